//
// Generated by NVIDIA NVVM Compiler
//
// Compiler Build ID: CL-36424714
// Cuda compilation tools, release 13.0, V13.0.88
// Based on NVVM 20.0.0
//

.version 9.0
.target sm_100
.address_size 64

	// .globl	_Z14MatMulKernelABiiPfiiS_iiS_ff

.visible .entry _Z14MatMulKernelABiiPfiiS_iiS_ff(
	.param .u32 _Z14MatMulKernelABiiPfiiS_iiS_ff_param_0,
	.param .u32 _Z14MatMulKernelABiiPfiiS_iiS_ff_param_1,
	.param .u64 .ptr .align 1 _Z14MatMulKernelABiiPfiiS_iiS_ff_param_2,
	.param .u32 _Z14MatMulKernelABiiPfiiS_iiS_ff_param_3,
	.param .u32 _Z14MatMulKernelABiiPfiiS_iiS_ff_param_4,
	.param .u64 .ptr .align 1 _Z14MatMulKernelABiiPfiiS_iiS_ff_param_5,
	.param .u32 _Z14MatMulKernelABiiPfiiS_iiS_ff_param_6,
	.param .u32 _Z14MatMulKernelABiiPfiiS_iiS_ff_param_7,
	.param .u64 .ptr .align 1 _Z14MatMulKernelABiiPfiiS_iiS_ff_param_8,
	.param .f32 _Z14MatMulKernelABiiPfiiS_iiS_ff_param_9,
	.param .f32 _Z14MatMulKernelABiiPfiiS_iiS_ff_param_10
)
{
	.reg .pred 	%p<902>;
	.reg .b32 	%r<4111>;
	.reg .b32 	%f<8321>;
	.reg .b64 	%rd<10464>;

	ld.param.u32 	%r913, [_Z14MatMulKernelABiiPfiiS_iiS_ff_param_1];
	ld.param.u64 	%rd5, [_Z14MatMulKernelABiiPfiiS_iiS_ff_param_2];
	ld.param.u32 	%r914, [_Z14MatMulKernelABiiPfiiS_iiS_ff_param_4];
	ld.param.u64 	%rd6, [_Z14MatMulKernelABiiPfiiS_iiS_ff_param_5];
	cvta.to.global.u64 	%rd1, %rd6;
	cvta.to.global.u64 	%rd2, %rd5;
	mov.u32 	%r915, %tid.x;
	shl.b32 	%r1, %r915, 7;
	setp.lt.s32 	%p2, %r913, 1;
	@%p2 bra 	$L__BB0_1411;
	add.s32 	%r2, %r913, -1;
	and.b32  	%r3, %r913, 7;
	add.s32 	%r4, %r3, -1;
	and.b32  	%r5, %r913, 3;
	add.s32 	%r6, %r5, -1;
	and.b32  	%r7, %r913, 2147483640;
	and.b32  	%r8, %r913, 1;
	neg.s32 	%r9, %r7;
	shl.b32 	%r10, %r914, 3;
	mov.b32 	%r3596, 0;
	mov.pred 	%p901, -1;
	cvt.u64.u32 	%rd10459, %r1;
$L__BB0_2:
	mov.pred 	%p1, %p901;
	ld.param.u64 	%rd10463, [_Z14MatMulKernelABiiPfiiS_iiS_ff_param_8];
	setp.lt.u32 	%p4, %r2, 7;
	mov.u32 	%r918, %tid.y;
	shl.b32 	%r919, %r918, 1;
	add.s32 	%r920, %r3596, %r919;
	mul.lo.s32 	%r12, %r920, %r913;
	mad.lo.s32 	%r921, %r920, %r914, %r1;
	cvta.to.global.u64 	%rd7, %rd10463;
	mul.wide.s32 	%rd8, %r921, 4;
	add.s64 	%rd3, %rd7, %rd8;
	ld.global.f32 	%f8320, [%rd3];
	mov.b32 	%r4109, 0;
	@%p4 bra 	$L__BB0_5;
	mov.u32 	%r3597, %r12;
	mov.u32 	%r3598, %r1;
	mov.u32 	%r3599, %r9;
$L__BB0_4:
	.pragma "nounroll";
	mul.wide.u32 	%rd9, %r3597, 4;
	add.s64 	%rd10, %rd2, %rd9;
	ld.global.f32 	%f1666, [%rd10];
	mul.wide.s32 	%rd11, %r3598, 4;
	add.s64 	%rd12, %rd1, %rd11;
	ld.global.f32 	%f1667, [%rd12];
	fma.rn.f32 	%f1668, %f1666, %f1667, %f8320;
	ld.global.f32 	%f1669, [%rd10+4];
	mul.wide.s32 	%rd13, %r914, 4;
	add.s64 	%rd14, %rd12, %rd13;
	ld.global.f32 	%f1670, [%rd14];
	fma.rn.f32 	%f1671, %f1669, %f1670, %f1668;
	ld.global.f32 	%f1672, [%rd10+8];
	add.s64 	%rd15, %rd14, %rd13;
	ld.global.f32 	%f1673, [%rd15];
	fma.rn.f32 	%f1674, %f1672, %f1673, %f1671;
	ld.global.f32 	%f1675, [%rd10+12];
	add.s64 	%rd16, %rd15, %rd13;
	ld.global.f32 	%f1676, [%rd16];
	fma.rn.f32 	%f1677, %f1675, %f1676, %f1674;
	ld.global.f32 	%f1678, [%rd10+16];
	add.s64 	%rd17, %rd16, %rd13;
	ld.global.f32 	%f1679, [%rd17];
	fma.rn.f32 	%f1680, %f1678, %f1679, %f1677;
	ld.global.f32 	%f1681, [%rd10+20];
	add.s64 	%rd18, %rd17, %rd13;
	ld.global.f32 	%f1682, [%rd18];
	fma.rn.f32 	%f1683, %f1681, %f1682, %f1680;
	ld.global.f32 	%f1684, [%rd10+24];
	add.s64 	%rd19, %rd18, %rd13;
	ld.global.f32 	%f1685, [%rd19];
	fma.rn.f32 	%f1686, %f1684, %f1685, %f1683;
	ld.global.f32 	%f1687, [%rd10+28];
	add.s64 	%rd20, %rd19, %rd13;
	ld.global.f32 	%f1688, [%rd20];
	fma.rn.f32 	%f8320, %f1687, %f1688, %f1686;
	add.s32 	%r3599, %r3599, 8;
	add.s32 	%r3598, %r3598, %r10;
	add.s32 	%r3597, %r3597, 8;
	setp.eq.s32 	%p5, %r3599, 0;
	mov.u32 	%r4109, %r7;
	@%p5 bra 	$L__BB0_5;
	bra.uni 	$L__BB0_4;
$L__BB0_5:
	setp.eq.s32 	%p6, %r3, 0;
	@%p6 bra 	$L__BB0_13;
	setp.lt.u32 	%p7, %r4, 3;
	@%p7 bra 	$L__BB0_8;
	add.s32 	%r922, %r4109, %r12;
	mul.wide.u32 	%rd21, %r922, 4;
	add.s64 	%rd22, %rd2, %rd21;
	ld.global.f32 	%f1690, [%rd22];
	mad.lo.s32 	%r923, %r4109, %r914, %r1;
	mul.wide.s32 	%rd23, %r923, 4;
	add.s64 	%rd24, %rd1, %rd23;
	ld.global.f32 	%f1691, [%rd24];
	fma.rn.f32 	%f1692, %f1690, %f1691, %f8320;
	cvt.u64.u32 	%rd25, %r12;
	cvt.u64.u32 	%rd26, %r4109;
	add.s64 	%rd27, %rd26, %rd25;
	shl.b64 	%rd28, %rd27, 2;
	add.s64 	%rd29, %rd2, %rd28;
	ld.global.f32 	%f1693, [%rd29+4];
	mul.wide.s32 	%rd30, %r914, 4;
	add.s64 	%rd31, %rd24, %rd30;
	ld.global.f32 	%f1694, [%rd31];
	fma.rn.f32 	%f1695, %f1693, %f1694, %f1692;
	ld.global.f32 	%f1696, [%rd29+8];
	add.s64 	%rd32, %rd31, %rd30;
	ld.global.f32 	%f1697, [%rd32];
	fma.rn.f32 	%f1698, %f1696, %f1697, %f1695;
	ld.global.f32 	%f1699, [%rd29+12];
	add.s64 	%rd33, %rd32, %rd30;
	ld.global.f32 	%f1700, [%rd33];
	fma.rn.f32 	%f8320, %f1699, %f1700, %f1698;
	add.s32 	%r4109, %r4109, 4;
$L__BB0_8:
	setp.eq.s32 	%p8, %r5, 0;
	@%p8 bra 	$L__BB0_13;
	setp.eq.s32 	%p9, %r6, 0;
	@%p9 bra 	$L__BB0_11;
	add.s32 	%r924, %r4109, %r12;
	mul.wide.u32 	%rd34, %r924, 4;
	add.s64 	%rd35, %rd2, %rd34;
	ld.global.f32 	%f1702, [%rd35];
	mad.lo.s32 	%r925, %r4109, %r914, %r1;
	mul.wide.s32 	%rd36, %r925, 4;
	add.s64 	%rd37, %rd1, %rd36;
	ld.global.f32 	%f1703, [%rd37];
	fma.rn.f32 	%f1704, %f1702, %f1703, %f8320;
	cvt.u64.u32 	%rd38, %r12;
	cvt.u64.u32 	%rd39, %r4109;
	add.s64 	%rd40, %rd39, %rd38;
	shl.b64 	%rd41, %rd40, 2;
	add.s64 	%rd42, %rd2, %rd41;
	ld.global.f32 	%f1705, [%rd42+4];
	mul.wide.s32 	%rd43, %r914, 4;
	add.s64 	%rd44, %rd37, %rd43;
	ld.global.f32 	%f1706, [%rd44];
	fma.rn.f32 	%f8320, %f1705, %f1706, %f1704;
	add.s32 	%r4109, %r4109, 2;
$L__BB0_11:
	setp.eq.s32 	%p10, %r8, 0;
	@%p10 bra 	$L__BB0_13;
	add.s32 	%r926, %r4109, %r12;
	mul.wide.u32 	%rd45, %r926, 4;
	add.s64 	%rd46, %rd2, %rd45;
	ld.global.f32 	%f1707, [%rd46];
	mad.lo.s32 	%r927, %r4109, %r914, %r1;
	mul.wide.s32 	%rd47, %r927, 4;
	add.s64 	%rd48, %rd1, %rd47;
	ld.global.f32 	%f1708, [%rd48];
	fma.rn.f32 	%f8320, %f1707, %f1708, %f8320;
$L__BB0_13:
	setp.lt.u32 	%p11, %r2, 7;
	st.global.f32 	[%rd3], %f8320;
	ld.global.f32 	%f7305, [%rd3+4];
	mov.b32 	%r3602, 0;
	@%p11 bra 	$L__BB0_16;
	mov.b32 	%r3600, 0;
$L__BB0_15:
	.pragma "nounroll";
	add.s32 	%r930, %r3600, %r12;
	mul.wide.u32 	%rd49, %r930, 4;
	add.s64 	%rd50, %rd2, %rd49;
	ld.global.f32 	%f1710, [%rd50];
	mul.lo.s32 	%r931, %r3600, %r914;
	cvt.s64.s32 	%rd51, %r931;
	cvt.u64.u32 	%rd52, %r1;
	add.s64 	%rd53, %rd51, %rd52;
	shl.b64 	%rd54, %rd53, 2;
	add.s64 	%rd55, %rd1, %rd54;
	ld.global.f32 	%f1711, [%rd55+4];
	fma.rn.f32 	%f1712, %f1710, %f1711, %f7305;
	ld.global.f32 	%f1713, [%rd50+4];
	add.s32 	%r932, %r931, %r914;
	cvt.s64.s32 	%rd56, %r932;
	add.s64 	%rd57, %rd56, %rd52;
	shl.b64 	%rd58, %rd57, 2;
	add.s64 	%rd59, %rd1, %rd58;
	ld.global.f32 	%f1714, [%rd59+4];
	fma.rn.f32 	%f1715, %f1713, %f1714, %f1712;
	ld.global.f32 	%f1716, [%rd50+8];
	add.s32 	%r933, %r932, %r914;
	cvt.s64.s32 	%rd60, %r933;
	add.s64 	%rd61, %rd60, %rd52;
	shl.b64 	%rd62, %rd61, 2;
	add.s64 	%rd63, %rd1, %rd62;
	ld.global.f32 	%f1717, [%rd63+4];
	fma.rn.f32 	%f1718, %f1716, %f1717, %f1715;
	ld.global.f32 	%f1719, [%rd50+12];
	add.s32 	%r934, %r933, %r914;
	cvt.s64.s32 	%rd64, %r934;
	add.s64 	%rd65, %rd64, %rd52;
	shl.b64 	%rd66, %rd65, 2;
	add.s64 	%rd67, %rd1, %rd66;
	ld.global.f32 	%f1720, [%rd67+4];
	fma.rn.f32 	%f1721, %f1719, %f1720, %f1718;
	ld.global.f32 	%f1722, [%rd50+16];
	add.s32 	%r935, %r934, %r914;
	cvt.s64.s32 	%rd68, %r935;
	add.s64 	%rd69, %rd68, %rd52;
	shl.b64 	%rd70, %rd69, 2;
	add.s64 	%rd71, %rd1, %rd70;
	ld.global.f32 	%f1723, [%rd71+4];
	fma.rn.f32 	%f1724, %f1722, %f1723, %f1721;
	ld.global.f32 	%f1725, [%rd50+20];
	add.s32 	%r936, %r935, %r914;
	cvt.s64.s32 	%rd72, %r936;
	add.s64 	%rd73, %rd72, %rd52;
	shl.b64 	%rd74, %rd73, 2;
	add.s64 	%rd75, %rd1, %rd74;
	ld.global.f32 	%f1726, [%rd75+4];
	fma.rn.f32 	%f1727, %f1725, %f1726, %f1724;
	ld.global.f32 	%f1728, [%rd50+24];
	add.s32 	%r937, %r936, %r914;
	cvt.s64.s32 	%rd76, %r937;
	add.s64 	%rd77, %rd76, %rd52;
	shl.b64 	%rd78, %rd77, 2;
	add.s64 	%rd79, %rd1, %rd78;
	ld.global.f32 	%f1729, [%rd79+4];
	fma.rn.f32 	%f1730, %f1728, %f1729, %f1727;
	ld.global.f32 	%f1731, [%rd50+28];
	add.s32 	%r938, %r937, %r914;
	cvt.s64.s32 	%rd80, %r938;
	add.s64 	%rd81, %rd80, %rd52;
	shl.b64 	%rd82, %rd81, 2;
	add.s64 	%rd83, %rd1, %rd82;
	ld.global.f32 	%f1732, [%rd83+4];
	fma.rn.f32 	%f7305, %f1731, %f1732, %f1730;
	add.s32 	%r3600, %r3600, 8;
	setp.ne.s32 	%p12, %r3600, %r7;
	mov.u32 	%r3602, %r7;
	@%p12 bra 	$L__BB0_15;
$L__BB0_16:
	setp.eq.s32 	%p13, %r3, 0;
	@%p13 bra 	$L__BB0_24;
	setp.lt.u32 	%p14, %r4, 3;
	@%p14 bra 	$L__BB0_19;
	add.s32 	%r939, %r3602, %r12;
	mul.wide.u32 	%rd84, %r939, 4;
	add.s64 	%rd85, %rd2, %rd84;
	ld.global.f32 	%f1734, [%rd85];
	mul.lo.s32 	%r940, %r3602, %r914;
	cvt.s64.s32 	%rd86, %r940;
	cvt.u64.u32 	%rd87, %r1;
	add.s64 	%rd88, %rd86, %rd87;
	shl.b64 	%rd89, %rd88, 2;
	add.s64 	%rd90, %rd1, %rd89;
	ld.global.f32 	%f1735, [%rd90+4];
	fma.rn.f32 	%f1736, %f1734, %f1735, %f7305;
	cvt.u64.u32 	%rd91, %r12;
	cvt.u64.u32 	%rd92, %r3602;
	add.s64 	%rd93, %rd92, %rd91;
	shl.b64 	%rd94, %rd93, 2;
	add.s64 	%rd95, %rd2, %rd94;
	ld.global.f32 	%f1737, [%rd95+4];
	add.s32 	%r941, %r940, %r914;
	cvt.s64.s32 	%rd96, %r941;
	add.s64 	%rd97, %rd96, %rd87;
	shl.b64 	%rd98, %rd97, 2;
	add.s64 	%rd99, %rd1, %rd98;
	ld.global.f32 	%f1738, [%rd99+4];
	fma.rn.f32 	%f1739, %f1737, %f1738, %f1736;
	ld.global.f32 	%f1740, [%rd95+8];
	add.s32 	%r942, %r941, %r914;
	cvt.s64.s32 	%rd100, %r942;
	add.s64 	%rd101, %rd100, %rd87;
	shl.b64 	%rd102, %rd101, 2;
	add.s64 	%rd103, %rd1, %rd102;
	ld.global.f32 	%f1741, [%rd103+4];
	fma.rn.f32 	%f1742, %f1740, %f1741, %f1739;
	ld.global.f32 	%f1743, [%rd95+12];
	add.s32 	%r943, %r942, %r914;
	cvt.s64.s32 	%rd104, %r943;
	add.s64 	%rd105, %rd104, %rd87;
	shl.b64 	%rd106, %rd105, 2;
	add.s64 	%rd107, %rd1, %rd106;
	ld.global.f32 	%f1744, [%rd107+4];
	fma.rn.f32 	%f7305, %f1743, %f1744, %f1742;
	add.s32 	%r3602, %r3602, 4;
$L__BB0_19:
	setp.eq.s32 	%p15, %r5, 0;
	@%p15 bra 	$L__BB0_24;
	setp.eq.s32 	%p16, %r6, 0;
	@%p16 bra 	$L__BB0_22;
	add.s32 	%r944, %r3602, %r12;
	mul.wide.u32 	%rd108, %r944, 4;
	add.s64 	%rd109, %rd2, %rd108;
	ld.global.f32 	%f1746, [%rd109];
	mul.lo.s32 	%r945, %r3602, %r914;
	cvt.s64.s32 	%rd110, %r945;
	cvt.u64.u32 	%rd111, %r1;
	add.s64 	%rd112, %rd110, %rd111;
	shl.b64 	%rd113, %rd112, 2;
	add.s64 	%rd114, %rd1, %rd113;
	ld.global.f32 	%f1747, [%rd114+4];
	fma.rn.f32 	%f1748, %f1746, %f1747, %f7305;
	cvt.u64.u32 	%rd115, %r12;
	cvt.u64.u32 	%rd116, %r3602;
	add.s64 	%rd117, %rd116, %rd115;
	shl.b64 	%rd118, %rd117, 2;
	add.s64 	%rd119, %rd2, %rd118;
	ld.global.f32 	%f1749, [%rd119+4];
	add.s32 	%r946, %r945, %r914;
	cvt.s64.s32 	%rd120, %r946;
	add.s64 	%rd121, %rd120, %rd111;
	shl.b64 	%rd122, %rd121, 2;
	add.s64 	%rd123, %rd1, %rd122;
	ld.global.f32 	%f1750, [%rd123+4];
	fma.rn.f32 	%f7305, %f1749, %f1750, %f1748;
	add.s32 	%r3602, %r3602, 2;
$L__BB0_22:
	setp.eq.s32 	%p17, %r8, 0;
	@%p17 bra 	$L__BB0_24;
	add.s32 	%r947, %r3602, %r12;
	mul.wide.u32 	%rd124, %r947, 4;
	add.s64 	%rd125, %rd2, %rd124;
	ld.global.f32 	%f1751, [%rd125];
	mul.lo.s32 	%r948, %r3602, %r914;
	cvt.s64.s32 	%rd126, %r948;
	cvt.u64.u32 	%rd127, %r1;
	add.s64 	%rd128, %rd126, %rd127;
	shl.b64 	%rd129, %rd128, 2;
	add.s64 	%rd130, %rd1, %rd129;
	ld.global.f32 	%f1752, [%rd130+4];
	fma.rn.f32 	%f7305, %f1751, %f1752, %f7305;
$L__BB0_24:
	setp.lt.u32 	%p18, %r2, 7;
	st.global.f32 	[%rd3+4], %f7305;
	ld.global.f32 	%f7313, [%rd3+8];
	mov.b32 	%r3606, 0;
	@%p18 bra 	$L__BB0_27;
	mov.b32 	%r3604, 0;
$L__BB0_26:
	.pragma "nounroll";
	add.s32 	%r951, %r3604, %r12;
	mul.wide.u32 	%rd131, %r951, 4;
	add.s64 	%rd132, %rd2, %rd131;
	ld.global.f32 	%f1754, [%rd132];
	mul.lo.s32 	%r952, %r3604, %r914;
	cvt.s64.s32 	%rd133, %r952;
	cvt.u64.u32 	%rd134, %r1;
	add.s64 	%rd135, %rd133, %rd134;
	shl.b64 	%rd136, %rd135, 2;
	add.s64 	%rd137, %rd1, %rd136;
	ld.global.f32 	%f1755, [%rd137+8];
	fma.rn.f32 	%f1756, %f1754, %f1755, %f7313;
	ld.global.f32 	%f1757, [%rd132+4];
	add.s32 	%r953, %r952, %r914;
	cvt.s64.s32 	%rd138, %r953;
	add.s64 	%rd139, %rd138, %rd134;
	shl.b64 	%rd140, %rd139, 2;
	add.s64 	%rd141, %rd1, %rd140;
	ld.global.f32 	%f1758, [%rd141+8];
	fma.rn.f32 	%f1759, %f1757, %f1758, %f1756;
	ld.global.f32 	%f1760, [%rd132+8];
	add.s32 	%r954, %r953, %r914;
	cvt.s64.s32 	%rd142, %r954;
	add.s64 	%rd143, %rd142, %rd134;
	shl.b64 	%rd144, %rd143, 2;
	add.s64 	%rd145, %rd1, %rd144;
	ld.global.f32 	%f1761, [%rd145+8];
	fma.rn.f32 	%f1762, %f1760, %f1761, %f1759;
	ld.global.f32 	%f1763, [%rd132+12];
	add.s32 	%r955, %r954, %r914;
	cvt.s64.s32 	%rd146, %r955;
	add.s64 	%rd147, %rd146, %rd134;
	shl.b64 	%rd148, %rd147, 2;
	add.s64 	%rd149, %rd1, %rd148;
	ld.global.f32 	%f1764, [%rd149+8];
	fma.rn.f32 	%f1765, %f1763, %f1764, %f1762;
	ld.global.f32 	%f1766, [%rd132+16];
	add.s32 	%r956, %r955, %r914;
	cvt.s64.s32 	%rd150, %r956;
	add.s64 	%rd151, %rd150, %rd134;
	shl.b64 	%rd152, %rd151, 2;
	add.s64 	%rd153, %rd1, %rd152;
	ld.global.f32 	%f1767, [%rd153+8];
	fma.rn.f32 	%f1768, %f1766, %f1767, %f1765;
	ld.global.f32 	%f1769, [%rd132+20];
	add.s32 	%r957, %r956, %r914;
	cvt.s64.s32 	%rd154, %r957;
	add.s64 	%rd155, %rd154, %rd134;
	shl.b64 	%rd156, %rd155, 2;
	add.s64 	%rd157, %rd1, %rd156;
	ld.global.f32 	%f1770, [%rd157+8];
	fma.rn.f32 	%f1771, %f1769, %f1770, %f1768;
	ld.global.f32 	%f1772, [%rd132+24];
	add.s32 	%r958, %r957, %r914;
	cvt.s64.s32 	%rd158, %r958;
	add.s64 	%rd159, %rd158, %rd134;
	shl.b64 	%rd160, %rd159, 2;
	add.s64 	%rd161, %rd1, %rd160;
	ld.global.f32 	%f1773, [%rd161+8];
	fma.rn.f32 	%f1774, %f1772, %f1773, %f1771;
	ld.global.f32 	%f1775, [%rd132+28];
	add.s32 	%r959, %r958, %r914;
	cvt.s64.s32 	%rd162, %r959;
	add.s64 	%rd163, %rd162, %rd134;
	shl.b64 	%rd164, %rd163, 2;
	add.s64 	%rd165, %rd1, %rd164;
	ld.global.f32 	%f1776, [%rd165+8];
	fma.rn.f32 	%f7313, %f1775, %f1776, %f1774;
	add.s32 	%r3604, %r3604, 8;
	setp.ne.s32 	%p19, %r3604, %r7;
	mov.u32 	%r3606, %r7;
	@%p19 bra 	$L__BB0_26;
$L__BB0_27:
	setp.eq.s32 	%p20, %r3, 0;
	@%p20 bra 	$L__BB0_35;
	setp.lt.u32 	%p21, %r4, 3;
	@%p21 bra 	$L__BB0_30;
	add.s32 	%r960, %r3606, %r12;
	mul.wide.u32 	%rd166, %r960, 4;
	add.s64 	%rd167, %rd2, %rd166;
	ld.global.f32 	%f1778, [%rd167];
	mul.lo.s32 	%r961, %r3606, %r914;
	cvt.s64.s32 	%rd168, %r961;
	cvt.u64.u32 	%rd169, %r1;
	add.s64 	%rd170, %rd168, %rd169;
	shl.b64 	%rd171, %rd170, 2;
	add.s64 	%rd172, %rd1, %rd171;
	ld.global.f32 	%f1779, [%rd172+8];
	fma.rn.f32 	%f1780, %f1778, %f1779, %f7313;
	cvt.u64.u32 	%rd173, %r12;
	cvt.u64.u32 	%rd174, %r3606;
	add.s64 	%rd175, %rd174, %rd173;
	shl.b64 	%rd176, %rd175, 2;
	add.s64 	%rd177, %rd2, %rd176;
	ld.global.f32 	%f1781, [%rd177+4];
	add.s32 	%r962, %r961, %r914;
	cvt.s64.s32 	%rd178, %r962;
	add.s64 	%rd179, %rd178, %rd169;
	shl.b64 	%rd180, %rd179, 2;
	add.s64 	%rd181, %rd1, %rd180;
	ld.global.f32 	%f1782, [%rd181+8];
	fma.rn.f32 	%f1783, %f1781, %f1782, %f1780;
	ld.global.f32 	%f1784, [%rd177+8];
	add.s32 	%r963, %r962, %r914;
	cvt.s64.s32 	%rd182, %r963;
	add.s64 	%rd183, %rd182, %rd169;
	shl.b64 	%rd184, %rd183, 2;
	add.s64 	%rd185, %rd1, %rd184;
	ld.global.f32 	%f1785, [%rd185+8];
	fma.rn.f32 	%f1786, %f1784, %f1785, %f1783;
	ld.global.f32 	%f1787, [%rd177+12];
	add.s32 	%r964, %r963, %r914;
	cvt.s64.s32 	%rd186, %r964;
	add.s64 	%rd187, %rd186, %rd169;
	shl.b64 	%rd188, %rd187, 2;
	add.s64 	%rd189, %rd1, %rd188;
	ld.global.f32 	%f1788, [%rd189+8];
	fma.rn.f32 	%f7313, %f1787, %f1788, %f1786;
	add.s32 	%r3606, %r3606, 4;
$L__BB0_30:
	setp.eq.s32 	%p22, %r5, 0;
	@%p22 bra 	$L__BB0_35;
	setp.eq.s32 	%p23, %r6, 0;
	@%p23 bra 	$L__BB0_33;
	add.s32 	%r965, %r3606, %r12;
	mul.wide.u32 	%rd190, %r965, 4;
	add.s64 	%rd191, %rd2, %rd190;
	ld.global.f32 	%f1790, [%rd191];
	mul.lo.s32 	%r966, %r3606, %r914;
	cvt.s64.s32 	%rd192, %r966;
	cvt.u64.u32 	%rd193, %r1;
	add.s64 	%rd194, %rd192, %rd193;
	shl.b64 	%rd195, %rd194, 2;
	add.s64 	%rd196, %rd1, %rd195;
	ld.global.f32 	%f1791, [%rd196+8];
	fma.rn.f32 	%f1792, %f1790, %f1791, %f7313;
	cvt.u64.u32 	%rd197, %r12;
	cvt.u64.u32 	%rd198, %r3606;
	add.s64 	%rd199, %rd198, %rd197;
	shl.b64 	%rd200, %rd199, 2;
	add.s64 	%rd201, %rd2, %rd200;
	ld.global.f32 	%f1793, [%rd201+4];
	add.s32 	%r967, %r966, %r914;
	cvt.s64.s32 	%rd202, %r967;
	add.s64 	%rd203, %rd202, %rd193;
	shl.b64 	%rd204, %rd203, 2;
	add.s64 	%rd205, %rd1, %rd204;
	ld.global.f32 	%f1794, [%rd205+8];
	fma.rn.f32 	%f7313, %f1793, %f1794, %f1792;
	add.s32 	%r3606, %r3606, 2;
$L__BB0_33:
	setp.eq.s32 	%p24, %r8, 0;
	@%p24 bra 	$L__BB0_35;
	add.s32 	%r968, %r3606, %r12;
	mul.wide.u32 	%rd206, %r968, 4;
	add.s64 	%rd207, %rd2, %rd206;
	ld.global.f32 	%f1795, [%rd207];
	mul.lo.s32 	%r969, %r3606, %r914;
	cvt.s64.s32 	%rd208, %r969;
	cvt.u64.u32 	%rd209, %r1;
	add.s64 	%rd210, %rd208, %rd209;
	shl.b64 	%rd211, %rd210, 2;
	add.s64 	%rd212, %rd1, %rd211;
	ld.global.f32 	%f1796, [%rd212+8];
	fma.rn.f32 	%f7313, %f1795, %f1796, %f7313;
$L__BB0_35:
	setp.lt.u32 	%p25, %r2, 7;
	st.global.f32 	[%rd3+8], %f7313;
	ld.global.f32 	%f7321, [%rd3+12];
	mov.b32 	%r3610, 0;
	@%p25 bra 	$L__BB0_38;
	mov.b32 	%r3608, 0;
$L__BB0_37:
	.pragma "nounroll";
	add.s32 	%r972, %r3608, %r12;
	mul.wide.u32 	%rd213, %r972, 4;
	add.s64 	%rd214, %rd2, %rd213;
	ld.global.f32 	%f1798, [%rd214];
	mul.lo.s32 	%r973, %r3608, %r914;
	cvt.s64.s32 	%rd215, %r973;
	cvt.u64.u32 	%rd216, %r1;
	add.s64 	%rd217, %rd215, %rd216;
	shl.b64 	%rd218, %rd217, 2;
	add.s64 	%rd219, %rd1, %rd218;
	ld.global.f32 	%f1799, [%rd219+12];
	fma.rn.f32 	%f1800, %f1798, %f1799, %f7321;
	ld.global.f32 	%f1801, [%rd214+4];
	add.s32 	%r974, %r973, %r914;
	cvt.s64.s32 	%rd220, %r974;
	add.s64 	%rd221, %rd220, %rd216;
	shl.b64 	%rd222, %rd221, 2;
	add.s64 	%rd223, %rd1, %rd222;
	ld.global.f32 	%f1802, [%rd223+12];
	fma.rn.f32 	%f1803, %f1801, %f1802, %f1800;
	ld.global.f32 	%f1804, [%rd214+8];
	add.s32 	%r975, %r974, %r914;
	cvt.s64.s32 	%rd224, %r975;
	add.s64 	%rd225, %rd224, %rd216;
	shl.b64 	%rd226, %rd225, 2;
	add.s64 	%rd227, %rd1, %rd226;
	ld.global.f32 	%f1805, [%rd227+12];
	fma.rn.f32 	%f1806, %f1804, %f1805, %f1803;
	ld.global.f32 	%f1807, [%rd214+12];
	add.s32 	%r976, %r975, %r914;
	cvt.s64.s32 	%rd228, %r976;
	add.s64 	%rd229, %rd228, %rd216;
	shl.b64 	%rd230, %rd229, 2;
	add.s64 	%rd231, %rd1, %rd230;
	ld.global.f32 	%f1808, [%rd231+12];
	fma.rn.f32 	%f1809, %f1807, %f1808, %f1806;
	ld.global.f32 	%f1810, [%rd214+16];
	add.s32 	%r977, %r976, %r914;
	cvt.s64.s32 	%rd232, %r977;
	add.s64 	%rd233, %rd232, %rd216;
	shl.b64 	%rd234, %rd233, 2;
	add.s64 	%rd235, %rd1, %rd234;
	ld.global.f32 	%f1811, [%rd235+12];
	fma.rn.f32 	%f1812, %f1810, %f1811, %f1809;
	ld.global.f32 	%f1813, [%rd214+20];
	add.s32 	%r978, %r977, %r914;
	cvt.s64.s32 	%rd236, %r978;
	add.s64 	%rd237, %rd236, %rd216;
	shl.b64 	%rd238, %rd237, 2;
	add.s64 	%rd239, %rd1, %rd238;
	ld.global.f32 	%f1814, [%rd239+12];
	fma.rn.f32 	%f1815, %f1813, %f1814, %f1812;
	ld.global.f32 	%f1816, [%rd214+24];
	add.s32 	%r979, %r978, %r914;
	cvt.s64.s32 	%rd240, %r979;
	add.s64 	%rd241, %rd240, %rd216;
	shl.b64 	%rd242, %rd241, 2;
	add.s64 	%rd243, %rd1, %rd242;
	ld.global.f32 	%f1817, [%rd243+12];
	fma.rn.f32 	%f1818, %f1816, %f1817, %f1815;
	ld.global.f32 	%f1819, [%rd214+28];
	add.s32 	%r980, %r979, %r914;
	cvt.s64.s32 	%rd244, %r980;
	add.s64 	%rd245, %rd244, %rd216;
	shl.b64 	%rd246, %rd245, 2;
	add.s64 	%rd247, %rd1, %rd246;
	ld.global.f32 	%f1820, [%rd247+12];
	fma.rn.f32 	%f7321, %f1819, %f1820, %f1818;
	add.s32 	%r3608, %r3608, 8;
	setp.ne.s32 	%p26, %r3608, %r7;
	mov.u32 	%r3610, %r7;
	@%p26 bra 	$L__BB0_37;
$L__BB0_38:
	setp.eq.s32 	%p27, %r3, 0;
	@%p27 bra 	$L__BB0_46;
	setp.lt.u32 	%p28, %r4, 3;
	@%p28 bra 	$L__BB0_41;
	add.s32 	%r981, %r3610, %r12;
	mul.wide.u32 	%rd248, %r981, 4;
	add.s64 	%rd249, %rd2, %rd248;
	ld.global.f32 	%f1822, [%rd249];
	mul.lo.s32 	%r982, %r3610, %r914;
	cvt.s64.s32 	%rd250, %r982;
	cvt.u64.u32 	%rd251, %r1;
	add.s64 	%rd252, %rd250, %rd251;
	shl.b64 	%rd253, %rd252, 2;
	add.s64 	%rd254, %rd1, %rd253;
	ld.global.f32 	%f1823, [%rd254+12];
	fma.rn.f32 	%f1824, %f1822, %f1823, %f7321;
	cvt.u64.u32 	%rd255, %r12;
	cvt.u64.u32 	%rd256, %r3610;
	add.s64 	%rd257, %rd256, %rd255;
	shl.b64 	%rd258, %rd257, 2;
	add.s64 	%rd259, %rd2, %rd258;
	ld.global.f32 	%f1825, [%rd259+4];
	add.s32 	%r983, %r982, %r914;
	cvt.s64.s32 	%rd260, %r983;
	add.s64 	%rd261, %rd260, %rd251;
	shl.b64 	%rd262, %rd261, 2;
	add.s64 	%rd263, %rd1, %rd262;
	ld.global.f32 	%f1826, [%rd263+12];
	fma.rn.f32 	%f1827, %f1825, %f1826, %f1824;
	ld.global.f32 	%f1828, [%rd259+8];
	add.s32 	%r984, %r983, %r914;
	cvt.s64.s32 	%rd264, %r984;
	add.s64 	%rd265, %rd264, %rd251;
	shl.b64 	%rd266, %rd265, 2;
	add.s64 	%rd267, %rd1, %rd266;
	ld.global.f32 	%f1829, [%rd267+12];
	fma.rn.f32 	%f1830, %f1828, %f1829, %f1827;
	ld.global.f32 	%f1831, [%rd259+12];
	add.s32 	%r985, %r984, %r914;
	cvt.s64.s32 	%rd268, %r985;
	add.s64 	%rd269, %rd268, %rd251;
	shl.b64 	%rd270, %rd269, 2;
	add.s64 	%rd271, %rd1, %rd270;
	ld.global.f32 	%f1832, [%rd271+12];
	fma.rn.f32 	%f7321, %f1831, %f1832, %f1830;
	add.s32 	%r3610, %r3610, 4;
$L__BB0_41:
	setp.eq.s32 	%p29, %r5, 0;
	@%p29 bra 	$L__BB0_46;
	setp.eq.s32 	%p30, %r6, 0;
	@%p30 bra 	$L__BB0_44;
	add.s32 	%r986, %r3610, %r12;
	mul.wide.u32 	%rd272, %r986, 4;
	add.s64 	%rd273, %rd2, %rd272;
	ld.global.f32 	%f1834, [%rd273];
	mul.lo.s32 	%r987, %r3610, %r914;
	cvt.s64.s32 	%rd274, %r987;
	cvt.u64.u32 	%rd275, %r1;
	add.s64 	%rd276, %rd274, %rd275;
	shl.b64 	%rd277, %rd276, 2;
	add.s64 	%rd278, %rd1, %rd277;
	ld.global.f32 	%f1835, [%rd278+12];
	fma.rn.f32 	%f1836, %f1834, %f1835, %f7321;
	cvt.u64.u32 	%rd279, %r12;
	cvt.u64.u32 	%rd280, %r3610;
	add.s64 	%rd281, %rd280, %rd279;
	shl.b64 	%rd282, %rd281, 2;
	add.s64 	%rd283, %rd2, %rd282;
	ld.global.f32 	%f1837, [%rd283+4];
	add.s32 	%r988, %r987, %r914;
	cvt.s64.s32 	%rd284, %r988;
	add.s64 	%rd285, %rd284, %rd275;
	shl.b64 	%rd286, %rd285, 2;
	add.s64 	%rd287, %rd1, %rd286;
	ld.global.f32 	%f1838, [%rd287+12];
	fma.rn.f32 	%f7321, %f1837, %f1838, %f1836;
	add.s32 	%r3610, %r3610, 2;
$L__BB0_44:
	setp.eq.s32 	%p31, %r8, 0;
	@%p31 bra 	$L__BB0_46;
	add.s32 	%r989, %r3610, %r12;
	mul.wide.u32 	%rd288, %r989, 4;
	add.s64 	%rd289, %rd2, %rd288;
	ld.global.f32 	%f1839, [%rd289];
	mul.lo.s32 	%r990, %r3610, %r914;
	cvt.s64.s32 	%rd290, %r990;
	cvt.u64.u32 	%rd291, %r1;
	add.s64 	%rd292, %rd290, %rd291;
	shl.b64 	%rd293, %rd292, 2;
	add.s64 	%rd294, %rd1, %rd293;
	ld.global.f32 	%f1840, [%rd294+12];
	fma.rn.f32 	%f7321, %f1839, %f1840, %f7321;
$L__BB0_46:
	setp.lt.u32 	%p32, %r2, 7;
	st.global.f32 	[%rd3+12], %f7321;
	ld.global.f32 	%f7329, [%rd3+16];
	mov.b32 	%r3614, 0;
	@%p32 bra 	$L__BB0_49;
	mov.b32 	%r3612, 0;
$L__BB0_48:
	.pragma "nounroll";
	add.s32 	%r993, %r3612, %r12;
	mul.wide.u32 	%rd295, %r993, 4;
	add.s64 	%rd296, %rd2, %rd295;
	ld.global.f32 	%f1842, [%rd296];
	mul.lo.s32 	%r994, %r3612, %r914;
	cvt.s64.s32 	%rd297, %r994;
	cvt.u64.u32 	%rd298, %r1;
	add.s64 	%rd299, %rd297, %rd298;
	shl.b64 	%rd300, %rd299, 2;
	add.s64 	%rd301, %rd1, %rd300;
	ld.global.f32 	%f1843, [%rd301+16];
	fma.rn.f32 	%f1844, %f1842, %f1843, %f7329;
	ld.global.f32 	%f1845, [%rd296+4];
	add.s32 	%r995, %r994, %r914;
	cvt.s64.s32 	%rd302, %r995;
	add.s64 	%rd303, %rd302, %rd298;
	shl.b64 	%rd304, %rd303, 2;
	add.s64 	%rd305, %rd1, %rd304;
	ld.global.f32 	%f1846, [%rd305+16];
	fma.rn.f32 	%f1847, %f1845, %f1846, %f1844;
	ld.global.f32 	%f1848, [%rd296+8];
	add.s32 	%r996, %r995, %r914;
	cvt.s64.s32 	%rd306, %r996;
	add.s64 	%rd307, %rd306, %rd298;
	shl.b64 	%rd308, %rd307, 2;
	add.s64 	%rd309, %rd1, %rd308;
	ld.global.f32 	%f1849, [%rd309+16];
	fma.rn.f32 	%f1850, %f1848, %f1849, %f1847;
	ld.global.f32 	%f1851, [%rd296+12];
	add.s32 	%r997, %r996, %r914;
	cvt.s64.s32 	%rd310, %r997;
	add.s64 	%rd311, %rd310, %rd298;
	shl.b64 	%rd312, %rd311, 2;
	add.s64 	%rd313, %rd1, %rd312;
	ld.global.f32 	%f1852, [%rd313+16];
	fma.rn.f32 	%f1853, %f1851, %f1852, %f1850;
	ld.global.f32 	%f1854, [%rd296+16];
	add.s32 	%r998, %r997, %r914;
	cvt.s64.s32 	%rd314, %r998;
	add.s64 	%rd315, %rd314, %rd298;
	shl.b64 	%rd316, %rd315, 2;
	add.s64 	%rd317, %rd1, %rd316;
	ld.global.f32 	%f1855, [%rd317+16];
	fma.rn.f32 	%f1856, %f1854, %f1855, %f1853;
	ld.global.f32 	%f1857, [%rd296+20];
	add.s32 	%r999, %r998, %r914;
	cvt.s64.s32 	%rd318, %r999;
	add.s64 	%rd319, %rd318, %rd298;
	shl.b64 	%rd320, %rd319, 2;
	add.s64 	%rd321, %rd1, %rd320;
	ld.global.f32 	%f1858, [%rd321+16];
	fma.rn.f32 	%f1859, %f1857, %f1858, %f1856;
	ld.global.f32 	%f1860, [%rd296+24];
	add.s32 	%r1000, %r999, %r914;
	cvt.s64.s32 	%rd322, %r1000;
	add.s64 	%rd323, %rd322, %rd298;
	shl.b64 	%rd324, %rd323, 2;
	add.s64 	%rd325, %rd1, %rd324;
	ld.global.f32 	%f1861, [%rd325+16];
	fma.rn.f32 	%f1862, %f1860, %f1861, %f1859;
	ld.global.f32 	%f1863, [%rd296+28];
	add.s32 	%r1001, %r1000, %r914;
	cvt.s64.s32 	%rd326, %r1001;
	add.s64 	%rd327, %rd326, %rd298;
	shl.b64 	%rd328, %rd327, 2;
	add.s64 	%rd329, %rd1, %rd328;
	ld.global.f32 	%f1864, [%rd329+16];
	fma.rn.f32 	%f7329, %f1863, %f1864, %f1862;
	add.s32 	%r3612, %r3612, 8;
	setp.ne.s32 	%p33, %r3612, %r7;
	mov.u32 	%r3614, %r7;
	@%p33 bra 	$L__BB0_48;
$L__BB0_49:
	setp.eq.s32 	%p34, %r3, 0;
	@%p34 bra 	$L__BB0_57;
	setp.lt.u32 	%p35, %r4, 3;
	@%p35 bra 	$L__BB0_52;
	add.s32 	%r1002, %r3614, %r12;
	mul.wide.u32 	%rd330, %r1002, 4;
	add.s64 	%rd331, %rd2, %rd330;
	ld.global.f32 	%f1866, [%rd331];
	mul.lo.s32 	%r1003, %r3614, %r914;
	cvt.s64.s32 	%rd332, %r1003;
	cvt.u64.u32 	%rd333, %r1;
	add.s64 	%rd334, %rd332, %rd333;
	shl.b64 	%rd335, %rd334, 2;
	add.s64 	%rd336, %rd1, %rd335;
	ld.global.f32 	%f1867, [%rd336+16];
	fma.rn.f32 	%f1868, %f1866, %f1867, %f7329;
	cvt.u64.u32 	%rd337, %r12;
	cvt.u64.u32 	%rd338, %r3614;
	add.s64 	%rd339, %rd338, %rd337;
	shl.b64 	%rd340, %rd339, 2;
	add.s64 	%rd341, %rd2, %rd340;
	ld.global.f32 	%f1869, [%rd341+4];
	add.s32 	%r1004, %r1003, %r914;
	cvt.s64.s32 	%rd342, %r1004;
	add.s64 	%rd343, %rd342, %rd333;
	shl.b64 	%rd344, %rd343, 2;
	add.s64 	%rd345, %rd1, %rd344;
	ld.global.f32 	%f1870, [%rd345+16];
	fma.rn.f32 	%f1871, %f1869, %f1870, %f1868;
	ld.global.f32 	%f1872, [%rd341+8];
	add.s32 	%r1005, %r1004, %r914;
	cvt.s64.s32 	%rd346, %r1005;
	add.s64 	%rd347, %rd346, %rd333;
	shl.b64 	%rd348, %rd347, 2;
	add.s64 	%rd349, %rd1, %rd348;
	ld.global.f32 	%f1873, [%rd349+16];
	fma.rn.f32 	%f1874, %f1872, %f1873, %f1871;
	ld.global.f32 	%f1875, [%rd341+12];
	add.s32 	%r1006, %r1005, %r914;
	cvt.s64.s32 	%rd350, %r1006;
	add.s64 	%rd351, %rd350, %rd333;
	shl.b64 	%rd352, %rd351, 2;
	add.s64 	%rd353, %rd1, %rd352;
	ld.global.f32 	%f1876, [%rd353+16];
	fma.rn.f32 	%f7329, %f1875, %f1876, %f1874;
	add.s32 	%r3614, %r3614, 4;
$L__BB0_52:
	setp.eq.s32 	%p36, %r5, 0;
	@%p36 bra 	$L__BB0_57;
	setp.eq.s32 	%p37, %r6, 0;
	@%p37 bra 	$L__BB0_55;
	add.s32 	%r1007, %r3614, %r12;
	mul.wide.u32 	%rd354, %r1007, 4;
	add.s64 	%rd355, %rd2, %rd354;
	ld.global.f32 	%f1878, [%rd355];
	mul.lo.s32 	%r1008, %r3614, %r914;
	cvt.s64.s32 	%rd356, %r1008;
	cvt.u64.u32 	%rd357, %r1;
	add.s64 	%rd358, %rd356, %rd357;
	shl.b64 	%rd359, %rd358, 2;
	add.s64 	%rd360, %rd1, %rd359;
	ld.global.f32 	%f1879, [%rd360+16];
	fma.rn.f32 	%f1880, %f1878, %f1879, %f7329;
	cvt.u64.u32 	%rd361, %r12;
	cvt.u64.u32 	%rd362, %r3614;
	add.s64 	%rd363, %rd362, %rd361;
	shl.b64 	%rd364, %rd363, 2;
	add.s64 	%rd365, %rd2, %rd364;
	ld.global.f32 	%f1881, [%rd365+4];
	add.s32 	%r1009, %r1008, %r914;
	cvt.s64.s32 	%rd366, %r1009;
	add.s64 	%rd367, %rd366, %rd357;
	shl.b64 	%rd368, %rd367, 2;
	add.s64 	%rd369, %rd1, %rd368;
	ld.global.f32 	%f1882, [%rd369+16];
	fma.rn.f32 	%f7329, %f1881, %f1882, %f1880;
	add.s32 	%r3614, %r3614, 2;
$L__BB0_55:
	setp.eq.s32 	%p38, %r8, 0;
	@%p38 bra 	$L__BB0_57;
	add.s32 	%r1010, %r3614, %r12;
	mul.wide.u32 	%rd370, %r1010, 4;
	add.s64 	%rd371, %rd2, %rd370;
	ld.global.f32 	%f1883, [%rd371];
	mul.lo.s32 	%r1011, %r3614, %r914;
	cvt.s64.s32 	%rd372, %r1011;
	cvt.u64.u32 	%rd373, %r1;
	add.s64 	%rd374, %rd372, %rd373;
	shl.b64 	%rd375, %rd374, 2;
	add.s64 	%rd376, %rd1, %rd375;
	ld.global.f32 	%f1884, [%rd376+16];
	fma.rn.f32 	%f7329, %f1883, %f1884, %f7329;
$L__BB0_57:
	setp.lt.u32 	%p39, %r2, 7;
	st.global.f32 	[%rd3+16], %f7329;
	ld.global.f32 	%f7337, [%rd3+20];
	mov.b32 	%r3618, 0;
	@%p39 bra 	$L__BB0_60;
	mov.b32 	%r3616, 0;
$L__BB0_59:
	.pragma "nounroll";
	add.s32 	%r1014, %r3616, %r12;
	mul.wide.u32 	%rd377, %r1014, 4;
	add.s64 	%rd378, %rd2, %rd377;
	ld.global.f32 	%f1886, [%rd378];
	mul.lo.s32 	%r1015, %r3616, %r914;
	cvt.s64.s32 	%rd379, %r1015;
	cvt.u64.u32 	%rd380, %r1;
	add.s64 	%rd381, %rd379, %rd380;
	shl.b64 	%rd382, %rd381, 2;
	add.s64 	%rd383, %rd1, %rd382;
	ld.global.f32 	%f1887, [%rd383+20];
	fma.rn.f32 	%f1888, %f1886, %f1887, %f7337;
	ld.global.f32 	%f1889, [%rd378+4];
	add.s32 	%r1016, %r1015, %r914;
	cvt.s64.s32 	%rd384, %r1016;
	add.s64 	%rd385, %rd384, %rd380;
	shl.b64 	%rd386, %rd385, 2;
	add.s64 	%rd387, %rd1, %rd386;
	ld.global.f32 	%f1890, [%rd387+20];
	fma.rn.f32 	%f1891, %f1889, %f1890, %f1888;
	ld.global.f32 	%f1892, [%rd378+8];
	add.s32 	%r1017, %r1016, %r914;
	cvt.s64.s32 	%rd388, %r1017;
	add.s64 	%rd389, %rd388, %rd380;
	shl.b64 	%rd390, %rd389, 2;
	add.s64 	%rd391, %rd1, %rd390;
	ld.global.f32 	%f1893, [%rd391+20];
	fma.rn.f32 	%f1894, %f1892, %f1893, %f1891;
	ld.global.f32 	%f1895, [%rd378+12];
	add.s32 	%r1018, %r1017, %r914;
	cvt.s64.s32 	%rd392, %r1018;
	add.s64 	%rd393, %rd392, %rd380;
	shl.b64 	%rd394, %rd393, 2;
	add.s64 	%rd395, %rd1, %rd394;
	ld.global.f32 	%f1896, [%rd395+20];
	fma.rn.f32 	%f1897, %f1895, %f1896, %f1894;
	ld.global.f32 	%f1898, [%rd378+16];
	add.s32 	%r1019, %r1018, %r914;
	cvt.s64.s32 	%rd396, %r1019;
	add.s64 	%rd397, %rd396, %rd380;
	shl.b64 	%rd398, %rd397, 2;
	add.s64 	%rd399, %rd1, %rd398;
	ld.global.f32 	%f1899, [%rd399+20];
	fma.rn.f32 	%f1900, %f1898, %f1899, %f1897;
	ld.global.f32 	%f1901, [%rd378+20];
	add.s32 	%r1020, %r1019, %r914;
	cvt.s64.s32 	%rd400, %r1020;
	add.s64 	%rd401, %rd400, %rd380;
	shl.b64 	%rd402, %rd401, 2;
	add.s64 	%rd403, %rd1, %rd402;
	ld.global.f32 	%f1902, [%rd403+20];
	fma.rn.f32 	%f1903, %f1901, %f1902, %f1900;
	ld.global.f32 	%f1904, [%rd378+24];
	add.s32 	%r1021, %r1020, %r914;
	cvt.s64.s32 	%rd404, %r1021;
	add.s64 	%rd405, %rd404, %rd380;
	shl.b64 	%rd406, %rd405, 2;
	add.s64 	%rd407, %rd1, %rd406;
	ld.global.f32 	%f1905, [%rd407+20];
	fma.rn.f32 	%f1906, %f1904, %f1905, %f1903;
	ld.global.f32 	%f1907, [%rd378+28];
	add.s32 	%r1022, %r1021, %r914;
	cvt.s64.s32 	%rd408, %r1022;
	add.s64 	%rd409, %rd408, %rd380;
	shl.b64 	%rd410, %rd409, 2;
	add.s64 	%rd411, %rd1, %rd410;
	ld.global.f32 	%f1908, [%rd411+20];
	fma.rn.f32 	%f7337, %f1907, %f1908, %f1906;
	add.s32 	%r3616, %r3616, 8;
	setp.ne.s32 	%p40, %r3616, %r7;
	mov.u32 	%r3618, %r7;
	@%p40 bra 	$L__BB0_59;
$L__BB0_60:
	setp.eq.s32 	%p41, %r3, 0;
	@%p41 bra 	$L__BB0_68;
	setp.lt.u32 	%p42, %r4, 3;
	@%p42 bra 	$L__BB0_63;
	add.s32 	%r1023, %r3618, %r12;
	mul.wide.u32 	%rd412, %r1023, 4;
	add.s64 	%rd413, %rd2, %rd412;
	ld.global.f32 	%f1910, [%rd413];
	mul.lo.s32 	%r1024, %r3618, %r914;
	cvt.s64.s32 	%rd414, %r1024;
	cvt.u64.u32 	%rd415, %r1;
	add.s64 	%rd416, %rd414, %rd415;
	shl.b64 	%rd417, %rd416, 2;
	add.s64 	%rd418, %rd1, %rd417;
	ld.global.f32 	%f1911, [%rd418+20];
	fma.rn.f32 	%f1912, %f1910, %f1911, %f7337;
	cvt.u64.u32 	%rd419, %r12;
	cvt.u64.u32 	%rd420, %r3618;
	add.s64 	%rd421, %rd420, %rd419;
	shl.b64 	%rd422, %rd421, 2;
	add.s64 	%rd423, %rd2, %rd422;
	ld.global.f32 	%f1913, [%rd423+4];
	add.s32 	%r1025, %r1024, %r914;
	cvt.s64.s32 	%rd424, %r1025;
	add.s64 	%rd425, %rd424, %rd415;
	shl.b64 	%rd426, %rd425, 2;
	add.s64 	%rd427, %rd1, %rd426;
	ld.global.f32 	%f1914, [%rd427+20];
	fma.rn.f32 	%f1915, %f1913, %f1914, %f1912;
	ld.global.f32 	%f1916, [%rd423+8];
	add.s32 	%r1026, %r1025, %r914;
	cvt.s64.s32 	%rd428, %r1026;
	add.s64 	%rd429, %rd428, %rd415;
	shl.b64 	%rd430, %rd429, 2;
	add.s64 	%rd431, %rd1, %rd430;
	ld.global.f32 	%f1917, [%rd431+20];
	fma.rn.f32 	%f1918, %f1916, %f1917, %f1915;
	ld.global.f32 	%f1919, [%rd423+12];
	add.s32 	%r1027, %r1026, %r914;
	cvt.s64.s32 	%rd432, %r1027;
	add.s64 	%rd433, %rd432, %rd415;
	shl.b64 	%rd434, %rd433, 2;
	add.s64 	%rd435, %rd1, %rd434;
	ld.global.f32 	%f1920, [%rd435+20];
	fma.rn.f32 	%f7337, %f1919, %f1920, %f1918;
	add.s32 	%r3618, %r3618, 4;
$L__BB0_63:
	setp.eq.s32 	%p43, %r5, 0;
	@%p43 bra 	$L__BB0_68;
	setp.eq.s32 	%p44, %r6, 0;
	@%p44 bra 	$L__BB0_66;
	add.s32 	%r1028, %r3618, %r12;
	mul.wide.u32 	%rd436, %r1028, 4;
	add.s64 	%rd437, %rd2, %rd436;
	ld.global.f32 	%f1922, [%rd437];
	mul.lo.s32 	%r1029, %r3618, %r914;
	cvt.s64.s32 	%rd438, %r1029;
	cvt.u64.u32 	%rd439, %r1;
	add.s64 	%rd440, %rd438, %rd439;
	shl.b64 	%rd441, %rd440, 2;
	add.s64 	%rd442, %rd1, %rd441;
	ld.global.f32 	%f1923, [%rd442+20];
	fma.rn.f32 	%f1924, %f1922, %f1923, %f7337;
	cvt.u64.u32 	%rd443, %r12;
	cvt.u64.u32 	%rd444, %r3618;
	add.s64 	%rd445, %rd444, %rd443;
	shl.b64 	%rd446, %rd445, 2;
	add.s64 	%rd447, %rd2, %rd446;
	ld.global.f32 	%f1925, [%rd447+4];
	add.s32 	%r1030, %r1029, %r914;
	cvt.s64.s32 	%rd448, %r1030;
	add.s64 	%rd449, %rd448, %rd439;
	shl.b64 	%rd450, %rd449, 2;
	add.s64 	%rd451, %rd1, %rd450;
	ld.global.f32 	%f1926, [%rd451+20];
	fma.rn.f32 	%f7337, %f1925, %f1926, %f1924;
	add.s32 	%r3618, %r3618, 2;
$L__BB0_66:
	setp.eq.s32 	%p45, %r8, 0;
	@%p45 bra 	$L__BB0_68;
	add.s32 	%r1031, %r3618, %r12;
	mul.wide.u32 	%rd452, %r1031, 4;
	add.s64 	%rd453, %rd2, %rd452;
	ld.global.f32 	%f1927, [%rd453];
	mul.lo.s32 	%r1032, %r3618, %r914;
	cvt.s64.s32 	%rd454, %r1032;
	cvt.u64.u32 	%rd455, %r1;
	add.s64 	%rd456, %rd454, %rd455;
	shl.b64 	%rd457, %rd456, 2;
	add.s64 	%rd458, %rd1, %rd457;
	ld.global.f32 	%f1928, [%rd458+20];
	fma.rn.f32 	%f7337, %f1927, %f1928, %f7337;
$L__BB0_68:
	setp.lt.u32 	%p46, %r2, 7;
	st.global.f32 	[%rd3+20], %f7337;
	ld.global.f32 	%f7345, [%rd3+24];
	mov.b32 	%r3622, 0;
	@%p46 bra 	$L__BB0_71;
	mov.b32 	%r3620, 0;
$L__BB0_70:
	.pragma "nounroll";
	add.s32 	%r1035, %r3620, %r12;
	mul.wide.u32 	%rd459, %r1035, 4;
	add.s64 	%rd460, %rd2, %rd459;
	ld.global.f32 	%f1930, [%rd460];
	mul.lo.s32 	%r1036, %r3620, %r914;
	cvt.s64.s32 	%rd461, %r1036;
	cvt.u64.u32 	%rd462, %r1;
	add.s64 	%rd463, %rd461, %rd462;
	shl.b64 	%rd464, %rd463, 2;
	add.s64 	%rd465, %rd1, %rd464;
	ld.global.f32 	%f1931, [%rd465+24];
	fma.rn.f32 	%f1932, %f1930, %f1931, %f7345;
	ld.global.f32 	%f1933, [%rd460+4];
	add.s32 	%r1037, %r1036, %r914;
	cvt.s64.s32 	%rd466, %r1037;
	add.s64 	%rd467, %rd466, %rd462;
	shl.b64 	%rd468, %rd467, 2;
	add.s64 	%rd469, %rd1, %rd468;
	ld.global.f32 	%f1934, [%rd469+24];
	fma.rn.f32 	%f1935, %f1933, %f1934, %f1932;
	ld.global.f32 	%f1936, [%rd460+8];
	add.s32 	%r1038, %r1037, %r914;
	cvt.s64.s32 	%rd470, %r1038;
	add.s64 	%rd471, %rd470, %rd462;
	shl.b64 	%rd472, %rd471, 2;
	add.s64 	%rd473, %rd1, %rd472;
	ld.global.f32 	%f1937, [%rd473+24];
	fma.rn.f32 	%f1938, %f1936, %f1937, %f1935;
	ld.global.f32 	%f1939, [%rd460+12];
	add.s32 	%r1039, %r1038, %r914;
	cvt.s64.s32 	%rd474, %r1039;
	add.s64 	%rd475, %rd474, %rd462;
	shl.b64 	%rd476, %rd475, 2;
	add.s64 	%rd477, %rd1, %rd476;
	ld.global.f32 	%f1940, [%rd477+24];
	fma.rn.f32 	%f1941, %f1939, %f1940, %f1938;
	ld.global.f32 	%f1942, [%rd460+16];
	add.s32 	%r1040, %r1039, %r914;
	cvt.s64.s32 	%rd478, %r1040;
	add.s64 	%rd479, %rd478, %rd462;
	shl.b64 	%rd480, %rd479, 2;
	add.s64 	%rd481, %rd1, %rd480;
	ld.global.f32 	%f1943, [%rd481+24];
	fma.rn.f32 	%f1944, %f1942, %f1943, %f1941;
	ld.global.f32 	%f1945, [%rd460+20];
	add.s32 	%r1041, %r1040, %r914;
	cvt.s64.s32 	%rd482, %r1041;
	add.s64 	%rd483, %rd482, %rd462;
	shl.b64 	%rd484, %rd483, 2;
	add.s64 	%rd485, %rd1, %rd484;
	ld.global.f32 	%f1946, [%rd485+24];
	fma.rn.f32 	%f1947, %f1945, %f1946, %f1944;
	ld.global.f32 	%f1948, [%rd460+24];
	add.s32 	%r1042, %r1041, %r914;
	cvt.s64.s32 	%rd486, %r1042;
	add.s64 	%rd487, %rd486, %rd462;
	shl.b64 	%rd488, %rd487, 2;
	add.s64 	%rd489, %rd1, %rd488;
	ld.global.f32 	%f1949, [%rd489+24];
	fma.rn.f32 	%f1950, %f1948, %f1949, %f1947;
	ld.global.f32 	%f1951, [%rd460+28];
	add.s32 	%r1043, %r1042, %r914;
	cvt.s64.s32 	%rd490, %r1043;
	add.s64 	%rd491, %rd490, %rd462;
	shl.b64 	%rd492, %rd491, 2;
	add.s64 	%rd493, %rd1, %rd492;
	ld.global.f32 	%f1952, [%rd493+24];
	fma.rn.f32 	%f7345, %f1951, %f1952, %f1950;
	add.s32 	%r3620, %r3620, 8;
	setp.ne.s32 	%p47, %r3620, %r7;
	mov.u32 	%r3622, %r7;
	@%p47 bra 	$L__BB0_70;
$L__BB0_71:
	setp.eq.s32 	%p48, %r3, 0;
	@%p48 bra 	$L__BB0_79;
	setp.lt.u32 	%p49, %r4, 3;
	@%p49 bra 	$L__BB0_74;
	add.s32 	%r1044, %r3622, %r12;
	mul.wide.u32 	%rd494, %r1044, 4;
	add.s64 	%rd495, %rd2, %rd494;
	ld.global.f32 	%f1954, [%rd495];
	mul.lo.s32 	%r1045, %r3622, %r914;
	cvt.s64.s32 	%rd496, %r1045;
	cvt.u64.u32 	%rd497, %r1;
	add.s64 	%rd498, %rd496, %rd497;
	shl.b64 	%rd499, %rd498, 2;
	add.s64 	%rd500, %rd1, %rd499;
	ld.global.f32 	%f1955, [%rd500+24];
	fma.rn.f32 	%f1956, %f1954, %f1955, %f7345;
	cvt.u64.u32 	%rd501, %r12;
	cvt.u64.u32 	%rd502, %r3622;
	add.s64 	%rd503, %rd502, %rd501;
	shl.b64 	%rd504, %rd503, 2;
	add.s64 	%rd505, %rd2, %rd504;
	ld.global.f32 	%f1957, [%rd505+4];
	add.s32 	%r1046, %r1045, %r914;
	cvt.s64.s32 	%rd506, %r1046;
	add.s64 	%rd507, %rd506, %rd497;
	shl.b64 	%rd508, %rd507, 2;
	add.s64 	%rd509, %rd1, %rd508;
	ld.global.f32 	%f1958, [%rd509+24];
	fma.rn.f32 	%f1959, %f1957, %f1958, %f1956;
	ld.global.f32 	%f1960, [%rd505+8];
	add.s32 	%r1047, %r1046, %r914;
	cvt.s64.s32 	%rd510, %r1047;
	add.s64 	%rd511, %rd510, %rd497;
	shl.b64 	%rd512, %rd511, 2;
	add.s64 	%rd513, %rd1, %rd512;
	ld.global.f32 	%f1961, [%rd513+24];
	fma.rn.f32 	%f1962, %f1960, %f1961, %f1959;
	ld.global.f32 	%f1963, [%rd505+12];
	add.s32 	%r1048, %r1047, %r914;
	cvt.s64.s32 	%rd514, %r1048;
	add.s64 	%rd515, %rd514, %rd497;
	shl.b64 	%rd516, %rd515, 2;
	add.s64 	%rd517, %rd1, %rd516;
	ld.global.f32 	%f1964, [%rd517+24];
	fma.rn.f32 	%f7345, %f1963, %f1964, %f1962;
	add.s32 	%r3622, %r3622, 4;
$L__BB0_74:
	setp.eq.s32 	%p50, %r5, 0;
	@%p50 bra 	$L__BB0_79;
	setp.eq.s32 	%p51, %r6, 0;
	@%p51 bra 	$L__BB0_77;
	add.s32 	%r1049, %r3622, %r12;
	mul.wide.u32 	%rd518, %r1049, 4;
	add.s64 	%rd519, %rd2, %rd518;
	ld.global.f32 	%f1966, [%rd519];
	mul.lo.s32 	%r1050, %r3622, %r914;
	cvt.s64.s32 	%rd520, %r1050;
	cvt.u64.u32 	%rd521, %r1;
	add.s64 	%rd522, %rd520, %rd521;
	shl.b64 	%rd523, %rd522, 2;
	add.s64 	%rd524, %rd1, %rd523;
	ld.global.f32 	%f1967, [%rd524+24];
	fma.rn.f32 	%f1968, %f1966, %f1967, %f7345;
	cvt.u64.u32 	%rd525, %r12;
	cvt.u64.u32 	%rd526, %r3622;
	add.s64 	%rd527, %rd526, %rd525;
	shl.b64 	%rd528, %rd527, 2;
	add.s64 	%rd529, %rd2, %rd528;
	ld.global.f32 	%f1969, [%rd529+4];
	add.s32 	%r1051, %r1050, %r914;
	cvt.s64.s32 	%rd530, %r1051;
	add.s64 	%rd531, %rd530, %rd521;
	shl.b64 	%rd532, %rd531, 2;
	add.s64 	%rd533, %rd1, %rd532;
	ld.global.f32 	%f1970, [%rd533+24];
	fma.rn.f32 	%f7345, %f1969, %f1970, %f1968;
	add.s32 	%r3622, %r3622, 2;
$L__BB0_77:
	setp.eq.s32 	%p52, %r8, 0;
	@%p52 bra 	$L__BB0_79;
	add.s32 	%r1052, %r3622, %r12;
	mul.wide.u32 	%rd534, %r1052, 4;
	add.s64 	%rd535, %rd2, %rd534;
	ld.global.f32 	%f1971, [%rd535];
	mul.lo.s32 	%r1053, %r3622, %r914;
	cvt.s64.s32 	%rd536, %r1053;
	cvt.u64.u32 	%rd537, %r1;
	add.s64 	%rd538, %rd536, %rd537;
	shl.b64 	%rd539, %rd538, 2;
	add.s64 	%rd540, %rd1, %rd539;
	ld.global.f32 	%f1972, [%rd540+24];
	fma.rn.f32 	%f7345, %f1971, %f1972, %f7345;
$L__BB0_79:
	setp.lt.u32 	%p53, %r2, 7;
	st.global.f32 	[%rd3+24], %f7345;
	ld.global.f32 	%f7353, [%rd3+28];
	mov.b32 	%r3626, 0;
	@%p53 bra 	$L__BB0_82;
	mov.b32 	%r3624, 0;
$L__BB0_81:
	.pragma "nounroll";
	add.s32 	%r1056, %r3624, %r12;
	mul.wide.u32 	%rd541, %r1056, 4;
	add.s64 	%rd542, %rd2, %rd541;
	ld.global.f32 	%f1974, [%rd542];
	mul.lo.s32 	%r1057, %r3624, %r914;
	cvt.s64.s32 	%rd543, %r1057;
	cvt.u64.u32 	%rd544, %r1;
	add.s64 	%rd545, %rd543, %rd544;
	shl.b64 	%rd546, %rd545, 2;
	add.s64 	%rd547, %rd1, %rd546;
	ld.global.f32 	%f1975, [%rd547+28];
	fma.rn.f32 	%f1976, %f1974, %f1975, %f7353;
	ld.global.f32 	%f1977, [%rd542+4];
	add.s32 	%r1058, %r1057, %r914;
	cvt.s64.s32 	%rd548, %r1058;
	add.s64 	%rd549, %rd548, %rd544;
	shl.b64 	%rd550, %rd549, 2;
	add.s64 	%rd551, %rd1, %rd550;
	ld.global.f32 	%f1978, [%rd551+28];
	fma.rn.f32 	%f1979, %f1977, %f1978, %f1976;
	ld.global.f32 	%f1980, [%rd542+8];
	add.s32 	%r1059, %r1058, %r914;
	cvt.s64.s32 	%rd552, %r1059;
	add.s64 	%rd553, %rd552, %rd544;
	shl.b64 	%rd554, %rd553, 2;
	add.s64 	%rd555, %rd1, %rd554;
	ld.global.f32 	%f1981, [%rd555+28];
	fma.rn.f32 	%f1982, %f1980, %f1981, %f1979;
	ld.global.f32 	%f1983, [%rd542+12];
	add.s32 	%r1060, %r1059, %r914;
	cvt.s64.s32 	%rd556, %r1060;
	add.s64 	%rd557, %rd556, %rd544;
	shl.b64 	%rd558, %rd557, 2;
	add.s64 	%rd559, %rd1, %rd558;
	ld.global.f32 	%f1984, [%rd559+28];
	fma.rn.f32 	%f1985, %f1983, %f1984, %f1982;
	ld.global.f32 	%f1986, [%rd542+16];
	add.s32 	%r1061, %r1060, %r914;
	cvt.s64.s32 	%rd560, %r1061;
	add.s64 	%rd561, %rd560, %rd544;
	shl.b64 	%rd562, %rd561, 2;
	add.s64 	%rd563, %rd1, %rd562;
	ld.global.f32 	%f1987, [%rd563+28];
	fma.rn.f32 	%f1988, %f1986, %f1987, %f1985;
	ld.global.f32 	%f1989, [%rd542+20];
	add.s32 	%r1062, %r1061, %r914;
	cvt.s64.s32 	%rd564, %r1062;
	add.s64 	%rd565, %rd564, %rd544;
	shl.b64 	%rd566, %rd565, 2;
	add.s64 	%rd567, %rd1, %rd566;
	ld.global.f32 	%f1990, [%rd567+28];
	fma.rn.f32 	%f1991, %f1989, %f1990, %f1988;
	ld.global.f32 	%f1992, [%rd542+24];
	add.s32 	%r1063, %r1062, %r914;
	cvt.s64.s32 	%rd568, %r1063;
	add.s64 	%rd569, %rd568, %rd544;
	shl.b64 	%rd570, %rd569, 2;
	add.s64 	%rd571, %rd1, %rd570;
	ld.global.f32 	%f1993, [%rd571+28];
	fma.rn.f32 	%f1994, %f1992, %f1993, %f1991;
	ld.global.f32 	%f1995, [%rd542+28];
	add.s32 	%r1064, %r1063, %r914;
	cvt.s64.s32 	%rd572, %r1064;
	add.s64 	%rd573, %rd572, %rd544;
	shl.b64 	%rd574, %rd573, 2;
	add.s64 	%rd575, %rd1, %rd574;
	ld.global.f32 	%f1996, [%rd575+28];
	fma.rn.f32 	%f7353, %f1995, %f1996, %f1994;
	add.s32 	%r3624, %r3624, 8;
	setp.ne.s32 	%p54, %r3624, %r7;
	mov.u32 	%r3626, %r7;
	@%p54 bra 	$L__BB0_81;
$L__BB0_82:
	setp.eq.s32 	%p55, %r3, 0;
	@%p55 bra 	$L__BB0_90;
	setp.lt.u32 	%p56, %r4, 3;
	@%p56 bra 	$L__BB0_85;
	add.s32 	%r1065, %r3626, %r12;
	mul.wide.u32 	%rd576, %r1065, 4;
	add.s64 	%rd577, %rd2, %rd576;
	ld.global.f32 	%f1998, [%rd577];
	mul.lo.s32 	%r1066, %r3626, %r914;
	cvt.s64.s32 	%rd578, %r1066;
	cvt.u64.u32 	%rd579, %r1;
	add.s64 	%rd580, %rd578, %rd579;
	shl.b64 	%rd581, %rd580, 2;
	add.s64 	%rd582, %rd1, %rd581;
	ld.global.f32 	%f1999, [%rd582+28];
	fma.rn.f32 	%f2000, %f1998, %f1999, %f7353;
	cvt.u64.u32 	%rd583, %r12;
	cvt.u64.u32 	%rd584, %r3626;
	add.s64 	%rd585, %rd584, %rd583;
	shl.b64 	%rd586, %rd585, 2;
	add.s64 	%rd587, %rd2, %rd586;
	ld.global.f32 	%f2001, [%rd587+4];
	add.s32 	%r1067, %r1066, %r914;
	cvt.s64.s32 	%rd588, %r1067;
	add.s64 	%rd589, %rd588, %rd579;
	shl.b64 	%rd590, %rd589, 2;
	add.s64 	%rd591, %rd1, %rd590;
	ld.global.f32 	%f2002, [%rd591+28];
	fma.rn.f32 	%f2003, %f2001, %f2002, %f2000;
	ld.global.f32 	%f2004, [%rd587+8];
	add.s32 	%r1068, %r1067, %r914;
	cvt.s64.s32 	%rd592, %r1068;
	add.s64 	%rd593, %rd592, %rd579;
	shl.b64 	%rd594, %rd593, 2;
	add.s64 	%rd595, %rd1, %rd594;
	ld.global.f32 	%f2005, [%rd595+28];
	fma.rn.f32 	%f2006, %f2004, %f2005, %f2003;
	ld.global.f32 	%f2007, [%rd587+12];
	add.s32 	%r1069, %r1068, %r914;
	cvt.s64.s32 	%rd596, %r1069;
	add.s64 	%rd597, %rd596, %rd579;
	shl.b64 	%rd598, %rd597, 2;
	add.s64 	%rd599, %rd1, %rd598;
	ld.global.f32 	%f2008, [%rd599+28];
	fma.rn.f32 	%f7353, %f2007, %f2008, %f2006;
	add.s32 	%r3626, %r3626, 4;
$L__BB0_85:
	setp.eq.s32 	%p57, %r5, 0;
	@%p57 bra 	$L__BB0_90;
	setp.eq.s32 	%p58, %r6, 0;
	@%p58 bra 	$L__BB0_88;
	add.s32 	%r1070, %r3626, %r12;
	mul.wide.u32 	%rd600, %r1070, 4;
	add.s64 	%rd601, %rd2, %rd600;
	ld.global.f32 	%f2010, [%rd601];
	mul.lo.s32 	%r1071, %r3626, %r914;
	cvt.s64.s32 	%rd602, %r1071;
	cvt.u64.u32 	%rd603, %r1;
	add.s64 	%rd604, %rd602, %rd603;
	shl.b64 	%rd605, %rd604, 2;
	add.s64 	%rd606, %rd1, %rd605;
	ld.global.f32 	%f2011, [%rd606+28];
	fma.rn.f32 	%f2012, %f2010, %f2011, %f7353;
	cvt.u64.u32 	%rd607, %r12;
	cvt.u64.u32 	%rd608, %r3626;
	add.s64 	%rd609, %rd608, %rd607;
	shl.b64 	%rd610, %rd609, 2;
	add.s64 	%rd611, %rd2, %rd610;
	ld.global.f32 	%f2013, [%rd611+4];
	add.s32 	%r1072, %r1071, %r914;
	cvt.s64.s32 	%rd612, %r1072;
	add.s64 	%rd613, %rd612, %rd603;
	shl.b64 	%rd614, %rd613, 2;
	add.s64 	%rd615, %rd1, %rd614;
	ld.global.f32 	%f2014, [%rd615+28];
	fma.rn.f32 	%f7353, %f2013, %f2014, %f2012;
	add.s32 	%r3626, %r3626, 2;
$L__BB0_88:
	setp.eq.s32 	%p59, %r8, 0;
	@%p59 bra 	$L__BB0_90;
	add.s32 	%r1073, %r3626, %r12;
	mul.wide.u32 	%rd616, %r1073, 4;
	add.s64 	%rd617, %rd2, %rd616;
	ld.global.f32 	%f2015, [%rd617];
	mul.lo.s32 	%r1074, %r3626, %r914;
	cvt.s64.s32 	%rd618, %r1074;
	cvt.u64.u32 	%rd619, %r1;
	add.s64 	%rd620, %rd618, %rd619;
	shl.b64 	%rd621, %rd620, 2;
	add.s64 	%rd622, %rd1, %rd621;
	ld.global.f32 	%f2016, [%rd622+28];
	fma.rn.f32 	%f7353, %f2015, %f2016, %f7353;
$L__BB0_90:
	setp.lt.u32 	%p60, %r2, 7;
	st.global.f32 	[%rd3+28], %f7353;
	ld.global.f32 	%f7361, [%rd3+32];
	mov.b32 	%r3630, 0;
	@%p60 bra 	$L__BB0_93;
	mov.b32 	%r3628, 0;
$L__BB0_92:
	.pragma "nounroll";
	add.s32 	%r1077, %r3628, %r12;
	mul.wide.u32 	%rd623, %r1077, 4;
	add.s64 	%rd624, %rd2, %rd623;
	ld.global.f32 	%f2018, [%rd624];
	mul.lo.s32 	%r1078, %r3628, %r914;
	cvt.s64.s32 	%rd625, %r1078;
	cvt.u64.u32 	%rd626, %r1;
	add.s64 	%rd627, %rd625, %rd626;
	shl.b64 	%rd628, %rd627, 2;
	add.s64 	%rd629, %rd1, %rd628;
	ld.global.f32 	%f2019, [%rd629+32];
	fma.rn.f32 	%f2020, %f2018, %f2019, %f7361;
	ld.global.f32 	%f2021, [%rd624+4];
	add.s32 	%r1079, %r1078, %r914;
	cvt.s64.s32 	%rd630, %r1079;
	add.s64 	%rd631, %rd630, %rd626;
	shl.b64 	%rd632, %rd631, 2;
	add.s64 	%rd633, %rd1, %rd632;
	ld.global.f32 	%f2022, [%rd633+32];
	fma.rn.f32 	%f2023, %f2021, %f2022, %f2020;
	ld.global.f32 	%f2024, [%rd624+8];
	add.s32 	%r1080, %r1079, %r914;
	cvt.s64.s32 	%rd634, %r1080;
	add.s64 	%rd635, %rd634, %rd626;
	shl.b64 	%rd636, %rd635, 2;
	add.s64 	%rd637, %rd1, %rd636;
	ld.global.f32 	%f2025, [%rd637+32];
	fma.rn.f32 	%f2026, %f2024, %f2025, %f2023;
	ld.global.f32 	%f2027, [%rd624+12];
	add.s32 	%r1081, %r1080, %r914;
	cvt.s64.s32 	%rd638, %r1081;
	add.s64 	%rd639, %rd638, %rd626;
	shl.b64 	%rd640, %rd639, 2;
	add.s64 	%rd641, %rd1, %rd640;
	ld.global.f32 	%f2028, [%rd641+32];
	fma.rn.f32 	%f2029, %f2027, %f2028, %f2026;
	ld.global.f32 	%f2030, [%rd624+16];
	add.s32 	%r1082, %r1081, %r914;
	cvt.s64.s32 	%rd642, %r1082;
	add.s64 	%rd643, %rd642, %rd626;
	shl.b64 	%rd644, %rd643, 2;
	add.s64 	%rd645, %rd1, %rd644;
	ld.global.f32 	%f2031, [%rd645+32];
	fma.rn.f32 	%f2032, %f2030, %f2031, %f2029;
	ld.global.f32 	%f2033, [%rd624+20];
	add.s32 	%r1083, %r1082, %r914;
	cvt.s64.s32 	%rd646, %r1083;
	add.s64 	%rd647, %rd646, %rd626;
	shl.b64 	%rd648, %rd647, 2;
	add.s64 	%rd649, %rd1, %rd648;
	ld.global.f32 	%f2034, [%rd649+32];
	fma.rn.f32 	%f2035, %f2033, %f2034, %f2032;
	ld.global.f32 	%f2036, [%rd624+24];
	add.s32 	%r1084, %r1083, %r914;
	cvt.s64.s32 	%rd650, %r1084;
	add.s64 	%rd651, %rd650, %rd626;
	shl.b64 	%rd652, %rd651, 2;
	add.s64 	%rd653, %rd1, %rd652;
	ld.global.f32 	%f2037, [%rd653+32];
	fma.rn.f32 	%f2038, %f2036, %f2037, %f2035;
	ld.global.f32 	%f2039, [%rd624+28];
	add.s32 	%r1085, %r1084, %r914;
	cvt.s64.s32 	%rd654, %r1085;
	add.s64 	%rd655, %rd654, %rd626;
	shl.b64 	%rd656, %rd655, 2;
	add.s64 	%rd657, %rd1, %rd656;
	ld.global.f32 	%f2040, [%rd657+32];
	fma.rn.f32 	%f7361, %f2039, %f2040, %f2038;
	add.s32 	%r3628, %r3628, 8;
	setp.ne.s32 	%p61, %r3628, %r7;
	mov.u32 	%r3630, %r7;
	@%p61 bra 	$L__BB0_92;
$L__BB0_93:
	setp.eq.s32 	%p62, %r3, 0;
	@%p62 bra 	$L__BB0_101;
	setp.lt.u32 	%p63, %r4, 3;
	@%p63 bra 	$L__BB0_96;
	add.s32 	%r1086, %r3630, %r12;
	mul.wide.u32 	%rd658, %r1086, 4;
	add.s64 	%rd659, %rd2, %rd658;
	ld.global.f32 	%f2042, [%rd659];
	mul.lo.s32 	%r1087, %r3630, %r914;
	cvt.s64.s32 	%rd660, %r1087;
	cvt.u64.u32 	%rd661, %r1;
	add.s64 	%rd662, %rd660, %rd661;
	shl.b64 	%rd663, %rd662, 2;
	add.s64 	%rd664, %rd1, %rd663;
	ld.global.f32 	%f2043, [%rd664+32];
	fma.rn.f32 	%f2044, %f2042, %f2043, %f7361;
	cvt.u64.u32 	%rd665, %r12;
	cvt.u64.u32 	%rd666, %r3630;
	add.s64 	%rd667, %rd666, %rd665;
	shl.b64 	%rd668, %rd667, 2;
	add.s64 	%rd669, %rd2, %rd668;
	ld.global.f32 	%f2045, [%rd669+4];
	add.s32 	%r1088, %r1087, %r914;
	cvt.s64.s32 	%rd670, %r1088;
	add.s64 	%rd671, %rd670, %rd661;
	shl.b64 	%rd672, %rd671, 2;
	add.s64 	%rd673, %rd1, %rd672;
	ld.global.f32 	%f2046, [%rd673+32];
	fma.rn.f32 	%f2047, %f2045, %f2046, %f2044;
	ld.global.f32 	%f2048, [%rd669+8];
	add.s32 	%r1089, %r1088, %r914;
	cvt.s64.s32 	%rd674, %r1089;
	add.s64 	%rd675, %rd674, %rd661;
	shl.b64 	%rd676, %rd675, 2;
	add.s64 	%rd677, %rd1, %rd676;
	ld.global.f32 	%f2049, [%rd677+32];
	fma.rn.f32 	%f2050, %f2048, %f2049, %f2047;
	ld.global.f32 	%f2051, [%rd669+12];
	add.s32 	%r1090, %r1089, %r914;
	cvt.s64.s32 	%rd678, %r1090;
	add.s64 	%rd679, %rd678, %rd661;
	shl.b64 	%rd680, %rd679, 2;
	add.s64 	%rd681, %rd1, %rd680;
	ld.global.f32 	%f2052, [%rd681+32];
	fma.rn.f32 	%f7361, %f2051, %f2052, %f2050;
	add.s32 	%r3630, %r3630, 4;
$L__BB0_96:
	setp.eq.s32 	%p64, %r5, 0;
	@%p64 bra 	$L__BB0_101;
	setp.eq.s32 	%p65, %r6, 0;
	@%p65 bra 	$L__BB0_99;
	add.s32 	%r1091, %r3630, %r12;
	mul.wide.u32 	%rd682, %r1091, 4;
	add.s64 	%rd683, %rd2, %rd682;
	ld.global.f32 	%f2054, [%rd683];
	mul.lo.s32 	%r1092, %r3630, %r914;
	cvt.s64.s32 	%rd684, %r1092;
	cvt.u64.u32 	%rd685, %r1;
	add.s64 	%rd686, %rd684, %rd685;
	shl.b64 	%rd687, %rd686, 2;
	add.s64 	%rd688, %rd1, %rd687;
	ld.global.f32 	%f2055, [%rd688+32];
	fma.rn.f32 	%f2056, %f2054, %f2055, %f7361;
	cvt.u64.u32 	%rd689, %r12;
	cvt.u64.u32 	%rd690, %r3630;
	add.s64 	%rd691, %rd690, %rd689;
	shl.b64 	%rd692, %rd691, 2;
	add.s64 	%rd693, %rd2, %rd692;
	ld.global.f32 	%f2057, [%rd693+4];
	add.s32 	%r1093, %r1092, %r914;
	cvt.s64.s32 	%rd694, %r1093;
	add.s64 	%rd695, %rd694, %rd685;
	shl.b64 	%rd696, %rd695, 2;
	add.s64 	%rd697, %rd1, %rd696;
	ld.global.f32 	%f2058, [%rd697+32];
	fma.rn.f32 	%f7361, %f2057, %f2058, %f2056;
	add.s32 	%r3630, %r3630, 2;
$L__BB0_99:
	setp.eq.s32 	%p66, %r8, 0;
	@%p66 bra 	$L__BB0_101;
	add.s32 	%r1094, %r3630, %r12;
	mul.wide.u32 	%rd698, %r1094, 4;
	add.s64 	%rd699, %rd2, %rd698;
	ld.global.f32 	%f2059, [%rd699];
	mul.lo.s32 	%r1095, %r3630, %r914;
	cvt.s64.s32 	%rd700, %r1095;
	cvt.u64.u32 	%rd701, %r1;
	add.s64 	%rd702, %rd700, %rd701;
	shl.b64 	%rd703, %rd702, 2;
	add.s64 	%rd704, %rd1, %rd703;
	ld.global.f32 	%f2060, [%rd704+32];
	fma.rn.f32 	%f7361, %f2059, %f2060, %f7361;
$L__BB0_101:
	setp.lt.u32 	%p67, %r2, 7;
	st.global.f32 	[%rd3+32], %f7361;
	ld.global.f32 	%f7369, [%rd3+36];
	mov.b32 	%r3634, 0;
	@%p67 bra 	$L__BB0_104;
	mov.b32 	%r3632, 0;
$L__BB0_103:
	.pragma "nounroll";
	add.s32 	%r1098, %r3632, %r12;
	mul.wide.u32 	%rd705, %r1098, 4;
	add.s64 	%rd706, %rd2, %rd705;
	ld.global.f32 	%f2062, [%rd706];
	mul.lo.s32 	%r1099, %r3632, %r914;
	cvt.s64.s32 	%rd707, %r1099;
	cvt.u64.u32 	%rd708, %r1;
	add.s64 	%rd709, %rd707, %rd708;
	shl.b64 	%rd710, %rd709, 2;
	add.s64 	%rd711, %rd1, %rd710;
	ld.global.f32 	%f2063, [%rd711+36];
	fma.rn.f32 	%f2064, %f2062, %f2063, %f7369;
	ld.global.f32 	%f2065, [%rd706+4];
	add.s32 	%r1100, %r1099, %r914;
	cvt.s64.s32 	%rd712, %r1100;
	add.s64 	%rd713, %rd712, %rd708;
	shl.b64 	%rd714, %rd713, 2;
	add.s64 	%rd715, %rd1, %rd714;
	ld.global.f32 	%f2066, [%rd715+36];
	fma.rn.f32 	%f2067, %f2065, %f2066, %f2064;
	ld.global.f32 	%f2068, [%rd706+8];
	add.s32 	%r1101, %r1100, %r914;
	cvt.s64.s32 	%rd716, %r1101;
	add.s64 	%rd717, %rd716, %rd708;
	shl.b64 	%rd718, %rd717, 2;
	add.s64 	%rd719, %rd1, %rd718;
	ld.global.f32 	%f2069, [%rd719+36];
	fma.rn.f32 	%f2070, %f2068, %f2069, %f2067;
	ld.global.f32 	%f2071, [%rd706+12];
	add.s32 	%r1102, %r1101, %r914;
	cvt.s64.s32 	%rd720, %r1102;
	add.s64 	%rd721, %rd720, %rd708;
	shl.b64 	%rd722, %rd721, 2;
	add.s64 	%rd723, %rd1, %rd722;
	ld.global.f32 	%f2072, [%rd723+36];
	fma.rn.f32 	%f2073, %f2071, %f2072, %f2070;
	ld.global.f32 	%f2074, [%rd706+16];
	add.s32 	%r1103, %r1102, %r914;
	cvt.s64.s32 	%rd724, %r1103;
	add.s64 	%rd725, %rd724, %rd708;
	shl.b64 	%rd726, %rd725, 2;
	add.s64 	%rd727, %rd1, %rd726;
	ld.global.f32 	%f2075, [%rd727+36];
	fma.rn.f32 	%f2076, %f2074, %f2075, %f2073;
	ld.global.f32 	%f2077, [%rd706+20];
	add.s32 	%r1104, %r1103, %r914;
	cvt.s64.s32 	%rd728, %r1104;
	add.s64 	%rd729, %rd728, %rd708;
	shl.b64 	%rd730, %rd729, 2;
	add.s64 	%rd731, %rd1, %rd730;
	ld.global.f32 	%f2078, [%rd731+36];
	fma.rn.f32 	%f2079, %f2077, %f2078, %f2076;
	ld.global.f32 	%f2080, [%rd706+24];
	add.s32 	%r1105, %r1104, %r914;
	cvt.s64.s32 	%rd732, %r1105;
	add.s64 	%rd733, %rd732, %rd708;
	shl.b64 	%rd734, %rd733, 2;
	add.s64 	%rd735, %rd1, %rd734;
	ld.global.f32 	%f2081, [%rd735+36];
	fma.rn.f32 	%f2082, %f2080, %f2081, %f2079;
	ld.global.f32 	%f2083, [%rd706+28];
	add.s32 	%r1106, %r1105, %r914;
	cvt.s64.s32 	%rd736, %r1106;
	add.s64 	%rd737, %rd736, %rd708;
	shl.b64 	%rd738, %rd737, 2;
	add.s64 	%rd739, %rd1, %rd738;
	ld.global.f32 	%f2084, [%rd739+36];
	fma.rn.f32 	%f7369, %f2083, %f2084, %f2082;
	add.s32 	%r3632, %r3632, 8;
	setp.ne.s32 	%p68, %r3632, %r7;
	mov.u32 	%r3634, %r7;
	@%p68 bra 	$L__BB0_103;
$L__BB0_104:
	setp.eq.s32 	%p69, %r3, 0;
	@%p69 bra 	$L__BB0_112;
	setp.lt.u32 	%p70, %r4, 3;
	@%p70 bra 	$L__BB0_107;
	add.s32 	%r1107, %r3634, %r12;
	mul.wide.u32 	%rd740, %r1107, 4;
	add.s64 	%rd741, %rd2, %rd740;
	ld.global.f32 	%f2086, [%rd741];
	mul.lo.s32 	%r1108, %r3634, %r914;
	cvt.s64.s32 	%rd742, %r1108;
	cvt.u64.u32 	%rd743, %r1;
	add.s64 	%rd744, %rd742, %rd743;
	shl.b64 	%rd745, %rd744, 2;
	add.s64 	%rd746, %rd1, %rd745;
	ld.global.f32 	%f2087, [%rd746+36];
	fma.rn.f32 	%f2088, %f2086, %f2087, %f7369;
	cvt.u64.u32 	%rd747, %r12;
	cvt.u64.u32 	%rd748, %r3634;
	add.s64 	%rd749, %rd748, %rd747;
	shl.b64 	%rd750, %rd749, 2;
	add.s64 	%rd751, %rd2, %rd750;
	ld.global.f32 	%f2089, [%rd751+4];
	add.s32 	%r1109, %r1108, %r914;
	cvt.s64.s32 	%rd752, %r1109;
	add.s64 	%rd753, %rd752, %rd743;
	shl.b64 	%rd754, %rd753, 2;
	add.s64 	%rd755, %rd1, %rd754;
	ld.global.f32 	%f2090, [%rd755+36];
	fma.rn.f32 	%f2091, %f2089, %f2090, %f2088;
	ld.global.f32 	%f2092, [%rd751+8];
	add.s32 	%r1110, %r1109, %r914;
	cvt.s64.s32 	%rd756, %r1110;
	add.s64 	%rd757, %rd756, %rd743;
	shl.b64 	%rd758, %rd757, 2;
	add.s64 	%rd759, %rd1, %rd758;
	ld.global.f32 	%f2093, [%rd759+36];
	fma.rn.f32 	%f2094, %f2092, %f2093, %f2091;
	ld.global.f32 	%f2095, [%rd751+12];
	add.s32 	%r1111, %r1110, %r914;
	cvt.s64.s32 	%rd760, %r1111;
	add.s64 	%rd761, %rd760, %rd743;
	shl.b64 	%rd762, %rd761, 2;
	add.s64 	%rd763, %rd1, %rd762;
	ld.global.f32 	%f2096, [%rd763+36];
	fma.rn.f32 	%f7369, %f2095, %f2096, %f2094;
	add.s32 	%r3634, %r3634, 4;
$L__BB0_107:
	setp.eq.s32 	%p71, %r5, 0;
	@%p71 bra 	$L__BB0_112;
	setp.eq.s32 	%p72, %r6, 0;
	@%p72 bra 	$L__BB0_110;
	add.s32 	%r1112, %r3634, %r12;
	mul.wide.u32 	%rd764, %r1112, 4;
	add.s64 	%rd765, %rd2, %rd764;
	ld.global.f32 	%f2098, [%rd765];
	mul.lo.s32 	%r1113, %r3634, %r914;
	cvt.s64.s32 	%rd766, %r1113;
	cvt.u64.u32 	%rd767, %r1;
	add.s64 	%rd768, %rd766, %rd767;
	shl.b64 	%rd769, %rd768, 2;
	add.s64 	%rd770, %rd1, %rd769;
	ld.global.f32 	%f2099, [%rd770+36];
	fma.rn.f32 	%f2100, %f2098, %f2099, %f7369;
	cvt.u64.u32 	%rd771, %r12;
	cvt.u64.u32 	%rd772, %r3634;
	add.s64 	%rd773, %rd772, %rd771;
	shl.b64 	%rd774, %rd773, 2;
	add.s64 	%rd775, %rd2, %rd774;
	ld.global.f32 	%f2101, [%rd775+4];
	add.s32 	%r1114, %r1113, %r914;
	cvt.s64.s32 	%rd776, %r1114;
	add.s64 	%rd777, %rd776, %rd767;
	shl.b64 	%rd778, %rd777, 2;
	add.s64 	%rd779, %rd1, %rd778;
	ld.global.f32 	%f2102, [%rd779+36];
	fma.rn.f32 	%f7369, %f2101, %f2102, %f2100;
	add.s32 	%r3634, %r3634, 2;
$L__BB0_110:
	setp.eq.s32 	%p73, %r8, 0;
	@%p73 bra 	$L__BB0_112;
	add.s32 	%r1115, %r3634, %r12;
	mul.wide.u32 	%rd780, %r1115, 4;
	add.s64 	%rd781, %rd2, %rd780;
	ld.global.f32 	%f2103, [%rd781];
	mul.lo.s32 	%r1116, %r3634, %r914;
	cvt.s64.s32 	%rd782, %r1116;
	cvt.u64.u32 	%rd783, %r1;
	add.s64 	%rd784, %rd782, %rd783;
	shl.b64 	%rd785, %rd784, 2;
	add.s64 	%rd786, %rd1, %rd785;
	ld.global.f32 	%f2104, [%rd786+36];
	fma.rn.f32 	%f7369, %f2103, %f2104, %f7369;
$L__BB0_112:
	setp.lt.u32 	%p74, %r2, 7;
	st.global.f32 	[%rd3+36], %f7369;
	ld.global.f32 	%f7377, [%rd3+40];
	mov.b32 	%r3638, 0;
	@%p74 bra 	$L__BB0_115;
	mov.b32 	%r3636, 0;
$L__BB0_114:
	.pragma "nounroll";
	add.s32 	%r1119, %r3636, %r12;
	mul.wide.u32 	%rd787, %r1119, 4;
	add.s64 	%rd788, %rd2, %rd787;
	ld.global.f32 	%f2106, [%rd788];
	mul.lo.s32 	%r1120, %r3636, %r914;
	cvt.s64.s32 	%rd789, %r1120;
	cvt.u64.u32 	%rd790, %r1;
	add.s64 	%rd791, %rd789, %rd790;
	shl.b64 	%rd792, %rd791, 2;
	add.s64 	%rd793, %rd1, %rd792;
	ld.global.f32 	%f2107, [%rd793+40];
	fma.rn.f32 	%f2108, %f2106, %f2107, %f7377;
	ld.global.f32 	%f2109, [%rd788+4];
	add.s32 	%r1121, %r1120, %r914;
	cvt.s64.s32 	%rd794, %r1121;
	add.s64 	%rd795, %rd794, %rd790;
	shl.b64 	%rd796, %rd795, 2;
	add.s64 	%rd797, %rd1, %rd796;
	ld.global.f32 	%f2110, [%rd797+40];
	fma.rn.f32 	%f2111, %f2109, %f2110, %f2108;
	ld.global.f32 	%f2112, [%rd788+8];
	add.s32 	%r1122, %r1121, %r914;
	cvt.s64.s32 	%rd798, %r1122;
	add.s64 	%rd799, %rd798, %rd790;
	shl.b64 	%rd800, %rd799, 2;
	add.s64 	%rd801, %rd1, %rd800;
	ld.global.f32 	%f2113, [%rd801+40];
	fma.rn.f32 	%f2114, %f2112, %f2113, %f2111;
	ld.global.f32 	%f2115, [%rd788+12];
	add.s32 	%r1123, %r1122, %r914;
	cvt.s64.s32 	%rd802, %r1123;
	add.s64 	%rd803, %rd802, %rd790;
	shl.b64 	%rd804, %rd803, 2;
	add.s64 	%rd805, %rd1, %rd804;
	ld.global.f32 	%f2116, [%rd805+40];
	fma.rn.f32 	%f2117, %f2115, %f2116, %f2114;
	ld.global.f32 	%f2118, [%rd788+16];
	add.s32 	%r1124, %r1123, %r914;
	cvt.s64.s32 	%rd806, %r1124;
	add.s64 	%rd807, %rd806, %rd790;
	shl.b64 	%rd808, %rd807, 2;
	add.s64 	%rd809, %rd1, %rd808;
	ld.global.f32 	%f2119, [%rd809+40];
	fma.rn.f32 	%f2120, %f2118, %f2119, %f2117;
	ld.global.f32 	%f2121, [%rd788+20];
	add.s32 	%r1125, %r1124, %r914;
	cvt.s64.s32 	%rd810, %r1125;
	add.s64 	%rd811, %rd810, %rd790;
	shl.b64 	%rd812, %rd811, 2;
	add.s64 	%rd813, %rd1, %rd812;
	ld.global.f32 	%f2122, [%rd813+40];
	fma.rn.f32 	%f2123, %f2121, %f2122, %f2120;
	ld.global.f32 	%f2124, [%rd788+24];
	add.s32 	%r1126, %r1125, %r914;
	cvt.s64.s32 	%rd814, %r1126;
	add.s64 	%rd815, %rd814, %rd790;
	shl.b64 	%rd816, %rd815, 2;
	add.s64 	%rd817, %rd1, %rd816;
	ld.global.f32 	%f2125, [%rd817+40];
	fma.rn.f32 	%f2126, %f2124, %f2125, %f2123;
	ld.global.f32 	%f2127, [%rd788+28];
	add.s32 	%r1127, %r1126, %r914;
	cvt.s64.s32 	%rd818, %r1127;
	add.s64 	%rd819, %rd818, %rd790;
	shl.b64 	%rd820, %rd819, 2;
	add.s64 	%rd821, %rd1, %rd820;
	ld.global.f32 	%f2128, [%rd821+40];
	fma.rn.f32 	%f7377, %f2127, %f2128, %f2126;
	add.s32 	%r3636, %r3636, 8;
	setp.ne.s32 	%p75, %r3636, %r7;
	mov.u32 	%r3638, %r7;
	@%p75 bra 	$L__BB0_114;
$L__BB0_115:
	setp.eq.s32 	%p76, %r3, 0;
	@%p76 bra 	$L__BB0_123;
	setp.lt.u32 	%p77, %r4, 3;
	@%p77 bra 	$L__BB0_118;
	add.s32 	%r1128, %r3638, %r12;
	mul.wide.u32 	%rd822, %r1128, 4;
	add.s64 	%rd823, %rd2, %rd822;
	ld.global.f32 	%f2130, [%rd823];
	mul.lo.s32 	%r1129, %r3638, %r914;
	cvt.s64.s32 	%rd824, %r1129;
	cvt.u64.u32 	%rd825, %r1;
	add.s64 	%rd826, %rd824, %rd825;
	shl.b64 	%rd827, %rd826, 2;
	add.s64 	%rd828, %rd1, %rd827;
	ld.global.f32 	%f2131, [%rd828+40];
	fma.rn.f32 	%f2132, %f2130, %f2131, %f7377;
	cvt.u64.u32 	%rd829, %r12;
	cvt.u64.u32 	%rd830, %r3638;
	add.s64 	%rd831, %rd830, %rd829;
	shl.b64 	%rd832, %rd831, 2;
	add.s64 	%rd833, %rd2, %rd832;
	ld.global.f32 	%f2133, [%rd833+4];
	add.s32 	%r1130, %r1129, %r914;
	cvt.s64.s32 	%rd834, %r1130;
	add.s64 	%rd835, %rd834, %rd825;
	shl.b64 	%rd836, %rd835, 2;
	add.s64 	%rd837, %rd1, %rd836;
	ld.global.f32 	%f2134, [%rd837+40];
	fma.rn.f32 	%f2135, %f2133, %f2134, %f2132;
	ld.global.f32 	%f2136, [%rd833+8];
	add.s32 	%r1131, %r1130, %r914;
	cvt.s64.s32 	%rd838, %r1131;
	add.s64 	%rd839, %rd838, %rd825;
	shl.b64 	%rd840, %rd839, 2;
	add.s64 	%rd841, %rd1, %rd840;
	ld.global.f32 	%f2137, [%rd841+40];
	fma.rn.f32 	%f2138, %f2136, %f2137, %f2135;
	ld.global.f32 	%f2139, [%rd833+12];
	add.s32 	%r1132, %r1131, %r914;
	cvt.s64.s32 	%rd842, %r1132;
	add.s64 	%rd843, %rd842, %rd825;
	shl.b64 	%rd844, %rd843, 2;
	add.s64 	%rd845, %rd1, %rd844;
	ld.global.f32 	%f2140, [%rd845+40];
	fma.rn.f32 	%f7377, %f2139, %f2140, %f2138;
	add.s32 	%r3638, %r3638, 4;
$L__BB0_118:
	setp.eq.s32 	%p78, %r5, 0;
	@%p78 bra 	$L__BB0_123;
	setp.eq.s32 	%p79, %r6, 0;
	@%p79 bra 	$L__BB0_121;
	add.s32 	%r1133, %r3638, %r12;
	mul.wide.u32 	%rd846, %r1133, 4;
	add.s64 	%rd847, %rd2, %rd846;
	ld.global.f32 	%f2142, [%rd847];
	mul.lo.s32 	%r1134, %r3638, %r914;
	cvt.s64.s32 	%rd848, %r1134;
	cvt.u64.u32 	%rd849, %r1;
	add.s64 	%rd850, %rd848, %rd849;
	shl.b64 	%rd851, %rd850, 2;
	add.s64 	%rd852, %rd1, %rd851;
	ld.global.f32 	%f2143, [%rd852+40];
	fma.rn.f32 	%f2144, %f2142, %f2143, %f7377;
	cvt.u64.u32 	%rd853, %r12;
	cvt.u64.u32 	%rd854, %r3638;
	add.s64 	%rd855, %rd854, %rd853;
	shl.b64 	%rd856, %rd855, 2;
	add.s64 	%rd857, %rd2, %rd856;
	ld.global.f32 	%f2145, [%rd857+4];
	add.s32 	%r1135, %r1134, %r914;
	cvt.s64.s32 	%rd858, %r1135;
	add.s64 	%rd859, %rd858, %rd849;
	shl.b64 	%rd860, %rd859, 2;
	add.s64 	%rd861, %rd1, %rd860;
	ld.global.f32 	%f2146, [%rd861+40];
	fma.rn.f32 	%f7377, %f2145, %f2146, %f2144;
	add.s32 	%r3638, %r3638, 2;
$L__BB0_121:
	setp.eq.s32 	%p80, %r8, 0;
	@%p80 bra 	$L__BB0_123;
	add.s32 	%r1136, %r3638, %r12;
	mul.wide.u32 	%rd862, %r1136, 4;
	add.s64 	%rd863, %rd2, %rd862;
	ld.global.f32 	%f2147, [%rd863];
	mul.lo.s32 	%r1137, %r3638, %r914;
	cvt.s64.s32 	%rd864, %r1137;
	cvt.u64.u32 	%rd865, %r1;
	add.s64 	%rd866, %rd864, %rd865;
	shl.b64 	%rd867, %rd866, 2;
	add.s64 	%rd868, %rd1, %rd867;
	ld.global.f32 	%f2148, [%rd868+40];
	fma.rn.f32 	%f7377, %f2147, %f2148, %f7377;
$L__BB0_123:
	setp.lt.u32 	%p81, %r2, 7;
	st.global.f32 	[%rd3+40], %f7377;
	ld.global.f32 	%f7385, [%rd3+44];
	mov.b32 	%r3642, 0;
	@%p81 bra 	$L__BB0_126;
	mov.b32 	%r3640, 0;
$L__BB0_125:
	.pragma "nounroll";
	add.s32 	%r1140, %r3640, %r12;
	mul.wide.u32 	%rd869, %r1140, 4;
	add.s64 	%rd870, %rd2, %rd869;
	ld.global.f32 	%f2150, [%rd870];
	mul.lo.s32 	%r1141, %r3640, %r914;
	cvt.s64.s32 	%rd871, %r1141;
	cvt.u64.u32 	%rd872, %r1;
	add.s64 	%rd873, %rd871, %rd872;
	shl.b64 	%rd874, %rd873, 2;
	add.s64 	%rd875, %rd1, %rd874;
	ld.global.f32 	%f2151, [%rd875+44];
	fma.rn.f32 	%f2152, %f2150, %f2151, %f7385;
	ld.global.f32 	%f2153, [%rd870+4];
	add.s32 	%r1142, %r1141, %r914;
	cvt.s64.s32 	%rd876, %r1142;
	add.s64 	%rd877, %rd876, %rd872;
	shl.b64 	%rd878, %rd877, 2;
	add.s64 	%rd879, %rd1, %rd878;
	ld.global.f32 	%f2154, [%rd879+44];
	fma.rn.f32 	%f2155, %f2153, %f2154, %f2152;
	ld.global.f32 	%f2156, [%rd870+8];
	add.s32 	%r1143, %r1142, %r914;
	cvt.s64.s32 	%rd880, %r1143;
	add.s64 	%rd881, %rd880, %rd872;
	shl.b64 	%rd882, %rd881, 2;
	add.s64 	%rd883, %rd1, %rd882;
	ld.global.f32 	%f2157, [%rd883+44];
	fma.rn.f32 	%f2158, %f2156, %f2157, %f2155;
	ld.global.f32 	%f2159, [%rd870+12];
	add.s32 	%r1144, %r1143, %r914;
	cvt.s64.s32 	%rd884, %r1144;
	add.s64 	%rd885, %rd884, %rd872;
	shl.b64 	%rd886, %rd885, 2;
	add.s64 	%rd887, %rd1, %rd886;
	ld.global.f32 	%f2160, [%rd887+44];
	fma.rn.f32 	%f2161, %f2159, %f2160, %f2158;
	ld.global.f32 	%f2162, [%rd870+16];
	add.s32 	%r1145, %r1144, %r914;
	cvt.s64.s32 	%rd888, %r1145;
	add.s64 	%rd889, %rd888, %rd872;
	shl.b64 	%rd890, %rd889, 2;
	add.s64 	%rd891, %rd1, %rd890;
	ld.global.f32 	%f2163, [%rd891+44];
	fma.rn.f32 	%f2164, %f2162, %f2163, %f2161;
	ld.global.f32 	%f2165, [%rd870+20];
	add.s32 	%r1146, %r1145, %r914;
	cvt.s64.s32 	%rd892, %r1146;
	add.s64 	%rd893, %rd892, %rd872;
	shl.b64 	%rd894, %rd893, 2;
	add.s64 	%rd895, %rd1, %rd894;
	ld.global.f32 	%f2166, [%rd895+44];
	fma.rn.f32 	%f2167, %f2165, %f2166, %f2164;
	ld.global.f32 	%f2168, [%rd870+24];
	add.s32 	%r1147, %r1146, %r914;
	cvt.s64.s32 	%rd896, %r1147;
	add.s64 	%rd897, %rd896, %rd872;
	shl.b64 	%rd898, %rd897, 2;
	add.s64 	%rd899, %rd1, %rd898;
	ld.global.f32 	%f2169, [%rd899+44];
	fma.rn.f32 	%f2170, %f2168, %f2169, %f2167;
	ld.global.f32 	%f2171, [%rd870+28];
	add.s32 	%r1148, %r1147, %r914;
	cvt.s64.s32 	%rd900, %r1148;
	add.s64 	%rd901, %rd900, %rd872;
	shl.b64 	%rd902, %rd901, 2;
	add.s64 	%rd903, %rd1, %rd902;
	ld.global.f32 	%f2172, [%rd903+44];
	fma.rn.f32 	%f7385, %f2171, %f2172, %f2170;
	add.s32 	%r3640, %r3640, 8;
	setp.ne.s32 	%p82, %r3640, %r7;
	mov.u32 	%r3642, %r7;
	@%p82 bra 	$L__BB0_125;
$L__BB0_126:
	setp.eq.s32 	%p83, %r3, 0;
	@%p83 bra 	$L__BB0_134;
	setp.lt.u32 	%p84, %r4, 3;
	@%p84 bra 	$L__BB0_129;
	add.s32 	%r1149, %r3642, %r12;
	mul.wide.u32 	%rd904, %r1149, 4;
	add.s64 	%rd905, %rd2, %rd904;
	ld.global.f32 	%f2174, [%rd905];
	mul.lo.s32 	%r1150, %r3642, %r914;
	cvt.s64.s32 	%rd906, %r1150;
	cvt.u64.u32 	%rd907, %r1;
	add.s64 	%rd908, %rd906, %rd907;
	shl.b64 	%rd909, %rd908, 2;
	add.s64 	%rd910, %rd1, %rd909;
	ld.global.f32 	%f2175, [%rd910+44];
	fma.rn.f32 	%f2176, %f2174, %f2175, %f7385;
	cvt.u64.u32 	%rd911, %r12;
	cvt.u64.u32 	%rd912, %r3642;
	add.s64 	%rd913, %rd912, %rd911;
	shl.b64 	%rd914, %rd913, 2;
	add.s64 	%rd915, %rd2, %rd914;
	ld.global.f32 	%f2177, [%rd915+4];
	add.s32 	%r1151, %r1150, %r914;
	cvt.s64.s32 	%rd916, %r1151;
	add.s64 	%rd917, %rd916, %rd907;
	shl.b64 	%rd918, %rd917, 2;
	add.s64 	%rd919, %rd1, %rd918;
	ld.global.f32 	%f2178, [%rd919+44];
	fma.rn.f32 	%f2179, %f2177, %f2178, %f2176;
	ld.global.f32 	%f2180, [%rd915+8];
	add.s32 	%r1152, %r1151, %r914;
	cvt.s64.s32 	%rd920, %r1152;
	add.s64 	%rd921, %rd920, %rd907;
	shl.b64 	%rd922, %rd921, 2;
	add.s64 	%rd923, %rd1, %rd922;
	ld.global.f32 	%f2181, [%rd923+44];
	fma.rn.f32 	%f2182, %f2180, %f2181, %f2179;
	ld.global.f32 	%f2183, [%rd915+12];
	add.s32 	%r1153, %r1152, %r914;
	cvt.s64.s32 	%rd924, %r1153;
	add.s64 	%rd925, %rd924, %rd907;
	shl.b64 	%rd926, %rd925, 2;
	add.s64 	%rd927, %rd1, %rd926;
	ld.global.f32 	%f2184, [%rd927+44];
	fma.rn.f32 	%f7385, %f2183, %f2184, %f2182;
	add.s32 	%r3642, %r3642, 4;
$L__BB0_129:
	setp.eq.s32 	%p85, %r5, 0;
	@%p85 bra 	$L__BB0_134;
	setp.eq.s32 	%p86, %r6, 0;
	@%p86 bra 	$L__BB0_132;
	add.s32 	%r1154, %r3642, %r12;
	mul.wide.u32 	%rd928, %r1154, 4;
	add.s64 	%rd929, %rd2, %rd928;
	ld.global.f32 	%f2186, [%rd929];
	mul.lo.s32 	%r1155, %r3642, %r914;
	cvt.s64.s32 	%rd930, %r1155;
	cvt.u64.u32 	%rd931, %r1;
	add.s64 	%rd932, %rd930, %rd931;
	shl.b64 	%rd933, %rd932, 2;
	add.s64 	%rd934, %rd1, %rd933;
	ld.global.f32 	%f2187, [%rd934+44];
	fma.rn.f32 	%f2188, %f2186, %f2187, %f7385;
	cvt.u64.u32 	%rd935, %r12;
	cvt.u64.u32 	%rd936, %r3642;
	add.s64 	%rd937, %rd936, %rd935;
	shl.b64 	%rd938, %rd937, 2;
	add.s64 	%rd939, %rd2, %rd938;
	ld.global.f32 	%f2189, [%rd939+4];
	add.s32 	%r1156, %r1155, %r914;
	cvt.s64.s32 	%rd940, %r1156;
	add.s64 	%rd941, %rd940, %rd931;
	shl.b64 	%rd942, %rd941, 2;
	add.s64 	%rd943, %rd1, %rd942;
	ld.global.f32 	%f2190, [%rd943+44];
	fma.rn.f32 	%f7385, %f2189, %f2190, %f2188;
	add.s32 	%r3642, %r3642, 2;
$L__BB0_132:
	setp.eq.s32 	%p87, %r8, 0;
	@%p87 bra 	$L__BB0_134;
	add.s32 	%r1157, %r3642, %r12;
	mul.wide.u32 	%rd944, %r1157, 4;
	add.s64 	%rd945, %rd2, %rd944;
	ld.global.f32 	%f2191, [%rd945];
	mul.lo.s32 	%r1158, %r3642, %r914;
	cvt.s64.s32 	%rd946, %r1158;
	cvt.u64.u32 	%rd947, %r1;
	add.s64 	%rd948, %rd946, %rd947;
	shl.b64 	%rd949, %rd948, 2;
	add.s64 	%rd950, %rd1, %rd949;
	ld.global.f32 	%f2192, [%rd950+44];
	fma.rn.f32 	%f7385, %f2191, %f2192, %f7385;
$L__BB0_134:
	setp.lt.u32 	%p88, %r2, 7;
	st.global.f32 	[%rd3+44], %f7385;
	ld.global.f32 	%f7393, [%rd3+48];
	mov.b32 	%r3646, 0;
	@%p88 bra 	$L__BB0_137;
	mov.b32 	%r3644, 0;
$L__BB0_136:
	.pragma "nounroll";
	add.s32 	%r1161, %r3644, %r12;
	mul.wide.u32 	%rd951, %r1161, 4;
	add.s64 	%rd952, %rd2, %rd951;
	ld.global.f32 	%f2194, [%rd952];
	mul.lo.s32 	%r1162, %r3644, %r914;
	cvt.s64.s32 	%rd953, %r1162;
	cvt.u64.u32 	%rd954, %r1;
	add.s64 	%rd955, %rd953, %rd954;
	shl.b64 	%rd956, %rd955, 2;
	add.s64 	%rd957, %rd1, %rd956;
	ld.global.f32 	%f2195, [%rd957+48];
	fma.rn.f32 	%f2196, %f2194, %f2195, %f7393;
	ld.global.f32 	%f2197, [%rd952+4];
	add.s32 	%r1163, %r1162, %r914;
	cvt.s64.s32 	%rd958, %r1163;
	add.s64 	%rd959, %rd958, %rd954;
	shl.b64 	%rd960, %rd959, 2;
	add.s64 	%rd961, %rd1, %rd960;
	ld.global.f32 	%f2198, [%rd961+48];
	fma.rn.f32 	%f2199, %f2197, %f2198, %f2196;
	ld.global.f32 	%f2200, [%rd952+8];
	add.s32 	%r1164, %r1163, %r914;
	cvt.s64.s32 	%rd962, %r1164;
	add.s64 	%rd963, %rd962, %rd954;
	shl.b64 	%rd964, %rd963, 2;
	add.s64 	%rd965, %rd1, %rd964;
	ld.global.f32 	%f2201, [%rd965+48];
	fma.rn.f32 	%f2202, %f2200, %f2201, %f2199;
	ld.global.f32 	%f2203, [%rd952+12];
	add.s32 	%r1165, %r1164, %r914;
	cvt.s64.s32 	%rd966, %r1165;
	add.s64 	%rd967, %rd966, %rd954;
	shl.b64 	%rd968, %rd967, 2;
	add.s64 	%rd969, %rd1, %rd968;
	ld.global.f32 	%f2204, [%rd969+48];
	fma.rn.f32 	%f2205, %f2203, %f2204, %f2202;
	ld.global.f32 	%f2206, [%rd952+16];
	add.s32 	%r1166, %r1165, %r914;
	cvt.s64.s32 	%rd970, %r1166;
	add.s64 	%rd971, %rd970, %rd954;
	shl.b64 	%rd972, %rd971, 2;
	add.s64 	%rd973, %rd1, %rd972;
	ld.global.f32 	%f2207, [%rd973+48];
	fma.rn.f32 	%f2208, %f2206, %f2207, %f2205;
	ld.global.f32 	%f2209, [%rd952+20];
	add.s32 	%r1167, %r1166, %r914;
	cvt.s64.s32 	%rd974, %r1167;
	add.s64 	%rd975, %rd974, %rd954;
	shl.b64 	%rd976, %rd975, 2;
	add.s64 	%rd977, %rd1, %rd976;
	ld.global.f32 	%f2210, [%rd977+48];
	fma.rn.f32 	%f2211, %f2209, %f2210, %f2208;
	ld.global.f32 	%f2212, [%rd952+24];
	add.s32 	%r1168, %r1167, %r914;
	cvt.s64.s32 	%rd978, %r1168;
	add.s64 	%rd979, %rd978, %rd954;
	shl.b64 	%rd980, %rd979, 2;
	add.s64 	%rd981, %rd1, %rd980;
	ld.global.f32 	%f2213, [%rd981+48];
	fma.rn.f32 	%f2214, %f2212, %f2213, %f2211;
	ld.global.f32 	%f2215, [%rd952+28];
	add.s32 	%r1169, %r1168, %r914;
	cvt.s64.s32 	%rd982, %r1169;
	add.s64 	%rd983, %rd982, %rd954;
	shl.b64 	%rd984, %rd983, 2;
	add.s64 	%rd985, %rd1, %rd984;
	ld.global.f32 	%f2216, [%rd985+48];
	fma.rn.f32 	%f7393, %f2215, %f2216, %f2214;
	add.s32 	%r3644, %r3644, 8;
	setp.ne.s32 	%p89, %r3644, %r7;
	mov.u32 	%r3646, %r7;
	@%p89 bra 	$L__BB0_136;
$L__BB0_137:
	setp.eq.s32 	%p90, %r3, 0;
	@%p90 bra 	$L__BB0_145;
	setp.lt.u32 	%p91, %r4, 3;
	@%p91 bra 	$L__BB0_140;
	add.s32 	%r1170, %r3646, %r12;
	mul.wide.u32 	%rd986, %r1170, 4;
	add.s64 	%rd987, %rd2, %rd986;
	ld.global.f32 	%f2218, [%rd987];
	mul.lo.s32 	%r1171, %r3646, %r914;
	cvt.s64.s32 	%rd988, %r1171;
	cvt.u64.u32 	%rd989, %r1;
	add.s64 	%rd990, %rd988, %rd989;
	shl.b64 	%rd991, %rd990, 2;
	add.s64 	%rd992, %rd1, %rd991;
	ld.global.f32 	%f2219, [%rd992+48];
	fma.rn.f32 	%f2220, %f2218, %f2219, %f7393;
	cvt.u64.u32 	%rd993, %r12;
	cvt.u64.u32 	%rd994, %r3646;
	add.s64 	%rd995, %rd994, %rd993;
	shl.b64 	%rd996, %rd995, 2;
	add.s64 	%rd997, %rd2, %rd996;
	ld.global.f32 	%f2221, [%rd997+4];
	add.s32 	%r1172, %r1171, %r914;
	cvt.s64.s32 	%rd998, %r1172;
	add.s64 	%rd999, %rd998, %rd989;
	shl.b64 	%rd1000, %rd999, 2;
	add.s64 	%rd1001, %rd1, %rd1000;
	ld.global.f32 	%f2222, [%rd1001+48];
	fma.rn.f32 	%f2223, %f2221, %f2222, %f2220;
	ld.global.f32 	%f2224, [%rd997+8];
	add.s32 	%r1173, %r1172, %r914;
	cvt.s64.s32 	%rd1002, %r1173;
	add.s64 	%rd1003, %rd1002, %rd989;
	shl.b64 	%rd1004, %rd1003, 2;
	add.s64 	%rd1005, %rd1, %rd1004;
	ld.global.f32 	%f2225, [%rd1005+48];
	fma.rn.f32 	%f2226, %f2224, %f2225, %f2223;
	ld.global.f32 	%f2227, [%rd997+12];
	add.s32 	%r1174, %r1173, %r914;
	cvt.s64.s32 	%rd1006, %r1174;
	add.s64 	%rd1007, %rd1006, %rd989;
	shl.b64 	%rd1008, %rd1007, 2;
	add.s64 	%rd1009, %rd1, %rd1008;
	ld.global.f32 	%f2228, [%rd1009+48];
	fma.rn.f32 	%f7393, %f2227, %f2228, %f2226;
	add.s32 	%r3646, %r3646, 4;
$L__BB0_140:
	setp.eq.s32 	%p92, %r5, 0;
	@%p92 bra 	$L__BB0_145;
	setp.eq.s32 	%p93, %r6, 0;
	@%p93 bra 	$L__BB0_143;
	add.s32 	%r1175, %r3646, %r12;
	mul.wide.u32 	%rd1010, %r1175, 4;
	add.s64 	%rd1011, %rd2, %rd1010;
	ld.global.f32 	%f2230, [%rd1011];
	mul.lo.s32 	%r1176, %r3646, %r914;
	cvt.s64.s32 	%rd1012, %r1176;
	cvt.u64.u32 	%rd1013, %r1;
	add.s64 	%rd1014, %rd1012, %rd1013;
	shl.b64 	%rd1015, %rd1014, 2;
	add.s64 	%rd1016, %rd1, %rd1015;
	ld.global.f32 	%f2231, [%rd1016+48];
	fma.rn.f32 	%f2232, %f2230, %f2231, %f7393;
	cvt.u64.u32 	%rd1017, %r12;
	cvt.u64.u32 	%rd1018, %r3646;
	add.s64 	%rd1019, %rd1018, %rd1017;
	shl.b64 	%rd1020, %rd1019, 2;
	add.s64 	%rd1021, %rd2, %rd1020;
	ld.global.f32 	%f2233, [%rd1021+4];
	add.s32 	%r1177, %r1176, %r914;
	cvt.s64.s32 	%rd1022, %r1177;
	add.s64 	%rd1023, %rd1022, %rd1013;
	shl.b64 	%rd1024, %rd1023, 2;
	add.s64 	%rd1025, %rd1, %rd1024;
	ld.global.f32 	%f2234, [%rd1025+48];
	fma.rn.f32 	%f7393, %f2233, %f2234, %f2232;
	add.s32 	%r3646, %r3646, 2;
$L__BB0_143:
	setp.eq.s32 	%p94, %r8, 0;
	@%p94 bra 	$L__BB0_145;
	add.s32 	%r1178, %r3646, %r12;
	mul.wide.u32 	%rd1026, %r1178, 4;
	add.s64 	%rd1027, %rd2, %rd1026;
	ld.global.f32 	%f2235, [%rd1027];
	mul.lo.s32 	%r1179, %r3646, %r914;
	cvt.s64.s32 	%rd1028, %r1179;
	cvt.u64.u32 	%rd1029, %r1;
	add.s64 	%rd1030, %rd1028, %rd1029;
	shl.b64 	%rd1031, %rd1030, 2;
	add.s64 	%rd1032, %rd1, %rd1031;
	ld.global.f32 	%f2236, [%rd1032+48];
	fma.rn.f32 	%f7393, %f2235, %f2236, %f7393;
$L__BB0_145:
	setp.lt.u32 	%p95, %r2, 7;
	st.global.f32 	[%rd3+48], %f7393;
	ld.global.f32 	%f7401, [%rd3+52];
	mov.b32 	%r3650, 0;
	@%p95 bra 	$L__BB0_148;
	mov.b32 	%r3648, 0;
$L__BB0_147:
	.pragma "nounroll";
	add.s32 	%r1182, %r3648, %r12;
	mul.wide.u32 	%rd1033, %r1182, 4;
	add.s64 	%rd1034, %rd2, %rd1033;
	ld.global.f32 	%f2238, [%rd1034];
	mul.lo.s32 	%r1183, %r3648, %r914;
	cvt.s64.s32 	%rd1035, %r1183;
	cvt.u64.u32 	%rd1036, %r1;
	add.s64 	%rd1037, %rd1035, %rd1036;
	shl.b64 	%rd1038, %rd1037, 2;
	add.s64 	%rd1039, %rd1, %rd1038;
	ld.global.f32 	%f2239, [%rd1039+52];
	fma.rn.f32 	%f2240, %f2238, %f2239, %f7401;
	ld.global.f32 	%f2241, [%rd1034+4];
	add.s32 	%r1184, %r1183, %r914;
	cvt.s64.s32 	%rd1040, %r1184;
	add.s64 	%rd1041, %rd1040, %rd1036;
	shl.b64 	%rd1042, %rd1041, 2;
	add.s64 	%rd1043, %rd1, %rd1042;
	ld.global.f32 	%f2242, [%rd1043+52];
	fma.rn.f32 	%f2243, %f2241, %f2242, %f2240;
	ld.global.f32 	%f2244, [%rd1034+8];
	add.s32 	%r1185, %r1184, %r914;
	cvt.s64.s32 	%rd1044, %r1185;
	add.s64 	%rd1045, %rd1044, %rd1036;
	shl.b64 	%rd1046, %rd1045, 2;
	add.s64 	%rd1047, %rd1, %rd1046;
	ld.global.f32 	%f2245, [%rd1047+52];
	fma.rn.f32 	%f2246, %f2244, %f2245, %f2243;
	ld.global.f32 	%f2247, [%rd1034+12];
	add.s32 	%r1186, %r1185, %r914;
	cvt.s64.s32 	%rd1048, %r1186;
	add.s64 	%rd1049, %rd1048, %rd1036;
	shl.b64 	%rd1050, %rd1049, 2;
	add.s64 	%rd1051, %rd1, %rd1050;
	ld.global.f32 	%f2248, [%rd1051+52];
	fma.rn.f32 	%f2249, %f2247, %f2248, %f2246;
	ld.global.f32 	%f2250, [%rd1034+16];
	add.s32 	%r1187, %r1186, %r914;
	cvt.s64.s32 	%rd1052, %r1187;
	add.s64 	%rd1053, %rd1052, %rd1036;
	shl.b64 	%rd1054, %rd1053, 2;
	add.s64 	%rd1055, %rd1, %rd1054;
	ld.global.f32 	%f2251, [%rd1055+52];
	fma.rn.f32 	%f2252, %f2250, %f2251, %f2249;
	ld.global.f32 	%f2253, [%rd1034+20];
	add.s32 	%r1188, %r1187, %r914;
	cvt.s64.s32 	%rd1056, %r1188;
	add.s64 	%rd1057, %rd1056, %rd1036;
	shl.b64 	%rd1058, %rd1057, 2;
	add.s64 	%rd1059, %rd1, %rd1058;
	ld.global.f32 	%f2254, [%rd1059+52];
	fma.rn.f32 	%f2255, %f2253, %f2254, %f2252;
	ld.global.f32 	%f2256, [%rd1034+24];
	add.s32 	%r1189, %r1188, %r914;
	cvt.s64.s32 	%rd1060, %r1189;
	add.s64 	%rd1061, %rd1060, %rd1036;
	shl.b64 	%rd1062, %rd1061, 2;
	add.s64 	%rd1063, %rd1, %rd1062;
	ld.global.f32 	%f2257, [%rd1063+52];
	fma.rn.f32 	%f2258, %f2256, %f2257, %f2255;
	ld.global.f32 	%f2259, [%rd1034+28];
	add.s32 	%r1190, %r1189, %r914;
	cvt.s64.s32 	%rd1064, %r1190;
	add.s64 	%rd1065, %rd1064, %rd1036;
	shl.b64 	%rd1066, %rd1065, 2;
	add.s64 	%rd1067, %rd1, %rd1066;
	ld.global.f32 	%f2260, [%rd1067+52];
	fma.rn.f32 	%f7401, %f2259, %f2260, %f2258;
	add.s32 	%r3648, %r3648, 8;
	setp.ne.s32 	%p96, %r3648, %r7;
	mov.u32 	%r3650, %r7;
	@%p96 bra 	$L__BB0_147;
$L__BB0_148:
	setp.eq.s32 	%p97, %r3, 0;
	@%p97 bra 	$L__BB0_156;
	setp.lt.u32 	%p98, %r4, 3;
	@%p98 bra 	$L__BB0_151;
	add.s32 	%r1191, %r3650, %r12;
	mul.wide.u32 	%rd1068, %r1191, 4;
	add.s64 	%rd1069, %rd2, %rd1068;
	ld.global.f32 	%f2262, [%rd1069];
	mul.lo.s32 	%r1192, %r3650, %r914;
	cvt.s64.s32 	%rd1070, %r1192;
	cvt.u64.u32 	%rd1071, %r1;
	add.s64 	%rd1072, %rd1070, %rd1071;
	shl.b64 	%rd1073, %rd1072, 2;
	add.s64 	%rd1074, %rd1, %rd1073;
	ld.global.f32 	%f2263, [%rd1074+52];
	fma.rn.f32 	%f2264, %f2262, %f2263, %f7401;
	cvt.u64.u32 	%rd1075, %r12;
	cvt.u64.u32 	%rd1076, %r3650;
	add.s64 	%rd1077, %rd1076, %rd1075;
	shl.b64 	%rd1078, %rd1077, 2;
	add.s64 	%rd1079, %rd2, %rd1078;
	ld.global.f32 	%f2265, [%rd1079+4];
	add.s32 	%r1193, %r1192, %r914;
	cvt.s64.s32 	%rd1080, %r1193;
	add.s64 	%rd1081, %rd1080, %rd1071;
	shl.b64 	%rd1082, %rd1081, 2;
	add.s64 	%rd1083, %rd1, %rd1082;
	ld.global.f32 	%f2266, [%rd1083+52];
	fma.rn.f32 	%f2267, %f2265, %f2266, %f2264;
	ld.global.f32 	%f2268, [%rd1079+8];
	add.s32 	%r1194, %r1193, %r914;
	cvt.s64.s32 	%rd1084, %r1194;
	add.s64 	%rd1085, %rd1084, %rd1071;
	shl.b64 	%rd1086, %rd1085, 2;
	add.s64 	%rd1087, %rd1, %rd1086;
	ld.global.f32 	%f2269, [%rd1087+52];
	fma.rn.f32 	%f2270, %f2268, %f2269, %f2267;
	ld.global.f32 	%f2271, [%rd1079+12];
	add.s32 	%r1195, %r1194, %r914;
	cvt.s64.s32 	%rd1088, %r1195;
	add.s64 	%rd1089, %rd1088, %rd1071;
	shl.b64 	%rd1090, %rd1089, 2;
	add.s64 	%rd1091, %rd1, %rd1090;
	ld.global.f32 	%f2272, [%rd1091+52];
	fma.rn.f32 	%f7401, %f2271, %f2272, %f2270;
	add.s32 	%r3650, %r3650, 4;
$L__BB0_151:
	setp.eq.s32 	%p99, %r5, 0;
	@%p99 bra 	$L__BB0_156;
	setp.eq.s32 	%p100, %r6, 0;
	@%p100 bra 	$L__BB0_154;
	add.s32 	%r1196, %r3650, %r12;
	mul.wide.u32 	%rd1092, %r1196, 4;
	add.s64 	%rd1093, %rd2, %rd1092;
	ld.global.f32 	%f2274, [%rd1093];
	mul.lo.s32 	%r1197, %r3650, %r914;
	cvt.s64.s32 	%rd1094, %r1197;
	cvt.u64.u32 	%rd1095, %r1;
	add.s64 	%rd1096, %rd1094, %rd1095;
	shl.b64 	%rd1097, %rd1096, 2;
	add.s64 	%rd1098, %rd1, %rd1097;
	ld.global.f32 	%f2275, [%rd1098+52];
	fma.rn.f32 	%f2276, %f2274, %f2275, %f7401;
	cvt.u64.u32 	%rd1099, %r12;
	cvt.u64.u32 	%rd1100, %r3650;
	add.s64 	%rd1101, %rd1100, %rd1099;
	shl.b64 	%rd1102, %rd1101, 2;
	add.s64 	%rd1103, %rd2, %rd1102;
	ld.global.f32 	%f2277, [%rd1103+4];
	add.s32 	%r1198, %r1197, %r914;
	cvt.s64.s32 	%rd1104, %r1198;
	add.s64 	%rd1105, %rd1104, %rd1095;
	shl.b64 	%rd1106, %rd1105, 2;
	add.s64 	%rd1107, %rd1, %rd1106;
	ld.global.f32 	%f2278, [%rd1107+52];
	fma.rn.f32 	%f7401, %f2277, %f2278, %f2276;
	add.s32 	%r3650, %r3650, 2;
$L__BB0_154:
	setp.eq.s32 	%p101, %r8, 0;
	@%p101 bra 	$L__BB0_156;
	add.s32 	%r1199, %r3650, %r12;
	mul.wide.u32 	%rd1108, %r1199, 4;
	add.s64 	%rd1109, %rd2, %rd1108;
	ld.global.f32 	%f2279, [%rd1109];
	mul.lo.s32 	%r1200, %r3650, %r914;
	cvt.s64.s32 	%rd1110, %r1200;
	cvt.u64.u32 	%rd1111, %r1;
	add.s64 	%rd1112, %rd1110, %rd1111;
	shl.b64 	%rd1113, %rd1112, 2;
	add.s64 	%rd1114, %rd1, %rd1113;
	ld.global.f32 	%f2280, [%rd1114+52];
	fma.rn.f32 	%f7401, %f2279, %f2280, %f7401;
$L__BB0_156:
	setp.lt.u32 	%p102, %r2, 7;
	st.global.f32 	[%rd3+52], %f7401;
	ld.global.f32 	%f7409, [%rd3+56];
	mov.b32 	%r3654, 0;
	@%p102 bra 	$L__BB0_159;
	mov.b32 	%r3652, 0;
$L__BB0_158:
	.pragma "nounroll";
	add.s32 	%r1203, %r3652, %r12;
	mul.wide.u32 	%rd1115, %r1203, 4;
	add.s64 	%rd1116, %rd2, %rd1115;
	ld.global.f32 	%f2282, [%rd1116];
	mul.lo.s32 	%r1204, %r3652, %r914;
	cvt.s64.s32 	%rd1117, %r1204;
	cvt.u64.u32 	%rd1118, %r1;
	add.s64 	%rd1119, %rd1117, %rd1118;
	shl.b64 	%rd1120, %rd1119, 2;
	add.s64 	%rd1121, %rd1, %rd1120;
	ld.global.f32 	%f2283, [%rd1121+56];
	fma.rn.f32 	%f2284, %f2282, %f2283, %f7409;
	ld.global.f32 	%f2285, [%rd1116+4];
	add.s32 	%r1205, %r1204, %r914;
	cvt.s64.s32 	%rd1122, %r1205;
	add.s64 	%rd1123, %rd1122, %rd1118;
	shl.b64 	%rd1124, %rd1123, 2;
	add.s64 	%rd1125, %rd1, %rd1124;
	ld.global.f32 	%f2286, [%rd1125+56];
	fma.rn.f32 	%f2287, %f2285, %f2286, %f2284;
	ld.global.f32 	%f2288, [%rd1116+8];
	add.s32 	%r1206, %r1205, %r914;
	cvt.s64.s32 	%rd1126, %r1206;
	add.s64 	%rd1127, %rd1126, %rd1118;
	shl.b64 	%rd1128, %rd1127, 2;
	add.s64 	%rd1129, %rd1, %rd1128;
	ld.global.f32 	%f2289, [%rd1129+56];
	fma.rn.f32 	%f2290, %f2288, %f2289, %f2287;
	ld.global.f32 	%f2291, [%rd1116+12];
	add.s32 	%r1207, %r1206, %r914;
	cvt.s64.s32 	%rd1130, %r1207;
	add.s64 	%rd1131, %rd1130, %rd1118;
	shl.b64 	%rd1132, %rd1131, 2;
	add.s64 	%rd1133, %rd1, %rd1132;
	ld.global.f32 	%f2292, [%rd1133+56];
	fma.rn.f32 	%f2293, %f2291, %f2292, %f2290;
	ld.global.f32 	%f2294, [%rd1116+16];
	add.s32 	%r1208, %r1207, %r914;
	cvt.s64.s32 	%rd1134, %r1208;
	add.s64 	%rd1135, %rd1134, %rd1118;
	shl.b64 	%rd1136, %rd1135, 2;
	add.s64 	%rd1137, %rd1, %rd1136;
	ld.global.f32 	%f2295, [%rd1137+56];
	fma.rn.f32 	%f2296, %f2294, %f2295, %f2293;
	ld.global.f32 	%f2297, [%rd1116+20];
	add.s32 	%r1209, %r1208, %r914;
	cvt.s64.s32 	%rd1138, %r1209;
	add.s64 	%rd1139, %rd1138, %rd1118;
	shl.b64 	%rd1140, %rd1139, 2;
	add.s64 	%rd1141, %rd1, %rd1140;
	ld.global.f32 	%f2298, [%rd1141+56];
	fma.rn.f32 	%f2299, %f2297, %f2298, %f2296;
	ld.global.f32 	%f2300, [%rd1116+24];
	add.s32 	%r1210, %r1209, %r914;
	cvt.s64.s32 	%rd1142, %r1210;
	add.s64 	%rd1143, %rd1142, %rd1118;
	shl.b64 	%rd1144, %rd1143, 2;
	add.s64 	%rd1145, %rd1, %rd1144;
	ld.global.f32 	%f2301, [%rd1145+56];
	fma.rn.f32 	%f2302, %f2300, %f2301, %f2299;
	ld.global.f32 	%f2303, [%rd1116+28];
	add.s32 	%r1211, %r1210, %r914;
	cvt.s64.s32 	%rd1146, %r1211;
	add.s64 	%rd1147, %rd1146, %rd1118;
	shl.b64 	%rd1148, %rd1147, 2;
	add.s64 	%rd1149, %rd1, %rd1148;
	ld.global.f32 	%f2304, [%rd1149+56];
	fma.rn.f32 	%f7409, %f2303, %f2304, %f2302;
	add.s32 	%r3652, %r3652, 8;
	setp.ne.s32 	%p103, %r3652, %r7;
	mov.u32 	%r3654, %r7;
	@%p103 bra 	$L__BB0_158;
$L__BB0_159:
	setp.eq.s32 	%p104, %r3, 0;
	@%p104 bra 	$L__BB0_167;
	setp.lt.u32 	%p105, %r4, 3;
	@%p105 bra 	$L__BB0_162;
	add.s32 	%r1212, %r3654, %r12;
	mul.wide.u32 	%rd1150, %r1212, 4;
	add.s64 	%rd1151, %rd2, %rd1150;
	ld.global.f32 	%f2306, [%rd1151];
	mul.lo.s32 	%r1213, %r3654, %r914;
	cvt.s64.s32 	%rd1152, %r1213;
	cvt.u64.u32 	%rd1153, %r1;
	add.s64 	%rd1154, %rd1152, %rd1153;
	shl.b64 	%rd1155, %rd1154, 2;
	add.s64 	%rd1156, %rd1, %rd1155;
	ld.global.f32 	%f2307, [%rd1156+56];
	fma.rn.f32 	%f2308, %f2306, %f2307, %f7409;
	cvt.u64.u32 	%rd1157, %r12;
	cvt.u64.u32 	%rd1158, %r3654;
	add.s64 	%rd1159, %rd1158, %rd1157;
	shl.b64 	%rd1160, %rd1159, 2;
	add.s64 	%rd1161, %rd2, %rd1160;
	ld.global.f32 	%f2309, [%rd1161+4];
	add.s32 	%r1214, %r1213, %r914;
	cvt.s64.s32 	%rd1162, %r1214;
	add.s64 	%rd1163, %rd1162, %rd1153;
	shl.b64 	%rd1164, %rd1163, 2;
	add.s64 	%rd1165, %rd1, %rd1164;
	ld.global.f32 	%f2310, [%rd1165+56];
	fma.rn.f32 	%f2311, %f2309, %f2310, %f2308;
	ld.global.f32 	%f2312, [%rd1161+8];
	add.s32 	%r1215, %r1214, %r914;
	cvt.s64.s32 	%rd1166, %r1215;
	add.s64 	%rd1167, %rd1166, %rd1153;
	shl.b64 	%rd1168, %rd1167, 2;
	add.s64 	%rd1169, %rd1, %rd1168;
	ld.global.f32 	%f2313, [%rd1169+56];
	fma.rn.f32 	%f2314, %f2312, %f2313, %f2311;
	ld.global.f32 	%f2315, [%rd1161+12];
	add.s32 	%r1216, %r1215, %r914;
	cvt.s64.s32 	%rd1170, %r1216;
	add.s64 	%rd1171, %rd1170, %rd1153;
	shl.b64 	%rd1172, %rd1171, 2;
	add.s64 	%rd1173, %rd1, %rd1172;
	ld.global.f32 	%f2316, [%rd1173+56];
	fma.rn.f32 	%f7409, %f2315, %f2316, %f2314;
	add.s32 	%r3654, %r3654, 4;
$L__BB0_162:
	setp.eq.s32 	%p106, %r5, 0;
	@%p106 bra 	$L__BB0_167;
	setp.eq.s32 	%p107, %r6, 0;
	@%p107 bra 	$L__BB0_165;
	add.s32 	%r1217, %r3654, %r12;
	mul.wide.u32 	%rd1174, %r1217, 4;
	add.s64 	%rd1175, %rd2, %rd1174;
	ld.global.f32 	%f2318, [%rd1175];
	mul.lo.s32 	%r1218, %r3654, %r914;
	cvt.s64.s32 	%rd1176, %r1218;
	cvt.u64.u32 	%rd1177, %r1;
	add.s64 	%rd1178, %rd1176, %rd1177;
	shl.b64 	%rd1179, %rd1178, 2;
	add.s64 	%rd1180, %rd1, %rd1179;
	ld.global.f32 	%f2319, [%rd1180+56];
	fma.rn.f32 	%f2320, %f2318, %f2319, %f7409;
	cvt.u64.u32 	%rd1181, %r12;
	cvt.u64.u32 	%rd1182, %r3654;
	add.s64 	%rd1183, %rd1182, %rd1181;
	shl.b64 	%rd1184, %rd1183, 2;
	add.s64 	%rd1185, %rd2, %rd1184;
	ld.global.f32 	%f2321, [%rd1185+4];
	add.s32 	%r1219, %r1218, %r914;
	cvt.s64.s32 	%rd1186, %r1219;
	add.s64 	%rd1187, %rd1186, %rd1177;
	shl.b64 	%rd1188, %rd1187, 2;
	add.s64 	%rd1189, %rd1, %rd1188;
	ld.global.f32 	%f2322, [%rd1189+56];
	fma.rn.f32 	%f7409, %f2321, %f2322, %f2320;
	add.s32 	%r3654, %r3654, 2;
$L__BB0_165:
	setp.eq.s32 	%p108, %r8, 0;
	@%p108 bra 	$L__BB0_167;
	add.s32 	%r1220, %r3654, %r12;
	mul.wide.u32 	%rd1190, %r1220, 4;
	add.s64 	%rd1191, %rd2, %rd1190;
	ld.global.f32 	%f2323, [%rd1191];
	mul.lo.s32 	%r1221, %r3654, %r914;
	cvt.s64.s32 	%rd1192, %r1221;
	cvt.u64.u32 	%rd1193, %r1;
	add.s64 	%rd1194, %rd1192, %rd1193;
	shl.b64 	%rd1195, %rd1194, 2;
	add.s64 	%rd1196, %rd1, %rd1195;
	ld.global.f32 	%f2324, [%rd1196+56];
	fma.rn.f32 	%f7409, %f2323, %f2324, %f7409;
$L__BB0_167:
	setp.lt.u32 	%p109, %r2, 7;
	st.global.f32 	[%rd3+56], %f7409;
	ld.global.f32 	%f7417, [%rd3+60];
	mov.b32 	%r3658, 0;
	@%p109 bra 	$L__BB0_170;
	mov.b32 	%r3656, 0;
$L__BB0_169:
	.pragma "nounroll";
	add.s32 	%r1224, %r3656, %r12;
	mul.wide.u32 	%rd1197, %r1224, 4;
	add.s64 	%rd1198, %rd2, %rd1197;
	ld.global.f32 	%f2326, [%rd1198];
	mul.lo.s32 	%r1225, %r3656, %r914;
	cvt.s64.s32 	%rd1199, %r1225;
	cvt.u64.u32 	%rd1200, %r1;
	add.s64 	%rd1201, %rd1199, %rd1200;
	shl.b64 	%rd1202, %rd1201, 2;
	add.s64 	%rd1203, %rd1, %rd1202;
	ld.global.f32 	%f2327, [%rd1203+60];
	fma.rn.f32 	%f2328, %f2326, %f2327, %f7417;
	ld.global.f32 	%f2329, [%rd1198+4];
	add.s32 	%r1226, %r1225, %r914;
	cvt.s64.s32 	%rd1204, %r1226;
	add.s64 	%rd1205, %rd1204, %rd1200;
	shl.b64 	%rd1206, %rd1205, 2;
	add.s64 	%rd1207, %rd1, %rd1206;
	ld.global.f32 	%f2330, [%rd1207+60];
	fma.rn.f32 	%f2331, %f2329, %f2330, %f2328;
	ld.global.f32 	%f2332, [%rd1198+8];
	add.s32 	%r1227, %r1226, %r914;
	cvt.s64.s32 	%rd1208, %r1227;
	add.s64 	%rd1209, %rd1208, %rd1200;
	shl.b64 	%rd1210, %rd1209, 2;
	add.s64 	%rd1211, %rd1, %rd1210;
	ld.global.f32 	%f2333, [%rd1211+60];
	fma.rn.f32 	%f2334, %f2332, %f2333, %f2331;
	ld.global.f32 	%f2335, [%rd1198+12];
	add.s32 	%r1228, %r1227, %r914;
	cvt.s64.s32 	%rd1212, %r1228;
	add.s64 	%rd1213, %rd1212, %rd1200;
	shl.b64 	%rd1214, %rd1213, 2;
	add.s64 	%rd1215, %rd1, %rd1214;
	ld.global.f32 	%f2336, [%rd1215+60];
	fma.rn.f32 	%f2337, %f2335, %f2336, %f2334;
	ld.global.f32 	%f2338, [%rd1198+16];
	add.s32 	%r1229, %r1228, %r914;
	cvt.s64.s32 	%rd1216, %r1229;
	add.s64 	%rd1217, %rd1216, %rd1200;
	shl.b64 	%rd1218, %rd1217, 2;
	add.s64 	%rd1219, %rd1, %rd1218;
	ld.global.f32 	%f2339, [%rd1219+60];
	fma.rn.f32 	%f2340, %f2338, %f2339, %f2337;
	ld.global.f32 	%f2341, [%rd1198+20];
	add.s32 	%r1230, %r1229, %r914;
	cvt.s64.s32 	%rd1220, %r1230;
	add.s64 	%rd1221, %rd1220, %rd1200;
	shl.b64 	%rd1222, %rd1221, 2;
	add.s64 	%rd1223, %rd1, %rd1222;
	ld.global.f32 	%f2342, [%rd1223+60];
	fma.rn.f32 	%f2343, %f2341, %f2342, %f2340;
	ld.global.f32 	%f2344, [%rd1198+24];
	add.s32 	%r1231, %r1230, %r914;
	cvt.s64.s32 	%rd1224, %r1231;
	add.s64 	%rd1225, %rd1224, %rd1200;
	shl.b64 	%rd1226, %rd1225, 2;
	add.s64 	%rd1227, %rd1, %rd1226;
	ld.global.f32 	%f2345, [%rd1227+60];
	fma.rn.f32 	%f2346, %f2344, %f2345, %f2343;
	ld.global.f32 	%f2347, [%rd1198+28];
	add.s32 	%r1232, %r1231, %r914;
	cvt.s64.s32 	%rd1228, %r1232;
	add.s64 	%rd1229, %rd1228, %rd1200;
	shl.b64 	%rd1230, %rd1229, 2;
	add.s64 	%rd1231, %rd1, %rd1230;
	ld.global.f32 	%f2348, [%rd1231+60];
	fma.rn.f32 	%f7417, %f2347, %f2348, %f2346;
	add.s32 	%r3656, %r3656, 8;
	setp.ne.s32 	%p110, %r3656, %r7;
	mov.u32 	%r3658, %r7;
	@%p110 bra 	$L__BB0_169;
$L__BB0_170:
	setp.eq.s32 	%p111, %r3, 0;
	@%p111 bra 	$L__BB0_178;
	setp.lt.u32 	%p112, %r4, 3;
	@%p112 bra 	$L__BB0_173;
	add.s32 	%r1233, %r3658, %r12;
	mul.wide.u32 	%rd1232, %r1233, 4;
	add.s64 	%rd1233, %rd2, %rd1232;
	ld.global.f32 	%f2350, [%rd1233];
	mul.lo.s32 	%r1234, %r3658, %r914;
	cvt.s64.s32 	%rd1234, %r1234;
	cvt.u64.u32 	%rd1235, %r1;
	add.s64 	%rd1236, %rd1234, %rd1235;
	shl.b64 	%rd1237, %rd1236, 2;
	add.s64 	%rd1238, %rd1, %rd1237;
	ld.global.f32 	%f2351, [%rd1238+60];
	fma.rn.f32 	%f2352, %f2350, %f2351, %f7417;
	cvt.u64.u32 	%rd1239, %r12;
	cvt.u64.u32 	%rd1240, %r3658;
	add.s64 	%rd1241, %rd1240, %rd1239;
	shl.b64 	%rd1242, %rd1241, 2;
	add.s64 	%rd1243, %rd2, %rd1242;
	ld.global.f32 	%f2353, [%rd1243+4];
	add.s32 	%r1235, %r1234, %r914;
	cvt.s64.s32 	%rd1244, %r1235;
	add.s64 	%rd1245, %rd1244, %rd1235;
	shl.b64 	%rd1246, %rd1245, 2;
	add.s64 	%rd1247, %rd1, %rd1246;
	ld.global.f32 	%f2354, [%rd1247+60];
	fma.rn.f32 	%f2355, %f2353, %f2354, %f2352;
	ld.global.f32 	%f2356, [%rd1243+8];
	add.s32 	%r1236, %r1235, %r914;
	cvt.s64.s32 	%rd1248, %r1236;
	add.s64 	%rd1249, %rd1248, %rd1235;
	shl.b64 	%rd1250, %rd1249, 2;
	add.s64 	%rd1251, %rd1, %rd1250;
	ld.global.f32 	%f2357, [%rd1251+60];
	fma.rn.f32 	%f2358, %f2356, %f2357, %f2355;
	ld.global.f32 	%f2359, [%rd1243+12];
	add.s32 	%r1237, %r1236, %r914;
	cvt.s64.s32 	%rd1252, %r1237;
	add.s64 	%rd1253, %rd1252, %rd1235;
	shl.b64 	%rd1254, %rd1253, 2;
	add.s64 	%rd1255, %rd1, %rd1254;
	ld.global.f32 	%f2360, [%rd1255+60];
	fma.rn.f32 	%f7417, %f2359, %f2360, %f2358;
	add.s32 	%r3658, %r3658, 4;
$L__BB0_173:
	setp.eq.s32 	%p113, %r5, 0;
	@%p113 bra 	$L__BB0_178;
	setp.eq.s32 	%p114, %r6, 0;
	@%p114 bra 	$L__BB0_176;
	add.s32 	%r1238, %r3658, %r12;
	mul.wide.u32 	%rd1256, %r1238, 4;
	add.s64 	%rd1257, %rd2, %rd1256;
	ld.global.f32 	%f2362, [%rd1257];
	mul.lo.s32 	%r1239, %r3658, %r914;
	cvt.s64.s32 	%rd1258, %r1239;
	cvt.u64.u32 	%rd1259, %r1;
	add.s64 	%rd1260, %rd1258, %rd1259;
	shl.b64 	%rd1261, %rd1260, 2;
	add.s64 	%rd1262, %rd1, %rd1261;
	ld.global.f32 	%f2363, [%rd1262+60];
	fma.rn.f32 	%f2364, %f2362, %f2363, %f7417;
	cvt.u64.u32 	%rd1263, %r12;
	cvt.u64.u32 	%rd1264, %r3658;
	add.s64 	%rd1265, %rd1264, %rd1263;
	shl.b64 	%rd1266, %rd1265, 2;
	add.s64 	%rd1267, %rd2, %rd1266;
	ld.global.f32 	%f2365, [%rd1267+4];
	add.s32 	%r1240, %r1239, %r914;
	cvt.s64.s32 	%rd1268, %r1240;
	add.s64 	%rd1269, %rd1268, %rd1259;
	shl.b64 	%rd1270, %rd1269, 2;
	add.s64 	%rd1271, %rd1, %rd1270;
	ld.global.f32 	%f2366, [%rd1271+60];
	fma.rn.f32 	%f7417, %f2365, %f2366, %f2364;
	add.s32 	%r3658, %r3658, 2;
$L__BB0_176:
	setp.eq.s32 	%p115, %r8, 0;
	@%p115 bra 	$L__BB0_178;
	add.s32 	%r1241, %r3658, %r12;
	mul.wide.u32 	%rd1272, %r1241, 4;
	add.s64 	%rd1273, %rd2, %rd1272;
	ld.global.f32 	%f2367, [%rd1273];
	mul.lo.s32 	%r1242, %r3658, %r914;
	cvt.s64.s32 	%rd1274, %r1242;
	cvt.u64.u32 	%rd1275, %r1;
	add.s64 	%rd1276, %rd1274, %rd1275;
	shl.b64 	%rd1277, %rd1276, 2;
	add.s64 	%rd1278, %rd1, %rd1277;
	ld.global.f32 	%f2368, [%rd1278+60];
	fma.rn.f32 	%f7417, %f2367, %f2368, %f7417;
$L__BB0_178:
	setp.lt.u32 	%p116, %r2, 7;
	st.global.f32 	[%rd3+60], %f7417;
	ld.global.f32 	%f7425, [%rd3+64];
	mov.b32 	%r3662, 0;
	@%p116 bra 	$L__BB0_181;
	mov.b32 	%r3660, 0;
$L__BB0_180:
	.pragma "nounroll";
	add.s32 	%r1245, %r3660, %r12;
	mul.wide.u32 	%rd1279, %r1245, 4;
	add.s64 	%rd1280, %rd2, %rd1279;
	ld.global.f32 	%f2370, [%rd1280];
	mul.lo.s32 	%r1246, %r3660, %r914;
	cvt.s64.s32 	%rd1281, %r1246;
	cvt.u64.u32 	%rd1282, %r1;
	add.s64 	%rd1283, %rd1281, %rd1282;
	shl.b64 	%rd1284, %rd1283, 2;
	add.s64 	%rd1285, %rd1, %rd1284;
	ld.global.f32 	%f2371, [%rd1285+64];
	fma.rn.f32 	%f2372, %f2370, %f2371, %f7425;
	ld.global.f32 	%f2373, [%rd1280+4];
	add.s32 	%r1247, %r1246, %r914;
	cvt.s64.s32 	%rd1286, %r1247;
	add.s64 	%rd1287, %rd1286, %rd1282;
	shl.b64 	%rd1288, %rd1287, 2;
	add.s64 	%rd1289, %rd1, %rd1288;
	ld.global.f32 	%f2374, [%rd1289+64];
	fma.rn.f32 	%f2375, %f2373, %f2374, %f2372;
	ld.global.f32 	%f2376, [%rd1280+8];
	add.s32 	%r1248, %r1247, %r914;
	cvt.s64.s32 	%rd1290, %r1248;
	add.s64 	%rd1291, %rd1290, %rd1282;
	shl.b64 	%rd1292, %rd1291, 2;
	add.s64 	%rd1293, %rd1, %rd1292;
	ld.global.f32 	%f2377, [%rd1293+64];
	fma.rn.f32 	%f2378, %f2376, %f2377, %f2375;
	ld.global.f32 	%f2379, [%rd1280+12];
	add.s32 	%r1249, %r1248, %r914;
	cvt.s64.s32 	%rd1294, %r1249;
	add.s64 	%rd1295, %rd1294, %rd1282;
	shl.b64 	%rd1296, %rd1295, 2;
	add.s64 	%rd1297, %rd1, %rd1296;
	ld.global.f32 	%f2380, [%rd1297+64];
	fma.rn.f32 	%f2381, %f2379, %f2380, %f2378;
	ld.global.f32 	%f2382, [%rd1280+16];
	add.s32 	%r1250, %r1249, %r914;
	cvt.s64.s32 	%rd1298, %r1250;
	add.s64 	%rd1299, %rd1298, %rd1282;
	shl.b64 	%rd1300, %rd1299, 2;
	add.s64 	%rd1301, %rd1, %rd1300;
	ld.global.f32 	%f2383, [%rd1301+64];
	fma.rn.f32 	%f2384, %f2382, %f2383, %f2381;
	ld.global.f32 	%f2385, [%rd1280+20];
	add.s32 	%r1251, %r1250, %r914;
	cvt.s64.s32 	%rd1302, %r1251;
	add.s64 	%rd1303, %rd1302, %rd1282;
	shl.b64 	%rd1304, %rd1303, 2;
	add.s64 	%rd1305, %rd1, %rd1304;
	ld.global.f32 	%f2386, [%rd1305+64];
	fma.rn.f32 	%f2387, %f2385, %f2386, %f2384;
	ld.global.f32 	%f2388, [%rd1280+24];
	add.s32 	%r1252, %r1251, %r914;
	cvt.s64.s32 	%rd1306, %r1252;
	add.s64 	%rd1307, %rd1306, %rd1282;
	shl.b64 	%rd1308, %rd1307, 2;
	add.s64 	%rd1309, %rd1, %rd1308;
	ld.global.f32 	%f2389, [%rd1309+64];
	fma.rn.f32 	%f2390, %f2388, %f2389, %f2387;
	ld.global.f32 	%f2391, [%rd1280+28];
	add.s32 	%r1253, %r1252, %r914;
	cvt.s64.s32 	%rd1310, %r1253;
	add.s64 	%rd1311, %rd1310, %rd1282;
	shl.b64 	%rd1312, %rd1311, 2;
	add.s64 	%rd1313, %rd1, %rd1312;
	ld.global.f32 	%f2392, [%rd1313+64];
	fma.rn.f32 	%f7425, %f2391, %f2392, %f2390;
	add.s32 	%r3660, %r3660, 8;
	setp.ne.s32 	%p117, %r3660, %r7;
	mov.u32 	%r3662, %r7;
	@%p117 bra 	$L__BB0_180;
$L__BB0_181:
	setp.eq.s32 	%p118, %r3, 0;
	@%p118 bra 	$L__BB0_189;
	setp.lt.u32 	%p119, %r4, 3;
	@%p119 bra 	$L__BB0_184;
	add.s32 	%r1254, %r3662, %r12;
	mul.wide.u32 	%rd1314, %r1254, 4;
	add.s64 	%rd1315, %rd2, %rd1314;
	ld.global.f32 	%f2394, [%rd1315];
	mul.lo.s32 	%r1255, %r3662, %r914;
	cvt.s64.s32 	%rd1316, %r1255;
	cvt.u64.u32 	%rd1317, %r1;
	add.s64 	%rd1318, %rd1316, %rd1317;
	shl.b64 	%rd1319, %rd1318, 2;
	add.s64 	%rd1320, %rd1, %rd1319;
	ld.global.f32 	%f2395, [%rd1320+64];
	fma.rn.f32 	%f2396, %f2394, %f2395, %f7425;
	cvt.u64.u32 	%rd1321, %r12;
	cvt.u64.u32 	%rd1322, %r3662;
	add.s64 	%rd1323, %rd1322, %rd1321;
	shl.b64 	%rd1324, %rd1323, 2;
	add.s64 	%rd1325, %rd2, %rd1324;
	ld.global.f32 	%f2397, [%rd1325+4];
	add.s32 	%r1256, %r1255, %r914;
	cvt.s64.s32 	%rd1326, %r1256;
	add.s64 	%rd1327, %rd1326, %rd1317;
	shl.b64 	%rd1328, %rd1327, 2;
	add.s64 	%rd1329, %rd1, %rd1328;
	ld.global.f32 	%f2398, [%rd1329+64];
	fma.rn.f32 	%f2399, %f2397, %f2398, %f2396;
	ld.global.f32 	%f2400, [%rd1325+8];
	add.s32 	%r1257, %r1256, %r914;
	cvt.s64.s32 	%rd1330, %r1257;
	add.s64 	%rd1331, %rd1330, %rd1317;
	shl.b64 	%rd1332, %rd1331, 2;
	add.s64 	%rd1333, %rd1, %rd1332;
	ld.global.f32 	%f2401, [%rd1333+64];
	fma.rn.f32 	%f2402, %f2400, %f2401, %f2399;
	ld.global.f32 	%f2403, [%rd1325+12];
	add.s32 	%r1258, %r1257, %r914;
	cvt.s64.s32 	%rd1334, %r1258;
	add.s64 	%rd1335, %rd1334, %rd1317;
	shl.b64 	%rd1336, %rd1335, 2;
	add.s64 	%rd1337, %rd1, %rd1336;
	ld.global.f32 	%f2404, [%rd1337+64];
	fma.rn.f32 	%f7425, %f2403, %f2404, %f2402;
	add.s32 	%r3662, %r3662, 4;
$L__BB0_184:
	setp.eq.s32 	%p120, %r5, 0;
	@%p120 bra 	$L__BB0_189;
	setp.eq.s32 	%p121, %r6, 0;
	@%p121 bra 	$L__BB0_187;
	add.s32 	%r1259, %r3662, %r12;
	mul.wide.u32 	%rd1338, %r1259, 4;
	add.s64 	%rd1339, %rd2, %rd1338;
	ld.global.f32 	%f2406, [%rd1339];
	mul.lo.s32 	%r1260, %r3662, %r914;
	cvt.s64.s32 	%rd1340, %r1260;
	cvt.u64.u32 	%rd1341, %r1;
	add.s64 	%rd1342, %rd1340, %rd1341;
	shl.b64 	%rd1343, %rd1342, 2;
	add.s64 	%rd1344, %rd1, %rd1343;
	ld.global.f32 	%f2407, [%rd1344+64];
	fma.rn.f32 	%f2408, %f2406, %f2407, %f7425;
	cvt.u64.u32 	%rd1345, %r12;
	cvt.u64.u32 	%rd1346, %r3662;
	add.s64 	%rd1347, %rd1346, %rd1345;
	shl.b64 	%rd1348, %rd1347, 2;
	add.s64 	%rd1349, %rd2, %rd1348;
	ld.global.f32 	%f2409, [%rd1349+4];
	add.s32 	%r1261, %r1260, %r914;
	cvt.s64.s32 	%rd1350, %r1261;
	add.s64 	%rd1351, %rd1350, %rd1341;
	shl.b64 	%rd1352, %rd1351, 2;
	add.s64 	%rd1353, %rd1, %rd1352;
	ld.global.f32 	%f2410, [%rd1353+64];
	fma.rn.f32 	%f7425, %f2409, %f2410, %f2408;
	add.s32 	%r3662, %r3662, 2;
$L__BB0_187:
	setp.eq.s32 	%p122, %r8, 0;
	@%p122 bra 	$L__BB0_189;
	add.s32 	%r1262, %r3662, %r12;
	mul.wide.u32 	%rd1354, %r1262, 4;
	add.s64 	%rd1355, %rd2, %rd1354;
	ld.global.f32 	%f2411, [%rd1355];
	mul.lo.s32 	%r1263, %r3662, %r914;
	cvt.s64.s32 	%rd1356, %r1263;
	cvt.u64.u32 	%rd1357, %r1;
	add.s64 	%rd1358, %rd1356, %rd1357;
	shl.b64 	%rd1359, %rd1358, 2;
	add.s64 	%rd1360, %rd1, %rd1359;
	ld.global.f32 	%f2412, [%rd1360+64];
	fma.rn.f32 	%f7425, %f2411, %f2412, %f7425;
$L__BB0_189:
	setp.lt.u32 	%p123, %r2, 7;
	st.global.f32 	[%rd3+64], %f7425;
	ld.global.f32 	%f7433, [%rd3+68];
	mov.b32 	%r3666, 0;
	@%p123 bra 	$L__BB0_192;
	mov.b32 	%r3664, 0;
$L__BB0_191:
	.pragma "nounroll";
	add.s32 	%r1266, %r3664, %r12;
	mul.wide.u32 	%rd1361, %r1266, 4;
	add.s64 	%rd1362, %rd2, %rd1361;
	ld.global.f32 	%f2414, [%rd1362];
	mul.lo.s32 	%r1267, %r3664, %r914;
	cvt.s64.s32 	%rd1363, %r1267;
	cvt.u64.u32 	%rd1364, %r1;
	add.s64 	%rd1365, %rd1363, %rd1364;
	shl.b64 	%rd1366, %rd1365, 2;
	add.s64 	%rd1367, %rd1, %rd1366;
	ld.global.f32 	%f2415, [%rd1367+68];
	fma.rn.f32 	%f2416, %f2414, %f2415, %f7433;
	ld.global.f32 	%f2417, [%rd1362+4];
	add.s32 	%r1268, %r1267, %r914;
	cvt.s64.s32 	%rd1368, %r1268;
	add.s64 	%rd1369, %rd1368, %rd1364;
	shl.b64 	%rd1370, %rd1369, 2;
	add.s64 	%rd1371, %rd1, %rd1370;
	ld.global.f32 	%f2418, [%rd1371+68];
	fma.rn.f32 	%f2419, %f2417, %f2418, %f2416;
	ld.global.f32 	%f2420, [%rd1362+8];
	add.s32 	%r1269, %r1268, %r914;
	cvt.s64.s32 	%rd1372, %r1269;
	add.s64 	%rd1373, %rd1372, %rd1364;
	shl.b64 	%rd1374, %rd1373, 2;
	add.s64 	%rd1375, %rd1, %rd1374;
	ld.global.f32 	%f2421, [%rd1375+68];
	fma.rn.f32 	%f2422, %f2420, %f2421, %f2419;
	ld.global.f32 	%f2423, [%rd1362+12];
	add.s32 	%r1270, %r1269, %r914;
	cvt.s64.s32 	%rd1376, %r1270;
	add.s64 	%rd1377, %rd1376, %rd1364;
	shl.b64 	%rd1378, %rd1377, 2;
	add.s64 	%rd1379, %rd1, %rd1378;
	ld.global.f32 	%f2424, [%rd1379+68];
	fma.rn.f32 	%f2425, %f2423, %f2424, %f2422;
	ld.global.f32 	%f2426, [%rd1362+16];
	add.s32 	%r1271, %r1270, %r914;
	cvt.s64.s32 	%rd1380, %r1271;
	add.s64 	%rd1381, %rd1380, %rd1364;
	shl.b64 	%rd1382, %rd1381, 2;
	add.s64 	%rd1383, %rd1, %rd1382;
	ld.global.f32 	%f2427, [%rd1383+68];
	fma.rn.f32 	%f2428, %f2426, %f2427, %f2425;
	ld.global.f32 	%f2429, [%rd1362+20];
	add.s32 	%r1272, %r1271, %r914;
	cvt.s64.s32 	%rd1384, %r1272;
	add.s64 	%rd1385, %rd1384, %rd1364;
	shl.b64 	%rd1386, %rd1385, 2;
	add.s64 	%rd1387, %rd1, %rd1386;
	ld.global.f32 	%f2430, [%rd1387+68];
	fma.rn.f32 	%f2431, %f2429, %f2430, %f2428;
	ld.global.f32 	%f2432, [%rd1362+24];
	add.s32 	%r1273, %r1272, %r914;
	cvt.s64.s32 	%rd1388, %r1273;
	add.s64 	%rd1389, %rd1388, %rd1364;
	shl.b64 	%rd1390, %rd1389, 2;
	add.s64 	%rd1391, %rd1, %rd1390;
	ld.global.f32 	%f2433, [%rd1391+68];
	fma.rn.f32 	%f2434, %f2432, %f2433, %f2431;
	ld.global.f32 	%f2435, [%rd1362+28];
	add.s32 	%r1274, %r1273, %r914;
	cvt.s64.s32 	%rd1392, %r1274;
	add.s64 	%rd1393, %rd1392, %rd1364;
	shl.b64 	%rd1394, %rd1393, 2;
	add.s64 	%rd1395, %rd1, %rd1394;
	ld.global.f32 	%f2436, [%rd1395+68];
	fma.rn.f32 	%f7433, %f2435, %f2436, %f2434;
	add.s32 	%r3664, %r3664, 8;
	setp.ne.s32 	%p124, %r3664, %r7;
	mov.u32 	%r3666, %r7;
	@%p124 bra 	$L__BB0_191;
$L__BB0_192:
	setp.eq.s32 	%p125, %r3, 0;
	@%p125 bra 	$L__BB0_200;
	setp.lt.u32 	%p126, %r4, 3;
	@%p126 bra 	$L__BB0_195;
	add.s32 	%r1275, %r3666, %r12;
	mul.wide.u32 	%rd1396, %r1275, 4;
	add.s64 	%rd1397, %rd2, %rd1396;
	ld.global.f32 	%f2438, [%rd1397];
	mul.lo.s32 	%r1276, %r3666, %r914;
	cvt.s64.s32 	%rd1398, %r1276;
	cvt.u64.u32 	%rd1399, %r1;
	add.s64 	%rd1400, %rd1398, %rd1399;
	shl.b64 	%rd1401, %rd1400, 2;
	add.s64 	%rd1402, %rd1, %rd1401;
	ld.global.f32 	%f2439, [%rd1402+68];
	fma.rn.f32 	%f2440, %f2438, %f2439, %f7433;
	cvt.u64.u32 	%rd1403, %r12;
	cvt.u64.u32 	%rd1404, %r3666;
	add.s64 	%rd1405, %rd1404, %rd1403;
	shl.b64 	%rd1406, %rd1405, 2;
	add.s64 	%rd1407, %rd2, %rd1406;
	ld.global.f32 	%f2441, [%rd1407+4];
	add.s32 	%r1277, %r1276, %r914;
	cvt.s64.s32 	%rd1408, %r1277;
	add.s64 	%rd1409, %rd1408, %rd1399;
	shl.b64 	%rd1410, %rd1409, 2;
	add.s64 	%rd1411, %rd1, %rd1410;
	ld.global.f32 	%f2442, [%rd1411+68];
	fma.rn.f32 	%f2443, %f2441, %f2442, %f2440;
	ld.global.f32 	%f2444, [%rd1407+8];
	add.s32 	%r1278, %r1277, %r914;
	cvt.s64.s32 	%rd1412, %r1278;
	add.s64 	%rd1413, %rd1412, %rd1399;
	shl.b64 	%rd1414, %rd1413, 2;
	add.s64 	%rd1415, %rd1, %rd1414;
	ld.global.f32 	%f2445, [%rd1415+68];
	fma.rn.f32 	%f2446, %f2444, %f2445, %f2443;
	ld.global.f32 	%f2447, [%rd1407+12];
	add.s32 	%r1279, %r1278, %r914;
	cvt.s64.s32 	%rd1416, %r1279;
	add.s64 	%rd1417, %rd1416, %rd1399;
	shl.b64 	%rd1418, %rd1417, 2;
	add.s64 	%rd1419, %rd1, %rd1418;
	ld.global.f32 	%f2448, [%rd1419+68];
	fma.rn.f32 	%f7433, %f2447, %f2448, %f2446;
	add.s32 	%r3666, %r3666, 4;
$L__BB0_195:
	setp.eq.s32 	%p127, %r5, 0;
	@%p127 bra 	$L__BB0_200;
	setp.eq.s32 	%p128, %r6, 0;
	@%p128 bra 	$L__BB0_198;
	add.s32 	%r1280, %r3666, %r12;
	mul.wide.u32 	%rd1420, %r1280, 4;
	add.s64 	%rd1421, %rd2, %rd1420;
	ld.global.f32 	%f2450, [%rd1421];
	mul.lo.s32 	%r1281, %r3666, %r914;
	cvt.s64.s32 	%rd1422, %r1281;
	cvt.u64.u32 	%rd1423, %r1;
	add.s64 	%rd1424, %rd1422, %rd1423;
	shl.b64 	%rd1425, %rd1424, 2;
	add.s64 	%rd1426, %rd1, %rd1425;
	ld.global.f32 	%f2451, [%rd1426+68];
	fma.rn.f32 	%f2452, %f2450, %f2451, %f7433;
	cvt.u64.u32 	%rd1427, %r12;
	cvt.u64.u32 	%rd1428, %r3666;
	add.s64 	%rd1429, %rd1428, %rd1427;
	shl.b64 	%rd1430, %rd1429, 2;
	add.s64 	%rd1431, %rd2, %rd1430;
	ld.global.f32 	%f2453, [%rd1431+4];
	add.s32 	%r1282, %r1281, %r914;
	cvt.s64.s32 	%rd1432, %r1282;
	add.s64 	%rd1433, %rd1432, %rd1423;
	shl.b64 	%rd1434, %rd1433, 2;
	add.s64 	%rd1435, %rd1, %rd1434;
	ld.global.f32 	%f2454, [%rd1435+68];
	fma.rn.f32 	%f7433, %f2453, %f2454, %f2452;
	add.s32 	%r3666, %r3666, 2;
$L__BB0_198:
	setp.eq.s32 	%p129, %r8, 0;
	@%p129 bra 	$L__BB0_200;
	add.s32 	%r1283, %r3666, %r12;
	mul.wide.u32 	%rd1436, %r1283, 4;
	add.s64 	%rd1437, %rd2, %rd1436;
	ld.global.f32 	%f2455, [%rd1437];
	mul.lo.s32 	%r1284, %r3666, %r914;
	cvt.s64.s32 	%rd1438, %r1284;
	cvt.u64.u32 	%rd1439, %r1;
	add.s64 	%rd1440, %rd1438, %rd1439;
	shl.b64 	%rd1441, %rd1440, 2;
	add.s64 	%rd1442, %rd1, %rd1441;
	ld.global.f32 	%f2456, [%rd1442+68];
	fma.rn.f32 	%f7433, %f2455, %f2456, %f7433;
$L__BB0_200:
	setp.lt.u32 	%p130, %r2, 7;
	st.global.f32 	[%rd3+68], %f7433;
	ld.global.f32 	%f7441, [%rd3+72];
	mov.b32 	%r3670, 0;
	@%p130 bra 	$L__BB0_203;
	mov.b32 	%r3668, 0;
$L__BB0_202:
	.pragma "nounroll";
	add.s32 	%r1287, %r3668, %r12;
	mul.wide.u32 	%rd1443, %r1287, 4;
	add.s64 	%rd1444, %rd2, %rd1443;
	ld.global.f32 	%f2458, [%rd1444];
	mul.lo.s32 	%r1288, %r3668, %r914;
	cvt.s64.s32 	%rd1445, %r1288;
	cvt.u64.u32 	%rd1446, %r1;
	add.s64 	%rd1447, %rd1445, %rd1446;
	shl.b64 	%rd1448, %rd1447, 2;
	add.s64 	%rd1449, %rd1, %rd1448;
	ld.global.f32 	%f2459, [%rd1449+72];
	fma.rn.f32 	%f2460, %f2458, %f2459, %f7441;
	ld.global.f32 	%f2461, [%rd1444+4];
	add.s32 	%r1289, %r1288, %r914;
	cvt.s64.s32 	%rd1450, %r1289;
	add.s64 	%rd1451, %rd1450, %rd1446;
	shl.b64 	%rd1452, %rd1451, 2;
	add.s64 	%rd1453, %rd1, %rd1452;
	ld.global.f32 	%f2462, [%rd1453+72];
	fma.rn.f32 	%f2463, %f2461, %f2462, %f2460;
	ld.global.f32 	%f2464, [%rd1444+8];
	add.s32 	%r1290, %r1289, %r914;
	cvt.s64.s32 	%rd1454, %r1290;
	add.s64 	%rd1455, %rd1454, %rd1446;
	shl.b64 	%rd1456, %rd1455, 2;
	add.s64 	%rd1457, %rd1, %rd1456;
	ld.global.f32 	%f2465, [%rd1457+72];
	fma.rn.f32 	%f2466, %f2464, %f2465, %f2463;
	ld.global.f32 	%f2467, [%rd1444+12];
	add.s32 	%r1291, %r1290, %r914;
	cvt.s64.s32 	%rd1458, %r1291;
	add.s64 	%rd1459, %rd1458, %rd1446;
	shl.b64 	%rd1460, %rd1459, 2;
	add.s64 	%rd1461, %rd1, %rd1460;
	ld.global.f32 	%f2468, [%rd1461+72];
	fma.rn.f32 	%f2469, %f2467, %f2468, %f2466;
	ld.global.f32 	%f2470, [%rd1444+16];
	add.s32 	%r1292, %r1291, %r914;
	cvt.s64.s32 	%rd1462, %r1292;
	add.s64 	%rd1463, %rd1462, %rd1446;
	shl.b64 	%rd1464, %rd1463, 2;
	add.s64 	%rd1465, %rd1, %rd1464;
	ld.global.f32 	%f2471, [%rd1465+72];
	fma.rn.f32 	%f2472, %f2470, %f2471, %f2469;
	ld.global.f32 	%f2473, [%rd1444+20];
	add.s32 	%r1293, %r1292, %r914;
	cvt.s64.s32 	%rd1466, %r1293;
	add.s64 	%rd1467, %rd1466, %rd1446;
	shl.b64 	%rd1468, %rd1467, 2;
	add.s64 	%rd1469, %rd1, %rd1468;
	ld.global.f32 	%f2474, [%rd1469+72];
	fma.rn.f32 	%f2475, %f2473, %f2474, %f2472;
	ld.global.f32 	%f2476, [%rd1444+24];
	add.s32 	%r1294, %r1293, %r914;
	cvt.s64.s32 	%rd1470, %r1294;
	add.s64 	%rd1471, %rd1470, %rd1446;
	shl.b64 	%rd1472, %rd1471, 2;
	add.s64 	%rd1473, %rd1, %rd1472;
	ld.global.f32 	%f2477, [%rd1473+72];
	fma.rn.f32 	%f2478, %f2476, %f2477, %f2475;
	ld.global.f32 	%f2479, [%rd1444+28];
	add.s32 	%r1295, %r1294, %r914;
	cvt.s64.s32 	%rd1474, %r1295;
	add.s64 	%rd1475, %rd1474, %rd1446;
	shl.b64 	%rd1476, %rd1475, 2;
	add.s64 	%rd1477, %rd1, %rd1476;
	ld.global.f32 	%f2480, [%rd1477+72];
	fma.rn.f32 	%f7441, %f2479, %f2480, %f2478;
	add.s32 	%r3668, %r3668, 8;
	setp.ne.s32 	%p131, %r3668, %r7;
	mov.u32 	%r3670, %r7;
	@%p131 bra 	$L__BB0_202;
$L__BB0_203:
	setp.eq.s32 	%p132, %r3, 0;
	@%p132 bra 	$L__BB0_211;
	setp.lt.u32 	%p133, %r4, 3;
	@%p133 bra 	$L__BB0_206;
	add.s32 	%r1296, %r3670, %r12;
	mul.wide.u32 	%rd1478, %r1296, 4;
	add.s64 	%rd1479, %rd2, %rd1478;
	ld.global.f32 	%f2482, [%rd1479];
	mul.lo.s32 	%r1297, %r3670, %r914;
	cvt.s64.s32 	%rd1480, %r1297;
	cvt.u64.u32 	%rd1481, %r1;
	add.s64 	%rd1482, %rd1480, %rd1481;
	shl.b64 	%rd1483, %rd1482, 2;
	add.s64 	%rd1484, %rd1, %rd1483;
	ld.global.f32 	%f2483, [%rd1484+72];
	fma.rn.f32 	%f2484, %f2482, %f2483, %f7441;
	cvt.u64.u32 	%rd1485, %r12;
	cvt.u64.u32 	%rd1486, %r3670;
	add.s64 	%rd1487, %rd1486, %rd1485;
	shl.b64 	%rd1488, %rd1487, 2;
	add.s64 	%rd1489, %rd2, %rd1488;
	ld.global.f32 	%f2485, [%rd1489+4];
	add.s32 	%r1298, %r1297, %r914;
	cvt.s64.s32 	%rd1490, %r1298;
	add.s64 	%rd1491, %rd1490, %rd1481;
	shl.b64 	%rd1492, %rd1491, 2;
	add.s64 	%rd1493, %rd1, %rd1492;
	ld.global.f32 	%f2486, [%rd1493+72];
	fma.rn.f32 	%f2487, %f2485, %f2486, %f2484;
	ld.global.f32 	%f2488, [%rd1489+8];
	add.s32 	%r1299, %r1298, %r914;
	cvt.s64.s32 	%rd1494, %r1299;
	add.s64 	%rd1495, %rd1494, %rd1481;
	shl.b64 	%rd1496, %rd1495, 2;
	add.s64 	%rd1497, %rd1, %rd1496;
	ld.global.f32 	%f2489, [%rd1497+72];
	fma.rn.f32 	%f2490, %f2488, %f2489, %f2487;
	ld.global.f32 	%f2491, [%rd1489+12];
	add.s32 	%r1300, %r1299, %r914;
	cvt.s64.s32 	%rd1498, %r1300;
	add.s64 	%rd1499, %rd1498, %rd1481;
	shl.b64 	%rd1500, %rd1499, 2;
	add.s64 	%rd1501, %rd1, %rd1500;
	ld.global.f32 	%f2492, [%rd1501+72];
	fma.rn.f32 	%f7441, %f2491, %f2492, %f2490;
	add.s32 	%r3670, %r3670, 4;
$L__BB0_206:
	setp.eq.s32 	%p134, %r5, 0;
	@%p134 bra 	$L__BB0_211;
	setp.eq.s32 	%p135, %r6, 0;
	@%p135 bra 	$L__BB0_209;
	add.s32 	%r1301, %r3670, %r12;
	mul.wide.u32 	%rd1502, %r1301, 4;
	add.s64 	%rd1503, %rd2, %rd1502;
	ld.global.f32 	%f2494, [%rd1503];
	mul.lo.s32 	%r1302, %r3670, %r914;
	cvt.s64.s32 	%rd1504, %r1302;
	cvt.u64.u32 	%rd1505, %r1;
	add.s64 	%rd1506, %rd1504, %rd1505;
	shl.b64 	%rd1507, %rd1506, 2;
	add.s64 	%rd1508, %rd1, %rd1507;
	ld.global.f32 	%f2495, [%rd1508+72];
	fma.rn.f32 	%f2496, %f2494, %f2495, %f7441;
	cvt.u64.u32 	%rd1509, %r12;
	cvt.u64.u32 	%rd1510, %r3670;
	add.s64 	%rd1511, %rd1510, %rd1509;
	shl.b64 	%rd1512, %rd1511, 2;
	add.s64 	%rd1513, %rd2, %rd1512;
	ld.global.f32 	%f2497, [%rd1513+4];
	add.s32 	%r1303, %r1302, %r914;
	cvt.s64.s32 	%rd1514, %r1303;
	add.s64 	%rd1515, %rd1514, %rd1505;
	shl.b64 	%rd1516, %rd1515, 2;
	add.s64 	%rd1517, %rd1, %rd1516;
	ld.global.f32 	%f2498, [%rd1517+72];
	fma.rn.f32 	%f7441, %f2497, %f2498, %f2496;
	add.s32 	%r3670, %r3670, 2;
$L__BB0_209:
	setp.eq.s32 	%p136, %r8, 0;
	@%p136 bra 	$L__BB0_211;
	add.s32 	%r1304, %r3670, %r12;
	mul.wide.u32 	%rd1518, %r1304, 4;
	add.s64 	%rd1519, %rd2, %rd1518;
	ld.global.f32 	%f2499, [%rd1519];
	mul.lo.s32 	%r1305, %r3670, %r914;
	cvt.s64.s32 	%rd1520, %r1305;
	cvt.u64.u32 	%rd1521, %r1;
	add.s64 	%rd1522, %rd1520, %rd1521;
	shl.b64 	%rd1523, %rd1522, 2;
	add.s64 	%rd1524, %rd1, %rd1523;
	ld.global.f32 	%f2500, [%rd1524+72];
	fma.rn.f32 	%f7441, %f2499, %f2500, %f7441;
$L__BB0_211:
	setp.lt.u32 	%p137, %r2, 7;
	st.global.f32 	[%rd3+72], %f7441;
	ld.global.f32 	%f7449, [%rd3+76];
	mov.b32 	%r3674, 0;
	@%p137 bra 	$L__BB0_214;
	mov.b32 	%r3672, 0;
$L__BB0_213:
	.pragma "nounroll";
	add.s32 	%r1308, %r3672, %r12;
	mul.wide.u32 	%rd1525, %r1308, 4;
	add.s64 	%rd1526, %rd2, %rd1525;
	ld.global.f32 	%f2502, [%rd1526];
	mul.lo.s32 	%r1309, %r3672, %r914;
	cvt.s64.s32 	%rd1527, %r1309;
	cvt.u64.u32 	%rd1528, %r1;
	add.s64 	%rd1529, %rd1527, %rd1528;
	shl.b64 	%rd1530, %rd1529, 2;
	add.s64 	%rd1531, %rd1, %rd1530;
	ld.global.f32 	%f2503, [%rd1531+76];
	fma.rn.f32 	%f2504, %f2502, %f2503, %f7449;
	ld.global.f32 	%f2505, [%rd1526+4];
	add.s32 	%r1310, %r1309, %r914;
	cvt.s64.s32 	%rd1532, %r1310;
	add.s64 	%rd1533, %rd1532, %rd1528;
	shl.b64 	%rd1534, %rd1533, 2;
	add.s64 	%rd1535, %rd1, %rd1534;
	ld.global.f32 	%f2506, [%rd1535+76];
	fma.rn.f32 	%f2507, %f2505, %f2506, %f2504;
	ld.global.f32 	%f2508, [%rd1526+8];
	add.s32 	%r1311, %r1310, %r914;
	cvt.s64.s32 	%rd1536, %r1311;
	add.s64 	%rd1537, %rd1536, %rd1528;
	shl.b64 	%rd1538, %rd1537, 2;
	add.s64 	%rd1539, %rd1, %rd1538;
	ld.global.f32 	%f2509, [%rd1539+76];
	fma.rn.f32 	%f2510, %f2508, %f2509, %f2507;
	ld.global.f32 	%f2511, [%rd1526+12];
	add.s32 	%r1312, %r1311, %r914;
	cvt.s64.s32 	%rd1540, %r1312;
	add.s64 	%rd1541, %rd1540, %rd1528;
	shl.b64 	%rd1542, %rd1541, 2;
	add.s64 	%rd1543, %rd1, %rd1542;
	ld.global.f32 	%f2512, [%rd1543+76];
	fma.rn.f32 	%f2513, %f2511, %f2512, %f2510;
	ld.global.f32 	%f2514, [%rd1526+16];
	add.s32 	%r1313, %r1312, %r914;
	cvt.s64.s32 	%rd1544, %r1313;
	add.s64 	%rd1545, %rd1544, %rd1528;
	shl.b64 	%rd1546, %rd1545, 2;
	add.s64 	%rd1547, %rd1, %rd1546;
	ld.global.f32 	%f2515, [%rd1547+76];
	fma.rn.f32 	%f2516, %f2514, %f2515, %f2513;
	ld.global.f32 	%f2517, [%rd1526+20];
	add.s32 	%r1314, %r1313, %r914;
	cvt.s64.s32 	%rd1548, %r1314;
	add.s64 	%rd1549, %rd1548, %rd1528;
	shl.b64 	%rd1550, %rd1549, 2;
	add.s64 	%rd1551, %rd1, %rd1550;
	ld.global.f32 	%f2518, [%rd1551+76];
	fma.rn.f32 	%f2519, %f2517, %f2518, %f2516;
	ld.global.f32 	%f2520, [%rd1526+24];
	add.s32 	%r1315, %r1314, %r914;
	cvt.s64.s32 	%rd1552, %r1315;
	add.s64 	%rd1553, %rd1552, %rd1528;
	shl.b64 	%rd1554, %rd1553, 2;
	add.s64 	%rd1555, %rd1, %rd1554;
	ld.global.f32 	%f2521, [%rd1555+76];
	fma.rn.f32 	%f2522, %f2520, %f2521, %f2519;
	ld.global.f32 	%f2523, [%rd1526+28];
	add.s32 	%r1316, %r1315, %r914;
	cvt.s64.s32 	%rd1556, %r1316;
	add.s64 	%rd1557, %rd1556, %rd1528;
	shl.b64 	%rd1558, %rd1557, 2;
	add.s64 	%rd1559, %rd1, %rd1558;
	ld.global.f32 	%f2524, [%rd1559+76];
	fma.rn.f32 	%f7449, %f2523, %f2524, %f2522;
	add.s32 	%r3672, %r3672, 8;
	setp.ne.s32 	%p138, %r3672, %r7;
	mov.u32 	%r3674, %r7;
	@%p138 bra 	$L__BB0_213;
$L__BB0_214:
	setp.eq.s32 	%p139, %r3, 0;
	@%p139 bra 	$L__BB0_222;
	setp.lt.u32 	%p140, %r4, 3;
	@%p140 bra 	$L__BB0_217;
	add.s32 	%r1317, %r3674, %r12;
	mul.wide.u32 	%rd1560, %r1317, 4;
	add.s64 	%rd1561, %rd2, %rd1560;
	ld.global.f32 	%f2526, [%rd1561];
	mul.lo.s32 	%r1318, %r3674, %r914;
	cvt.s64.s32 	%rd1562, %r1318;
	cvt.u64.u32 	%rd1563, %r1;
	add.s64 	%rd1564, %rd1562, %rd1563;
	shl.b64 	%rd1565, %rd1564, 2;
	add.s64 	%rd1566, %rd1, %rd1565;
	ld.global.f32 	%f2527, [%rd1566+76];
	fma.rn.f32 	%f2528, %f2526, %f2527, %f7449;
	cvt.u64.u32 	%rd1567, %r12;
	cvt.u64.u32 	%rd1568, %r3674;
	add.s64 	%rd1569, %rd1568, %rd1567;
	shl.b64 	%rd1570, %rd1569, 2;
	add.s64 	%rd1571, %rd2, %rd1570;
	ld.global.f32 	%f2529, [%rd1571+4];
	add.s32 	%r1319, %r1318, %r914;
	cvt.s64.s32 	%rd1572, %r1319;
	add.s64 	%rd1573, %rd1572, %rd1563;
	shl.b64 	%rd1574, %rd1573, 2;
	add.s64 	%rd1575, %rd1, %rd1574;
	ld.global.f32 	%f2530, [%rd1575+76];
	fma.rn.f32 	%f2531, %f2529, %f2530, %f2528;
	ld.global.f32 	%f2532, [%rd1571+8];
	add.s32 	%r1320, %r1319, %r914;
	cvt.s64.s32 	%rd1576, %r1320;
	add.s64 	%rd1577, %rd1576, %rd1563;
	shl.b64 	%rd1578, %rd1577, 2;
	add.s64 	%rd1579, %rd1, %rd1578;
	ld.global.f32 	%f2533, [%rd1579+76];
	fma.rn.f32 	%f2534, %f2532, %f2533, %f2531;
	ld.global.f32 	%f2535, [%rd1571+12];
	add.s32 	%r1321, %r1320, %r914;
	cvt.s64.s32 	%rd1580, %r1321;
	add.s64 	%rd1581, %rd1580, %rd1563;
	shl.b64 	%rd1582, %rd1581, 2;
	add.s64 	%rd1583, %rd1, %rd1582;
	ld.global.f32 	%f2536, [%rd1583+76];
	fma.rn.f32 	%f7449, %f2535, %f2536, %f2534;
	add.s32 	%r3674, %r3674, 4;
$L__BB0_217:
	setp.eq.s32 	%p141, %r5, 0;
	@%p141 bra 	$L__BB0_222;
	setp.eq.s32 	%p142, %r6, 0;
	@%p142 bra 	$L__BB0_220;
	add.s32 	%r1322, %r3674, %r12;
	mul.wide.u32 	%rd1584, %r1322, 4;
	add.s64 	%rd1585, %rd2, %rd1584;
	ld.global.f32 	%f2538, [%rd1585];
	mul.lo.s32 	%r1323, %r3674, %r914;
	cvt.s64.s32 	%rd1586, %r1323;
	cvt.u64.u32 	%rd1587, %r1;
	add.s64 	%rd1588, %rd1586, %rd1587;
	shl.b64 	%rd1589, %rd1588, 2;
	add.s64 	%rd1590, %rd1, %rd1589;
	ld.global.f32 	%f2539, [%rd1590+76];
	fma.rn.f32 	%f2540, %f2538, %f2539, %f7449;
	cvt.u64.u32 	%rd1591, %r12;
	cvt.u64.u32 	%rd1592, %r3674;
	add.s64 	%rd1593, %rd1592, %rd1591;
	shl.b64 	%rd1594, %rd1593, 2;
	add.s64 	%rd1595, %rd2, %rd1594;
	ld.global.f32 	%f2541, [%rd1595+4];
	add.s32 	%r1324, %r1323, %r914;
	cvt.s64.s32 	%rd1596, %r1324;
	add.s64 	%rd1597, %rd1596, %rd1587;
	shl.b64 	%rd1598, %rd1597, 2;
	add.s64 	%rd1599, %rd1, %rd1598;
	ld.global.f32 	%f2542, [%rd1599+76];
	fma.rn.f32 	%f7449, %f2541, %f2542, %f2540;
	add.s32 	%r3674, %r3674, 2;
$L__BB0_220:
	setp.eq.s32 	%p143, %r8, 0;
	@%p143 bra 	$L__BB0_222;
	add.s32 	%r1325, %r3674, %r12;
	mul.wide.u32 	%rd1600, %r1325, 4;
	add.s64 	%rd1601, %rd2, %rd1600;
	ld.global.f32 	%f2543, [%rd1601];
	mul.lo.s32 	%r1326, %r3674, %r914;
	cvt.s64.s32 	%rd1602, %r1326;
	cvt.u64.u32 	%rd1603, %r1;
	add.s64 	%rd1604, %rd1602, %rd1603;
	shl.b64 	%rd1605, %rd1604, 2;
	add.s64 	%rd1606, %rd1, %rd1605;
	ld.global.f32 	%f2544, [%rd1606+76];
	fma.rn.f32 	%f7449, %f2543, %f2544, %f7449;
$L__BB0_222:
	setp.lt.u32 	%p144, %r2, 7;
	st.global.f32 	[%rd3+76], %f7449;
	ld.global.f32 	%f7457, [%rd3+80];
	mov.b32 	%r3678, 0;
	@%p144 bra 	$L__BB0_225;
	mov.b32 	%r3676, 0;
$L__BB0_224:
	.pragma "nounroll";
	add.s32 	%r1329, %r3676, %r12;
	mul.wide.u32 	%rd1607, %r1329, 4;
	add.s64 	%rd1608, %rd2, %rd1607;
	ld.global.f32 	%f2546, [%rd1608];
	mul.lo.s32 	%r1330, %r3676, %r914;
	cvt.s64.s32 	%rd1609, %r1330;
	cvt.u64.u32 	%rd1610, %r1;
	add.s64 	%rd1611, %rd1609, %rd1610;
	shl.b64 	%rd1612, %rd1611, 2;
	add.s64 	%rd1613, %rd1, %rd1612;
	ld.global.f32 	%f2547, [%rd1613+80];
	fma.rn.f32 	%f2548, %f2546, %f2547, %f7457;
	ld.global.f32 	%f2549, [%rd1608+4];
	add.s32 	%r1331, %r1330, %r914;
	cvt.s64.s32 	%rd1614, %r1331;
	add.s64 	%rd1615, %rd1614, %rd1610;
	shl.b64 	%rd1616, %rd1615, 2;
	add.s64 	%rd1617, %rd1, %rd1616;
	ld.global.f32 	%f2550, [%rd1617+80];
	fma.rn.f32 	%f2551, %f2549, %f2550, %f2548;
	ld.global.f32 	%f2552, [%rd1608+8];
	add.s32 	%r1332, %r1331, %r914;
	cvt.s64.s32 	%rd1618, %r1332;
	add.s64 	%rd1619, %rd1618, %rd1610;
	shl.b64 	%rd1620, %rd1619, 2;
	add.s64 	%rd1621, %rd1, %rd1620;
	ld.global.f32 	%f2553, [%rd1621+80];
	fma.rn.f32 	%f2554, %f2552, %f2553, %f2551;
	ld.global.f32 	%f2555, [%rd1608+12];
	add.s32 	%r1333, %r1332, %r914;
	cvt.s64.s32 	%rd1622, %r1333;
	add.s64 	%rd1623, %rd1622, %rd1610;
	shl.b64 	%rd1624, %rd1623, 2;
	add.s64 	%rd1625, %rd1, %rd1624;
	ld.global.f32 	%f2556, [%rd1625+80];
	fma.rn.f32 	%f2557, %f2555, %f2556, %f2554;
	ld.global.f32 	%f2558, [%rd1608+16];
	add.s32 	%r1334, %r1333, %r914;
	cvt.s64.s32 	%rd1626, %r1334;
	add.s64 	%rd1627, %rd1626, %rd1610;
	shl.b64 	%rd1628, %rd1627, 2;
	add.s64 	%rd1629, %rd1, %rd1628;
	ld.global.f32 	%f2559, [%rd1629+80];
	fma.rn.f32 	%f2560, %f2558, %f2559, %f2557;
	ld.global.f32 	%f2561, [%rd1608+20];
	add.s32 	%r1335, %r1334, %r914;
	cvt.s64.s32 	%rd1630, %r1335;
	add.s64 	%rd1631, %rd1630, %rd1610;
	shl.b64 	%rd1632, %rd1631, 2;
	add.s64 	%rd1633, %rd1, %rd1632;
	ld.global.f32 	%f2562, [%rd1633+80];
	fma.rn.f32 	%f2563, %f2561, %f2562, %f2560;
	ld.global.f32 	%f2564, [%rd1608+24];
	add.s32 	%r1336, %r1335, %r914;
	cvt.s64.s32 	%rd1634, %r1336;
	add.s64 	%rd1635, %rd1634, %rd1610;
	shl.b64 	%rd1636, %rd1635, 2;
	add.s64 	%rd1637, %rd1, %rd1636;
	ld.global.f32 	%f2565, [%rd1637+80];
	fma.rn.f32 	%f2566, %f2564, %f2565, %f2563;
	ld.global.f32 	%f2567, [%rd1608+28];
	add.s32 	%r1337, %r1336, %r914;
	cvt.s64.s32 	%rd1638, %r1337;
	add.s64 	%rd1639, %rd1638, %rd1610;
	shl.b64 	%rd1640, %rd1639, 2;
	add.s64 	%rd1641, %rd1, %rd1640;
	ld.global.f32 	%f2568, [%rd1641+80];
	fma.rn.f32 	%f7457, %f2567, %f2568, %f2566;
	add.s32 	%r3676, %r3676, 8;
	setp.ne.s32 	%p145, %r3676, %r7;
	mov.u32 	%r3678, %r7;
	@%p145 bra 	$L__BB0_224;
$L__BB0_225:
	setp.eq.s32 	%p146, %r3, 0;
	@%p146 bra 	$L__BB0_233;
	setp.lt.u32 	%p147, %r4, 3;
	@%p147 bra 	$L__BB0_228;
	add.s32 	%r1338, %r3678, %r12;
	mul.wide.u32 	%rd1642, %r1338, 4;
	add.s64 	%rd1643, %rd2, %rd1642;
	ld.global.f32 	%f2570, [%rd1643];
	mul.lo.s32 	%r1339, %r3678, %r914;
	cvt.s64.s32 	%rd1644, %r1339;
	cvt.u64.u32 	%rd1645, %r1;
	add.s64 	%rd1646, %rd1644, %rd1645;
	shl.b64 	%rd1647, %rd1646, 2;
	add.s64 	%rd1648, %rd1, %rd1647;
	ld.global.f32 	%f2571, [%rd1648+80];
	fma.rn.f32 	%f2572, %f2570, %f2571, %f7457;
	cvt.u64.u32 	%rd1649, %r12;
	cvt.u64.u32 	%rd1650, %r3678;
	add.s64 	%rd1651, %rd1650, %rd1649;
	shl.b64 	%rd1652, %rd1651, 2;
	add.s64 	%rd1653, %rd2, %rd1652;
	ld.global.f32 	%f2573, [%rd1653+4];
	add.s32 	%r1340, %r1339, %r914;
	cvt.s64.s32 	%rd1654, %r1340;
	add.s64 	%rd1655, %rd1654, %rd1645;
	shl.b64 	%rd1656, %rd1655, 2;
	add.s64 	%rd1657, %rd1, %rd1656;
	ld.global.f32 	%f2574, [%rd1657+80];
	fma.rn.f32 	%f2575, %f2573, %f2574, %f2572;
	ld.global.f32 	%f2576, [%rd1653+8];
	add.s32 	%r1341, %r1340, %r914;
	cvt.s64.s32 	%rd1658, %r1341;
	add.s64 	%rd1659, %rd1658, %rd1645;
	shl.b64 	%rd1660, %rd1659, 2;
	add.s64 	%rd1661, %rd1, %rd1660;
	ld.global.f32 	%f2577, [%rd1661+80];
	fma.rn.f32 	%f2578, %f2576, %f2577, %f2575;
	ld.global.f32 	%f2579, [%rd1653+12];
	add.s32 	%r1342, %r1341, %r914;
	cvt.s64.s32 	%rd1662, %r1342;
	add.s64 	%rd1663, %rd1662, %rd1645;
	shl.b64 	%rd1664, %rd1663, 2;
	add.s64 	%rd1665, %rd1, %rd1664;
	ld.global.f32 	%f2580, [%rd1665+80];
	fma.rn.f32 	%f7457, %f2579, %f2580, %f2578;
	add.s32 	%r3678, %r3678, 4;
$L__BB0_228:
	setp.eq.s32 	%p148, %r5, 0;
	@%p148 bra 	$L__BB0_233;
	setp.eq.s32 	%p149, %r6, 0;
	@%p149 bra 	$L__BB0_231;
	add.s32 	%r1343, %r3678, %r12;
	mul.wide.u32 	%rd1666, %r1343, 4;
	add.s64 	%rd1667, %rd2, %rd1666;
	ld.global.f32 	%f2582, [%rd1667];
	mul.lo.s32 	%r1344, %r3678, %r914;
	cvt.s64.s32 	%rd1668, %r1344;
	cvt.u64.u32 	%rd1669, %r1;
	add.s64 	%rd1670, %rd1668, %rd1669;
	shl.b64 	%rd1671, %rd1670, 2;
	add.s64 	%rd1672, %rd1, %rd1671;
	ld.global.f32 	%f2583, [%rd1672+80];
	fma.rn.f32 	%f2584, %f2582, %f2583, %f7457;
	cvt.u64.u32 	%rd1673, %r12;
	cvt.u64.u32 	%rd1674, %r3678;
	add.s64 	%rd1675, %rd1674, %rd1673;
	shl.b64 	%rd1676, %rd1675, 2;
	add.s64 	%rd1677, %rd2, %rd1676;
	ld.global.f32 	%f2585, [%rd1677+4];
	add.s32 	%r1345, %r1344, %r914;
	cvt.s64.s32 	%rd1678, %r1345;
	add.s64 	%rd1679, %rd1678, %rd1669;
	shl.b64 	%rd1680, %rd1679, 2;
	add.s64 	%rd1681, %rd1, %rd1680;
	ld.global.f32 	%f2586, [%rd1681+80];
	fma.rn.f32 	%f7457, %f2585, %f2586, %f2584;
	add.s32 	%r3678, %r3678, 2;
$L__BB0_231:
	setp.eq.s32 	%p150, %r8, 0;
	@%p150 bra 	$L__BB0_233;
	add.s32 	%r1346, %r3678, %r12;
	mul.wide.u32 	%rd1682, %r1346, 4;
	add.s64 	%rd1683, %rd2, %rd1682;
	ld.global.f32 	%f2587, [%rd1683];
	mul.lo.s32 	%r1347, %r3678, %r914;
	cvt.s64.s32 	%rd1684, %r1347;
	cvt.u64.u32 	%rd1685, %r1;
	add.s64 	%rd1686, %rd1684, %rd1685;
	shl.b64 	%rd1687, %rd1686, 2;
	add.s64 	%rd1688, %rd1, %rd1687;
	ld.global.f32 	%f2588, [%rd1688+80];
	fma.rn.f32 	%f7457, %f2587, %f2588, %f7457;
$L__BB0_233:
	setp.lt.u32 	%p151, %r2, 7;
	st.global.f32 	[%rd3+80], %f7457;
	ld.global.f32 	%f7465, [%rd3+84];
	mov.b32 	%r3682, 0;
	@%p151 bra 	$L__BB0_236;
	mov.b32 	%r3680, 0;
$L__BB0_235:
	.pragma "nounroll";
	add.s32 	%r1350, %r3680, %r12;
	mul.wide.u32 	%rd1689, %r1350, 4;
	add.s64 	%rd1690, %rd2, %rd1689;
	ld.global.f32 	%f2590, [%rd1690];
	mul.lo.s32 	%r1351, %r3680, %r914;
	cvt.s64.s32 	%rd1691, %r1351;
	cvt.u64.u32 	%rd1692, %r1;
	add.s64 	%rd1693, %rd1691, %rd1692;
	shl.b64 	%rd1694, %rd1693, 2;
	add.s64 	%rd1695, %rd1, %rd1694;
	ld.global.f32 	%f2591, [%rd1695+84];
	fma.rn.f32 	%f2592, %f2590, %f2591, %f7465;
	ld.global.f32 	%f2593, [%rd1690+4];
	add.s32 	%r1352, %r1351, %r914;
	cvt.s64.s32 	%rd1696, %r1352;
	add.s64 	%rd1697, %rd1696, %rd1692;
	shl.b64 	%rd1698, %rd1697, 2;
	add.s64 	%rd1699, %rd1, %rd1698;
	ld.global.f32 	%f2594, [%rd1699+84];
	fma.rn.f32 	%f2595, %f2593, %f2594, %f2592;
	ld.global.f32 	%f2596, [%rd1690+8];
	add.s32 	%r1353, %r1352, %r914;
	cvt.s64.s32 	%rd1700, %r1353;
	add.s64 	%rd1701, %rd1700, %rd1692;
	shl.b64 	%rd1702, %rd1701, 2;
	add.s64 	%rd1703, %rd1, %rd1702;
	ld.global.f32 	%f2597, [%rd1703+84];
	fma.rn.f32 	%f2598, %f2596, %f2597, %f2595;
	ld.global.f32 	%f2599, [%rd1690+12];
	add.s32 	%r1354, %r1353, %r914;
	cvt.s64.s32 	%rd1704, %r1354;
	add.s64 	%rd1705, %rd1704, %rd1692;
	shl.b64 	%rd1706, %rd1705, 2;
	add.s64 	%rd1707, %rd1, %rd1706;
	ld.global.f32 	%f2600, [%rd1707+84];
	fma.rn.f32 	%f2601, %f2599, %f2600, %f2598;
	ld.global.f32 	%f2602, [%rd1690+16];
	add.s32 	%r1355, %r1354, %r914;
	cvt.s64.s32 	%rd1708, %r1355;
	add.s64 	%rd1709, %rd1708, %rd1692;
	shl.b64 	%rd1710, %rd1709, 2;
	add.s64 	%rd1711, %rd1, %rd1710;
	ld.global.f32 	%f2603, [%rd1711+84];
	fma.rn.f32 	%f2604, %f2602, %f2603, %f2601;
	ld.global.f32 	%f2605, [%rd1690+20];
	add.s32 	%r1356, %r1355, %r914;
	cvt.s64.s32 	%rd1712, %r1356;
	add.s64 	%rd1713, %rd1712, %rd1692;
	shl.b64 	%rd1714, %rd1713, 2;
	add.s64 	%rd1715, %rd1, %rd1714;
	ld.global.f32 	%f2606, [%rd1715+84];
	fma.rn.f32 	%f2607, %f2605, %f2606, %f2604;
	ld.global.f32 	%f2608, [%rd1690+24];
	add.s32 	%r1357, %r1356, %r914;
	cvt.s64.s32 	%rd1716, %r1357;
	add.s64 	%rd1717, %rd1716, %rd1692;
	shl.b64 	%rd1718, %rd1717, 2;
	add.s64 	%rd1719, %rd1, %rd1718;
	ld.global.f32 	%f2609, [%rd1719+84];
	fma.rn.f32 	%f2610, %f2608, %f2609, %f2607;
	ld.global.f32 	%f2611, [%rd1690+28];
	add.s32 	%r1358, %r1357, %r914;
	cvt.s64.s32 	%rd1720, %r1358;
	add.s64 	%rd1721, %rd1720, %rd1692;
	shl.b64 	%rd1722, %rd1721, 2;
	add.s64 	%rd1723, %rd1, %rd1722;
	ld.global.f32 	%f2612, [%rd1723+84];
	fma.rn.f32 	%f7465, %f2611, %f2612, %f2610;
	add.s32 	%r3680, %r3680, 8;
	setp.ne.s32 	%p152, %r3680, %r7;
	mov.u32 	%r3682, %r7;
	@%p152 bra 	$L__BB0_235;
$L__BB0_236:
	setp.eq.s32 	%p153, %r3, 0;
	@%p153 bra 	$L__BB0_244;
	setp.lt.u32 	%p154, %r4, 3;
	@%p154 bra 	$L__BB0_239;
	add.s32 	%r1359, %r3682, %r12;
	mul.wide.u32 	%rd1724, %r1359, 4;
	add.s64 	%rd1725, %rd2, %rd1724;
	ld.global.f32 	%f2614, [%rd1725];
	mul.lo.s32 	%r1360, %r3682, %r914;
	cvt.s64.s32 	%rd1726, %r1360;
	cvt.u64.u32 	%rd1727, %r1;
	add.s64 	%rd1728, %rd1726, %rd1727;
	shl.b64 	%rd1729, %rd1728, 2;
	add.s64 	%rd1730, %rd1, %rd1729;
	ld.global.f32 	%f2615, [%rd1730+84];
	fma.rn.f32 	%f2616, %f2614, %f2615, %f7465;
	cvt.u64.u32 	%rd1731, %r12;
	cvt.u64.u32 	%rd1732, %r3682;
	add.s64 	%rd1733, %rd1732, %rd1731;
	shl.b64 	%rd1734, %rd1733, 2;
	add.s64 	%rd1735, %rd2, %rd1734;
	ld.global.f32 	%f2617, [%rd1735+4];
	add.s32 	%r1361, %r1360, %r914;
	cvt.s64.s32 	%rd1736, %r1361;
	add.s64 	%rd1737, %rd1736, %rd1727;
	shl.b64 	%rd1738, %rd1737, 2;
	add.s64 	%rd1739, %rd1, %rd1738;
	ld.global.f32 	%f2618, [%rd1739+84];
	fma.rn.f32 	%f2619, %f2617, %f2618, %f2616;
	ld.global.f32 	%f2620, [%rd1735+8];
	add.s32 	%r1362, %r1361, %r914;
	cvt.s64.s32 	%rd1740, %r1362;
	add.s64 	%rd1741, %rd1740, %rd1727;
	shl.b64 	%rd1742, %rd1741, 2;
	add.s64 	%rd1743, %rd1, %rd1742;
	ld.global.f32 	%f2621, [%rd1743+84];
	fma.rn.f32 	%f2622, %f2620, %f2621, %f2619;
	ld.global.f32 	%f2623, [%rd1735+12];
	add.s32 	%r1363, %r1362, %r914;
	cvt.s64.s32 	%rd1744, %r1363;
	add.s64 	%rd1745, %rd1744, %rd1727;
	shl.b64 	%rd1746, %rd1745, 2;
	add.s64 	%rd1747, %rd1, %rd1746;
	ld.global.f32 	%f2624, [%rd1747+84];
	fma.rn.f32 	%f7465, %f2623, %f2624, %f2622;
	add.s32 	%r3682, %r3682, 4;
$L__BB0_239:
	setp.eq.s32 	%p155, %r5, 0;
	@%p155 bra 	$L__BB0_244;
	setp.eq.s32 	%p156, %r6, 0;
	@%p156 bra 	$L__BB0_242;
	add.s32 	%r1364, %r3682, %r12;
	mul.wide.u32 	%rd1748, %r1364, 4;
	add.s64 	%rd1749, %rd2, %rd1748;
	ld.global.f32 	%f2626, [%rd1749];
	mul.lo.s32 	%r1365, %r3682, %r914;
	cvt.s64.s32 	%rd1750, %r1365;
	cvt.u64.u32 	%rd1751, %r1;
	add.s64 	%rd1752, %rd1750, %rd1751;
	shl.b64 	%rd1753, %rd1752, 2;
	add.s64 	%rd1754, %rd1, %rd1753;
	ld.global.f32 	%f2627, [%rd1754+84];
	fma.rn.f32 	%f2628, %f2626, %f2627, %f7465;
	cvt.u64.u32 	%rd1755, %r12;
	cvt.u64.u32 	%rd1756, %r3682;
	add.s64 	%rd1757, %rd1756, %rd1755;
	shl.b64 	%rd1758, %rd1757, 2;
	add.s64 	%rd1759, %rd2, %rd1758;
	ld.global.f32 	%f2629, [%rd1759+4];
	add.s32 	%r1366, %r1365, %r914;
	cvt.s64.s32 	%rd1760, %r1366;
	add.s64 	%rd1761, %rd1760, %rd1751;
	shl.b64 	%rd1762, %rd1761, 2;
	add.s64 	%rd1763, %rd1, %rd1762;
	ld.global.f32 	%f2630, [%rd1763+84];
	fma.rn.f32 	%f7465, %f2629, %f2630, %f2628;
	add.s32 	%r3682, %r3682, 2;
$L__BB0_242:
	setp.eq.s32 	%p157, %r8, 0;
	@%p157 bra 	$L__BB0_244;
	add.s32 	%r1367, %r3682, %r12;
	mul.wide.u32 	%rd1764, %r1367, 4;
	add.s64 	%rd1765, %rd2, %rd1764;
	ld.global.f32 	%f2631, [%rd1765];
	mul.lo.s32 	%r1368, %r3682, %r914;
	cvt.s64.s32 	%rd1766, %r1368;
	cvt.u64.u32 	%rd1767, %r1;
	add.s64 	%rd1768, %rd1766, %rd1767;
	shl.b64 	%rd1769, %rd1768, 2;
	add.s64 	%rd1770, %rd1, %rd1769;
	ld.global.f32 	%f2632, [%rd1770+84];
	fma.rn.f32 	%f7465, %f2631, %f2632, %f7465;
$L__BB0_244:
	setp.lt.u32 	%p158, %r2, 7;
	st.global.f32 	[%rd3+84], %f7465;
	ld.global.f32 	%f7473, [%rd3+88];
	mov.b32 	%r3686, 0;
	@%p158 bra 	$L__BB0_247;
	mov.b32 	%r3684, 0;
$L__BB0_246:
	.pragma "nounroll";
	add.s32 	%r1371, %r3684, %r12;
	mul.wide.u32 	%rd1771, %r1371, 4;
	add.s64 	%rd1772, %rd2, %rd1771;
	ld.global.f32 	%f2634, [%rd1772];
	mul.lo.s32 	%r1372, %r3684, %r914;
	cvt.s64.s32 	%rd1773, %r1372;
	cvt.u64.u32 	%rd1774, %r1;
	add.s64 	%rd1775, %rd1773, %rd1774;
	shl.b64 	%rd1776, %rd1775, 2;
	add.s64 	%rd1777, %rd1, %rd1776;
	ld.global.f32 	%f2635, [%rd1777+88];
	fma.rn.f32 	%f2636, %f2634, %f2635, %f7473;
	ld.global.f32 	%f2637, [%rd1772+4];
	add.s32 	%r1373, %r1372, %r914;
	cvt.s64.s32 	%rd1778, %r1373;
	add.s64 	%rd1779, %rd1778, %rd1774;
	shl.b64 	%rd1780, %rd1779, 2;
	add.s64 	%rd1781, %rd1, %rd1780;
	ld.global.f32 	%f2638, [%rd1781+88];
	fma.rn.f32 	%f2639, %f2637, %f2638, %f2636;
	ld.global.f32 	%f2640, [%rd1772+8];
	add.s32 	%r1374, %r1373, %r914;
	cvt.s64.s32 	%rd1782, %r1374;
	add.s64 	%rd1783, %rd1782, %rd1774;
	shl.b64 	%rd1784, %rd1783, 2;
	add.s64 	%rd1785, %rd1, %rd1784;
	ld.global.f32 	%f2641, [%rd1785+88];
	fma.rn.f32 	%f2642, %f2640, %f2641, %f2639;
	ld.global.f32 	%f2643, [%rd1772+12];
	add.s32 	%r1375, %r1374, %r914;
	cvt.s64.s32 	%rd1786, %r1375;
	add.s64 	%rd1787, %rd1786, %rd1774;
	shl.b64 	%rd1788, %rd1787, 2;
	add.s64 	%rd1789, %rd1, %rd1788;
	ld.global.f32 	%f2644, [%rd1789+88];
	fma.rn.f32 	%f2645, %f2643, %f2644, %f2642;
	ld.global.f32 	%f2646, [%rd1772+16];
	add.s32 	%r1376, %r1375, %r914;
	cvt.s64.s32 	%rd1790, %r1376;
	add.s64 	%rd1791, %rd1790, %rd1774;
	shl.b64 	%rd1792, %rd1791, 2;
	add.s64 	%rd1793, %rd1, %rd1792;
	ld.global.f32 	%f2647, [%rd1793+88];
	fma.rn.f32 	%f2648, %f2646, %f2647, %f2645;
	ld.global.f32 	%f2649, [%rd1772+20];
	add.s32 	%r1377, %r1376, %r914;
	cvt.s64.s32 	%rd1794, %r1377;
	add.s64 	%rd1795, %rd1794, %rd1774;
	shl.b64 	%rd1796, %rd1795, 2;
	add.s64 	%rd1797, %rd1, %rd1796;
	ld.global.f32 	%f2650, [%rd1797+88];
	fma.rn.f32 	%f2651, %f2649, %f2650, %f2648;
	ld.global.f32 	%f2652, [%rd1772+24];
	add.s32 	%r1378, %r1377, %r914;
	cvt.s64.s32 	%rd1798, %r1378;
	add.s64 	%rd1799, %rd1798, %rd1774;
	shl.b64 	%rd1800, %rd1799, 2;
	add.s64 	%rd1801, %rd1, %rd1800;
	ld.global.f32 	%f2653, [%rd1801+88];
	fma.rn.f32 	%f2654, %f2652, %f2653, %f2651;
	ld.global.f32 	%f2655, [%rd1772+28];
	add.s32 	%r1379, %r1378, %r914;
	cvt.s64.s32 	%rd1802, %r1379;
	add.s64 	%rd1803, %rd1802, %rd1774;
	shl.b64 	%rd1804, %rd1803, 2;
	add.s64 	%rd1805, %rd1, %rd1804;
	ld.global.f32 	%f2656, [%rd1805+88];
	fma.rn.f32 	%f7473, %f2655, %f2656, %f2654;
	add.s32 	%r3684, %r3684, 8;
	setp.ne.s32 	%p159, %r3684, %r7;
	mov.u32 	%r3686, %r7;
	@%p159 bra 	$L__BB0_246;
$L__BB0_247:
	setp.eq.s32 	%p160, %r3, 0;
	@%p160 bra 	$L__BB0_255;
	setp.lt.u32 	%p161, %r4, 3;
	@%p161 bra 	$L__BB0_250;
	add.s32 	%r1380, %r3686, %r12;
	mul.wide.u32 	%rd1806, %r1380, 4;
	add.s64 	%rd1807, %rd2, %rd1806;
	ld.global.f32 	%f2658, [%rd1807];
	mul.lo.s32 	%r1381, %r3686, %r914;
	cvt.s64.s32 	%rd1808, %r1381;
	cvt.u64.u32 	%rd1809, %r1;
	add.s64 	%rd1810, %rd1808, %rd1809;
	shl.b64 	%rd1811, %rd1810, 2;
	add.s64 	%rd1812, %rd1, %rd1811;
	ld.global.f32 	%f2659, [%rd1812+88];
	fma.rn.f32 	%f2660, %f2658, %f2659, %f7473;
	cvt.u64.u32 	%rd1813, %r12;
	cvt.u64.u32 	%rd1814, %r3686;
	add.s64 	%rd1815, %rd1814, %rd1813;
	shl.b64 	%rd1816, %rd1815, 2;
	add.s64 	%rd1817, %rd2, %rd1816;
	ld.global.f32 	%f2661, [%rd1817+4];
	add.s32 	%r1382, %r1381, %r914;
	cvt.s64.s32 	%rd1818, %r1382;
	add.s64 	%rd1819, %rd1818, %rd1809;
	shl.b64 	%rd1820, %rd1819, 2;
	add.s64 	%rd1821, %rd1, %rd1820;
	ld.global.f32 	%f2662, [%rd1821+88];
	fma.rn.f32 	%f2663, %f2661, %f2662, %f2660;
	ld.global.f32 	%f2664, [%rd1817+8];
	add.s32 	%r1383, %r1382, %r914;
	cvt.s64.s32 	%rd1822, %r1383;
	add.s64 	%rd1823, %rd1822, %rd1809;
	shl.b64 	%rd1824, %rd1823, 2;
	add.s64 	%rd1825, %rd1, %rd1824;
	ld.global.f32 	%f2665, [%rd1825+88];
	fma.rn.f32 	%f2666, %f2664, %f2665, %f2663;
	ld.global.f32 	%f2667, [%rd1817+12];
	add.s32 	%r1384, %r1383, %r914;
	cvt.s64.s32 	%rd1826, %r1384;
	add.s64 	%rd1827, %rd1826, %rd1809;
	shl.b64 	%rd1828, %rd1827, 2;
	add.s64 	%rd1829, %rd1, %rd1828;
	ld.global.f32 	%f2668, [%rd1829+88];
	fma.rn.f32 	%f7473, %f2667, %f2668, %f2666;
	add.s32 	%r3686, %r3686, 4;
$L__BB0_250:
	setp.eq.s32 	%p162, %r5, 0;
	@%p162 bra 	$L__BB0_255;
	setp.eq.s32 	%p163, %r6, 0;
	@%p163 bra 	$L__BB0_253;
	add.s32 	%r1385, %r3686, %r12;
	mul.wide.u32 	%rd1830, %r1385, 4;
	add.s64 	%rd1831, %rd2, %rd1830;
	ld.global.f32 	%f2670, [%rd1831];
	mul.lo.s32 	%r1386, %r3686, %r914;
	cvt.s64.s32 	%rd1832, %r1386;
	cvt.u64.u32 	%rd1833, %r1;
	add.s64 	%rd1834, %rd1832, %rd1833;
	shl.b64 	%rd1835, %rd1834, 2;
	add.s64 	%rd1836, %rd1, %rd1835;
	ld.global.f32 	%f2671, [%rd1836+88];
	fma.rn.f32 	%f2672, %f2670, %f2671, %f7473;
	cvt.u64.u32 	%rd1837, %r12;
	cvt.u64.u32 	%rd1838, %r3686;
	add.s64 	%rd1839, %rd1838, %rd1837;
	shl.b64 	%rd1840, %rd1839, 2;
	add.s64 	%rd1841, %rd2, %rd1840;
	ld.global.f32 	%f2673, [%rd1841+4];
	add.s32 	%r1387, %r1386, %r914;
	cvt.s64.s32 	%rd1842, %r1387;
	add.s64 	%rd1843, %rd1842, %rd1833;
	shl.b64 	%rd1844, %rd1843, 2;
	add.s64 	%rd1845, %rd1, %rd1844;
	ld.global.f32 	%f2674, [%rd1845+88];
	fma.rn.f32 	%f7473, %f2673, %f2674, %f2672;
	add.s32 	%r3686, %r3686, 2;
$L__BB0_253:
	setp.eq.s32 	%p164, %r8, 0;
	@%p164 bra 	$L__BB0_255;
	add.s32 	%r1388, %r3686, %r12;
	mul.wide.u32 	%rd1846, %r1388, 4;
	add.s64 	%rd1847, %rd2, %rd1846;
	ld.global.f32 	%f2675, [%rd1847];
	mul.lo.s32 	%r1389, %r3686, %r914;
	cvt.s64.s32 	%rd1848, %r1389;
	cvt.u64.u32 	%rd1849, %r1;
	add.s64 	%rd1850, %rd1848, %rd1849;
	shl.b64 	%rd1851, %rd1850, 2;
	add.s64 	%rd1852, %rd1, %rd1851;
	ld.global.f32 	%f2676, [%rd1852+88];
	fma.rn.f32 	%f7473, %f2675, %f2676, %f7473;
$L__BB0_255:
	setp.lt.u32 	%p165, %r2, 7;
	st.global.f32 	[%rd3+88], %f7473;
	ld.global.f32 	%f7481, [%rd3+92];
	mov.b32 	%r3690, 0;
	@%p165 bra 	$L__BB0_258;
	mov.b32 	%r3688, 0;
$L__BB0_257:
	.pragma "nounroll";
	add.s32 	%r1392, %r3688, %r12;
	mul.wide.u32 	%rd1853, %r1392, 4;
	add.s64 	%rd1854, %rd2, %rd1853;
	ld.global.f32 	%f2678, [%rd1854];
	mul.lo.s32 	%r1393, %r3688, %r914;
	cvt.s64.s32 	%rd1855, %r1393;
	cvt.u64.u32 	%rd1856, %r1;
	add.s64 	%rd1857, %rd1855, %rd1856;
	shl.b64 	%rd1858, %rd1857, 2;
	add.s64 	%rd1859, %rd1, %rd1858;
	ld.global.f32 	%f2679, [%rd1859+92];
	fma.rn.f32 	%f2680, %f2678, %f2679, %f7481;
	ld.global.f32 	%f2681, [%rd1854+4];
	add.s32 	%r1394, %r1393, %r914;
	cvt.s64.s32 	%rd1860, %r1394;
	add.s64 	%rd1861, %rd1860, %rd1856;
	shl.b64 	%rd1862, %rd1861, 2;
	add.s64 	%rd1863, %rd1, %rd1862;
	ld.global.f32 	%f2682, [%rd1863+92];
	fma.rn.f32 	%f2683, %f2681, %f2682, %f2680;
	ld.global.f32 	%f2684, [%rd1854+8];
	add.s32 	%r1395, %r1394, %r914;
	cvt.s64.s32 	%rd1864, %r1395;
	add.s64 	%rd1865, %rd1864, %rd1856;
	shl.b64 	%rd1866, %rd1865, 2;
	add.s64 	%rd1867, %rd1, %rd1866;
	ld.global.f32 	%f2685, [%rd1867+92];
	fma.rn.f32 	%f2686, %f2684, %f2685, %f2683;
	ld.global.f32 	%f2687, [%rd1854+12];
	add.s32 	%r1396, %r1395, %r914;
	cvt.s64.s32 	%rd1868, %r1396;
	add.s64 	%rd1869, %rd1868, %rd1856;
	shl.b64 	%rd1870, %rd1869, 2;
	add.s64 	%rd1871, %rd1, %rd1870;
	ld.global.f32 	%f2688, [%rd1871+92];
	fma.rn.f32 	%f2689, %f2687, %f2688, %f2686;
	ld.global.f32 	%f2690, [%rd1854+16];
	add.s32 	%r1397, %r1396, %r914;
	cvt.s64.s32 	%rd1872, %r1397;
	add.s64 	%rd1873, %rd1872, %rd1856;
	shl.b64 	%rd1874, %rd1873, 2;
	add.s64 	%rd1875, %rd1, %rd1874;
	ld.global.f32 	%f2691, [%rd1875+92];
	fma.rn.f32 	%f2692, %f2690, %f2691, %f2689;
	ld.global.f32 	%f2693, [%rd1854+20];
	add.s32 	%r1398, %r1397, %r914;
	cvt.s64.s32 	%rd1876, %r1398;
	add.s64 	%rd1877, %rd1876, %rd1856;
	shl.b64 	%rd1878, %rd1877, 2;
	add.s64 	%rd1879, %rd1, %rd1878;
	ld.global.f32 	%f2694, [%rd1879+92];
	fma.rn.f32 	%f2695, %f2693, %f2694, %f2692;
	ld.global.f32 	%f2696, [%rd1854+24];
	add.s32 	%r1399, %r1398, %r914;
	cvt.s64.s32 	%rd1880, %r1399;
	add.s64 	%rd1881, %rd1880, %rd1856;
	shl.b64 	%rd1882, %rd1881, 2;
	add.s64 	%rd1883, %rd1, %rd1882;
	ld.global.f32 	%f2697, [%rd1883+92];
	fma.rn.f32 	%f2698, %f2696, %f2697, %f2695;
	ld.global.f32 	%f2699, [%rd1854+28];
	add.s32 	%r1400, %r1399, %r914;
	cvt.s64.s32 	%rd1884, %r1400;
	add.s64 	%rd1885, %rd1884, %rd1856;
	shl.b64 	%rd1886, %rd1885, 2;
	add.s64 	%rd1887, %rd1, %rd1886;
	ld.global.f32 	%f2700, [%rd1887+92];
	fma.rn.f32 	%f7481, %f2699, %f2700, %f2698;
	add.s32 	%r3688, %r3688, 8;
	setp.ne.s32 	%p166, %r3688, %r7;
	mov.u32 	%r3690, %r7;
	@%p166 bra 	$L__BB0_257;
$L__BB0_258:
	setp.eq.s32 	%p167, %r3, 0;
	@%p167 bra 	$L__BB0_266;
	setp.lt.u32 	%p168, %r4, 3;
	@%p168 bra 	$L__BB0_261;
	add.s32 	%r1401, %r3690, %r12;
	mul.wide.u32 	%rd1888, %r1401, 4;
	add.s64 	%rd1889, %rd2, %rd1888;
	ld.global.f32 	%f2702, [%rd1889];
	mul.lo.s32 	%r1402, %r3690, %r914;
	cvt.s64.s32 	%rd1890, %r1402;
	cvt.u64.u32 	%rd1891, %r1;
	add.s64 	%rd1892, %rd1890, %rd1891;
	shl.b64 	%rd1893, %rd1892, 2;
	add.s64 	%rd1894, %rd1, %rd1893;
	ld.global.f32 	%f2703, [%rd1894+92];
	fma.rn.f32 	%f2704, %f2702, %f2703, %f7481;
	cvt.u64.u32 	%rd1895, %r12;
	cvt.u64.u32 	%rd1896, %r3690;
	add.s64 	%rd1897, %rd1896, %rd1895;
	shl.b64 	%rd1898, %rd1897, 2;
	add.s64 	%rd1899, %rd2, %rd1898;
	ld.global.f32 	%f2705, [%rd1899+4];
	add.s32 	%r1403, %r1402, %r914;
	cvt.s64.s32 	%rd1900, %r1403;
	add.s64 	%rd1901, %rd1900, %rd1891;
	shl.b64 	%rd1902, %rd1901, 2;
	add.s64 	%rd1903, %rd1, %rd1902;
	ld.global.f32 	%f2706, [%rd1903+92];
	fma.rn.f32 	%f2707, %f2705, %f2706, %f2704;
	ld.global.f32 	%f2708, [%rd1899+8];
	add.s32 	%r1404, %r1403, %r914;
	cvt.s64.s32 	%rd1904, %r1404;
	add.s64 	%rd1905, %rd1904, %rd1891;
	shl.b64 	%rd1906, %rd1905, 2;
	add.s64 	%rd1907, %rd1, %rd1906;
	ld.global.f32 	%f2709, [%rd1907+92];
	fma.rn.f32 	%f2710, %f2708, %f2709, %f2707;
	ld.global.f32 	%f2711, [%rd1899+12];
	add.s32 	%r1405, %r1404, %r914;
	cvt.s64.s32 	%rd1908, %r1405;
	add.s64 	%rd1909, %rd1908, %rd1891;
	shl.b64 	%rd1910, %rd1909, 2;
	add.s64 	%rd1911, %rd1, %rd1910;
	ld.global.f32 	%f2712, [%rd1911+92];
	fma.rn.f32 	%f7481, %f2711, %f2712, %f2710;
	add.s32 	%r3690, %r3690, 4;
$L__BB0_261:
	setp.eq.s32 	%p169, %r5, 0;
	@%p169 bra 	$L__BB0_266;
	setp.eq.s32 	%p170, %r6, 0;
	@%p170 bra 	$L__BB0_264;
	add.s32 	%r1406, %r3690, %r12;
	mul.wide.u32 	%rd1912, %r1406, 4;
	add.s64 	%rd1913, %rd2, %rd1912;
	ld.global.f32 	%f2714, [%rd1913];
	mul.lo.s32 	%r1407, %r3690, %r914;
	cvt.s64.s32 	%rd1914, %r1407;
	cvt.u64.u32 	%rd1915, %r1;
	add.s64 	%rd1916, %rd1914, %rd1915;
	shl.b64 	%rd1917, %rd1916, 2;
	add.s64 	%rd1918, %rd1, %rd1917;
	ld.global.f32 	%f2715, [%rd1918+92];
	fma.rn.f32 	%f2716, %f2714, %f2715, %f7481;
	cvt.u64.u32 	%rd1919, %r12;
	cvt.u64.u32 	%rd1920, %r3690;
	add.s64 	%rd1921, %rd1920, %rd1919;
	shl.b64 	%rd1922, %rd1921, 2;
	add.s64 	%rd1923, %rd2, %rd1922;
	ld.global.f32 	%f2717, [%rd1923+4];
	add.s32 	%r1408, %r1407, %r914;
	cvt.s64.s32 	%rd1924, %r1408;
	add.s64 	%rd1925, %rd1924, %rd1915;
	shl.b64 	%rd1926, %rd1925, 2;
	add.s64 	%rd1927, %rd1, %rd1926;
	ld.global.f32 	%f2718, [%rd1927+92];
	fma.rn.f32 	%f7481, %f2717, %f2718, %f2716;
	add.s32 	%r3690, %r3690, 2;
$L__BB0_264:
	setp.eq.s32 	%p171, %r8, 0;
	@%p171 bra 	$L__BB0_266;
	add.s32 	%r1409, %r3690, %r12;
	mul.wide.u32 	%rd1928, %r1409, 4;
	add.s64 	%rd1929, %rd2, %rd1928;
	ld.global.f32 	%f2719, [%rd1929];
	mul.lo.s32 	%r1410, %r3690, %r914;
	cvt.s64.s32 	%rd1930, %r1410;
	cvt.u64.u32 	%rd1931, %r1;
	add.s64 	%rd1932, %rd1930, %rd1931;
	shl.b64 	%rd1933, %rd1932, 2;
	add.s64 	%rd1934, %rd1, %rd1933;
	ld.global.f32 	%f2720, [%rd1934+92];
	fma.rn.f32 	%f7481, %f2719, %f2720, %f7481;
$L__BB0_266:
	setp.lt.u32 	%p172, %r2, 7;
	st.global.f32 	[%rd3+92], %f7481;
	ld.global.f32 	%f7489, [%rd3+96];
	mov.b32 	%r3694, 0;
	@%p172 bra 	$L__BB0_269;
	mov.b32 	%r3692, 0;
$L__BB0_268:
	.pragma "nounroll";
	add.s32 	%r1413, %r3692, %r12;
	mul.wide.u32 	%rd1935, %r1413, 4;
	add.s64 	%rd1936, %rd2, %rd1935;
	ld.global.f32 	%f2722, [%rd1936];
	mul.lo.s32 	%r1414, %r3692, %r914;
	cvt.s64.s32 	%rd1937, %r1414;
	cvt.u64.u32 	%rd1938, %r1;
	add.s64 	%rd1939, %rd1937, %rd1938;
	shl.b64 	%rd1940, %rd1939, 2;
	add.s64 	%rd1941, %rd1, %rd1940;
	ld.global.f32 	%f2723, [%rd1941+96];
	fma.rn.f32 	%f2724, %f2722, %f2723, %f7489;
	ld.global.f32 	%f2725, [%rd1936+4];
	add.s32 	%r1415, %r1414, %r914;
	cvt.s64.s32 	%rd1942, %r1415;
	add.s64 	%rd1943, %rd1942, %rd1938;
	shl.b64 	%rd1944, %rd1943, 2;
	add.s64 	%rd1945, %rd1, %rd1944;
	ld.global.f32 	%f2726, [%rd1945+96];
	fma.rn.f32 	%f2727, %f2725, %f2726, %f2724;
	ld.global.f32 	%f2728, [%rd1936+8];
	add.s32 	%r1416, %r1415, %r914;
	cvt.s64.s32 	%rd1946, %r1416;
	add.s64 	%rd1947, %rd1946, %rd1938;
	shl.b64 	%rd1948, %rd1947, 2;
	add.s64 	%rd1949, %rd1, %rd1948;
	ld.global.f32 	%f2729, [%rd1949+96];
	fma.rn.f32 	%f2730, %f2728, %f2729, %f2727;
	ld.global.f32 	%f2731, [%rd1936+12];
	add.s32 	%r1417, %r1416, %r914;
	cvt.s64.s32 	%rd1950, %r1417;
	add.s64 	%rd1951, %rd1950, %rd1938;
	shl.b64 	%rd1952, %rd1951, 2;
	add.s64 	%rd1953, %rd1, %rd1952;
	ld.global.f32 	%f2732, [%rd1953+96];
	fma.rn.f32 	%f2733, %f2731, %f2732, %f2730;
	ld.global.f32 	%f2734, [%rd1936+16];
	add.s32 	%r1418, %r1417, %r914;
	cvt.s64.s32 	%rd1954, %r1418;
	add.s64 	%rd1955, %rd1954, %rd1938;
	shl.b64 	%rd1956, %rd1955, 2;
	add.s64 	%rd1957, %rd1, %rd1956;
	ld.global.f32 	%f2735, [%rd1957+96];
	fma.rn.f32 	%f2736, %f2734, %f2735, %f2733;
	ld.global.f32 	%f2737, [%rd1936+20];
	add.s32 	%r1419, %r1418, %r914;
	cvt.s64.s32 	%rd1958, %r1419;
	add.s64 	%rd1959, %rd1958, %rd1938;
	shl.b64 	%rd1960, %rd1959, 2;
	add.s64 	%rd1961, %rd1, %rd1960;
	ld.global.f32 	%f2738, [%rd1961+96];
	fma.rn.f32 	%f2739, %f2737, %f2738, %f2736;
	ld.global.f32 	%f2740, [%rd1936+24];
	add.s32 	%r1420, %r1419, %r914;
	cvt.s64.s32 	%rd1962, %r1420;
	add.s64 	%rd1963, %rd1962, %rd1938;
	shl.b64 	%rd1964, %rd1963, 2;
	add.s64 	%rd1965, %rd1, %rd1964;
	ld.global.f32 	%f2741, [%rd1965+96];
	fma.rn.f32 	%f2742, %f2740, %f2741, %f2739;
	ld.global.f32 	%f2743, [%rd1936+28];
	add.s32 	%r1421, %r1420, %r914;
	cvt.s64.s32 	%rd1966, %r1421;
	add.s64 	%rd1967, %rd1966, %rd1938;
	shl.b64 	%rd1968, %rd1967, 2;
	add.s64 	%rd1969, %rd1, %rd1968;
	ld.global.f32 	%f2744, [%rd1969+96];
	fma.rn.f32 	%f7489, %f2743, %f2744, %f2742;
	add.s32 	%r3692, %r3692, 8;
	setp.ne.s32 	%p173, %r3692, %r7;
	mov.u32 	%r3694, %r7;
	@%p173 bra 	$L__BB0_268;
$L__BB0_269:
	setp.eq.s32 	%p174, %r3, 0;
	@%p174 bra 	$L__BB0_277;
	setp.lt.u32 	%p175, %r4, 3;
	@%p175 bra 	$L__BB0_272;
	add.s32 	%r1422, %r3694, %r12;
	mul.wide.u32 	%rd1970, %r1422, 4;
	add.s64 	%rd1971, %rd2, %rd1970;
	ld.global.f32 	%f2746, [%rd1971];
	mul.lo.s32 	%r1423, %r3694, %r914;
	cvt.s64.s32 	%rd1972, %r1423;
	cvt.u64.u32 	%rd1973, %r1;
	add.s64 	%rd1974, %rd1972, %rd1973;
	shl.b64 	%rd1975, %rd1974, 2;
	add.s64 	%rd1976, %rd1, %rd1975;
	ld.global.f32 	%f2747, [%rd1976+96];
	fma.rn.f32 	%f2748, %f2746, %f2747, %f7489;
	cvt.u64.u32 	%rd1977, %r12;
	cvt.u64.u32 	%rd1978, %r3694;
	add.s64 	%rd1979, %rd1978, %rd1977;
	shl.b64 	%rd1980, %rd1979, 2;
	add.s64 	%rd1981, %rd2, %rd1980;
	ld.global.f32 	%f2749, [%rd1981+4];
	add.s32 	%r1424, %r1423, %r914;
	cvt.s64.s32 	%rd1982, %r1424;
	add.s64 	%rd1983, %rd1982, %rd1973;
	shl.b64 	%rd1984, %rd1983, 2;
	add.s64 	%rd1985, %rd1, %rd1984;
	ld.global.f32 	%f2750, [%rd1985+96];
	fma.rn.f32 	%f2751, %f2749, %f2750, %f2748;
	ld.global.f32 	%f2752, [%rd1981+8];
	add.s32 	%r1425, %r1424, %r914;
	cvt.s64.s32 	%rd1986, %r1425;
	add.s64 	%rd1987, %rd1986, %rd1973;
	shl.b64 	%rd1988, %rd1987, 2;
	add.s64 	%rd1989, %rd1, %rd1988;
	ld.global.f32 	%f2753, [%rd1989+96];
	fma.rn.f32 	%f2754, %f2752, %f2753, %f2751;
	ld.global.f32 	%f2755, [%rd1981+12];
	add.s32 	%r1426, %r1425, %r914;
	cvt.s64.s32 	%rd1990, %r1426;
	add.s64 	%rd1991, %rd1990, %rd1973;
	shl.b64 	%rd1992, %rd1991, 2;
	add.s64 	%rd1993, %rd1, %rd1992;
	ld.global.f32 	%f2756, [%rd1993+96];
	fma.rn.f32 	%f7489, %f2755, %f2756, %f2754;
	add.s32 	%r3694, %r3694, 4;
$L__BB0_272:
	setp.eq.s32 	%p176, %r5, 0;
	@%p176 bra 	$L__BB0_277;
	setp.eq.s32 	%p177, %r6, 0;
	@%p177 bra 	$L__BB0_275;
	add.s32 	%r1427, %r3694, %r12;
	mul.wide.u32 	%rd1994, %r1427, 4;
	add.s64 	%rd1995, %rd2, %rd1994;
	ld.global.f32 	%f2758, [%rd1995];
	mul.lo.s32 	%r1428, %r3694, %r914;
	cvt.s64.s32 	%rd1996, %r1428;
	cvt.u64.u32 	%rd1997, %r1;
	add.s64 	%rd1998, %rd1996, %rd1997;
	shl.b64 	%rd1999, %rd1998, 2;
	add.s64 	%rd2000, %rd1, %rd1999;
	ld.global.f32 	%f2759, [%rd2000+96];
	fma.rn.f32 	%f2760, %f2758, %f2759, %f7489;
	cvt.u64.u32 	%rd2001, %r12;
	cvt.u64.u32 	%rd2002, %r3694;
	add.s64 	%rd2003, %rd2002, %rd2001;
	shl.b64 	%rd2004, %rd2003, 2;
	add.s64 	%rd2005, %rd2, %rd2004;
	ld.global.f32 	%f2761, [%rd2005+4];
	add.s32 	%r1429, %r1428, %r914;
	cvt.s64.s32 	%rd2006, %r1429;
	add.s64 	%rd2007, %rd2006, %rd1997;
	shl.b64 	%rd2008, %rd2007, 2;
	add.s64 	%rd2009, %rd1, %rd2008;
	ld.global.f32 	%f2762, [%rd2009+96];
	fma.rn.f32 	%f7489, %f2761, %f2762, %f2760;
	add.s32 	%r3694, %r3694, 2;
$L__BB0_275:
	setp.eq.s32 	%p178, %r8, 0;
	@%p178 bra 	$L__BB0_277;
	add.s32 	%r1430, %r3694, %r12;
	mul.wide.u32 	%rd2010, %r1430, 4;
	add.s64 	%rd2011, %rd2, %rd2010;
	ld.global.f32 	%f2763, [%rd2011];
	mul.lo.s32 	%r1431, %r3694, %r914;
	cvt.s64.s32 	%rd2012, %r1431;
	cvt.u64.u32 	%rd2013, %r1;
	add.s64 	%rd2014, %rd2012, %rd2013;
	shl.b64 	%rd2015, %rd2014, 2;
	add.s64 	%rd2016, %rd1, %rd2015;
	ld.global.f32 	%f2764, [%rd2016+96];
	fma.rn.f32 	%f7489, %f2763, %f2764, %f7489;
$L__BB0_277:
	setp.lt.u32 	%p179, %r2, 7;
	st.global.f32 	[%rd3+96], %f7489;
	ld.global.f32 	%f7497, [%rd3+100];
	mov.b32 	%r3698, 0;
	@%p179 bra 	$L__BB0_280;
	mov.b32 	%r3696, 0;
$L__BB0_279:
	.pragma "nounroll";
	add.s32 	%r1434, %r3696, %r12;
	mul.wide.u32 	%rd2017, %r1434, 4;
	add.s64 	%rd2018, %rd2, %rd2017;
	ld.global.f32 	%f2766, [%rd2018];
	mul.lo.s32 	%r1435, %r3696, %r914;
	cvt.s64.s32 	%rd2019, %r1435;
	cvt.u64.u32 	%rd2020, %r1;
	add.s64 	%rd2021, %rd2019, %rd2020;
	shl.b64 	%rd2022, %rd2021, 2;
	add.s64 	%rd2023, %rd1, %rd2022;
	ld.global.f32 	%f2767, [%rd2023+100];
	fma.rn.f32 	%f2768, %f2766, %f2767, %f7497;
	ld.global.f32 	%f2769, [%rd2018+4];
	add.s32 	%r1436, %r1435, %r914;
	cvt.s64.s32 	%rd2024, %r1436;
	add.s64 	%rd2025, %rd2024, %rd2020;
	shl.b64 	%rd2026, %rd2025, 2;
	add.s64 	%rd2027, %rd1, %rd2026;
	ld.global.f32 	%f2770, [%rd2027+100];
	fma.rn.f32 	%f2771, %f2769, %f2770, %f2768;
	ld.global.f32 	%f2772, [%rd2018+8];
	add.s32 	%r1437, %r1436, %r914;
	cvt.s64.s32 	%rd2028, %r1437;
	add.s64 	%rd2029, %rd2028, %rd2020;
	shl.b64 	%rd2030, %rd2029, 2;
	add.s64 	%rd2031, %rd1, %rd2030;
	ld.global.f32 	%f2773, [%rd2031+100];
	fma.rn.f32 	%f2774, %f2772, %f2773, %f2771;
	ld.global.f32 	%f2775, [%rd2018+12];
	add.s32 	%r1438, %r1437, %r914;
	cvt.s64.s32 	%rd2032, %r1438;
	add.s64 	%rd2033, %rd2032, %rd2020;
	shl.b64 	%rd2034, %rd2033, 2;
	add.s64 	%rd2035, %rd1, %rd2034;
	ld.global.f32 	%f2776, [%rd2035+100];
	fma.rn.f32 	%f2777, %f2775, %f2776, %f2774;
	ld.global.f32 	%f2778, [%rd2018+16];
	add.s32 	%r1439, %r1438, %r914;
	cvt.s64.s32 	%rd2036, %r1439;
	add.s64 	%rd2037, %rd2036, %rd2020;
	shl.b64 	%rd2038, %rd2037, 2;
	add.s64 	%rd2039, %rd1, %rd2038;
	ld.global.f32 	%f2779, [%rd2039+100];
	fma.rn.f32 	%f2780, %f2778, %f2779, %f2777;
	ld.global.f32 	%f2781, [%rd2018+20];
	add.s32 	%r1440, %r1439, %r914;
	cvt.s64.s32 	%rd2040, %r1440;
	add.s64 	%rd2041, %rd2040, %rd2020;
	shl.b64 	%rd2042, %rd2041, 2;
	add.s64 	%rd2043, %rd1, %rd2042;
	ld.global.f32 	%f2782, [%rd2043+100];
	fma.rn.f32 	%f2783, %f2781, %f2782, %f2780;
	ld.global.f32 	%f2784, [%rd2018+24];
	add.s32 	%r1441, %r1440, %r914;
	cvt.s64.s32 	%rd2044, %r1441;
	add.s64 	%rd2045, %rd2044, %rd2020;
	shl.b64 	%rd2046, %rd2045, 2;
	add.s64 	%rd2047, %rd1, %rd2046;
	ld.global.f32 	%f2785, [%rd2047+100];
	fma.rn.f32 	%f2786, %f2784, %f2785, %f2783;
	ld.global.f32 	%f2787, [%rd2018+28];
	add.s32 	%r1442, %r1441, %r914;
	cvt.s64.s32 	%rd2048, %r1442;
	add.s64 	%rd2049, %rd2048, %rd2020;
	shl.b64 	%rd2050, %rd2049, 2;
	add.s64 	%rd2051, %rd1, %rd2050;
	ld.global.f32 	%f2788, [%rd2051+100];
	fma.rn.f32 	%f7497, %f2787, %f2788, %f2786;
	add.s32 	%r3696, %r3696, 8;
	setp.ne.s32 	%p180, %r3696, %r7;
	mov.u32 	%r3698, %r7;
	@%p180 bra 	$L__BB0_279;
$L__BB0_280:
	setp.eq.s32 	%p181, %r3, 0;
	@%p181 bra 	$L__BB0_288;
	setp.lt.u32 	%p182, %r4, 3;
	@%p182 bra 	$L__BB0_283;
	add.s32 	%r1443, %r3698, %r12;
	mul.wide.u32 	%rd2052, %r1443, 4;
	add.s64 	%rd2053, %rd2, %rd2052;
	ld.global.f32 	%f2790, [%rd2053];
	mul.lo.s32 	%r1444, %r3698, %r914;
	cvt.s64.s32 	%rd2054, %r1444;
	cvt.u64.u32 	%rd2055, %r1;
	add.s64 	%rd2056, %rd2054, %rd2055;
	shl.b64 	%rd2057, %rd2056, 2;
	add.s64 	%rd2058, %rd1, %rd2057;
	ld.global.f32 	%f2791, [%rd2058+100];
	fma.rn.f32 	%f2792, %f2790, %f2791, %f7497;
	cvt.u64.u32 	%rd2059, %r12;
	cvt.u64.u32 	%rd2060, %r3698;
	add.s64 	%rd2061, %rd2060, %rd2059;
	shl.b64 	%rd2062, %rd2061, 2;
	add.s64 	%rd2063, %rd2, %rd2062;
	ld.global.f32 	%f2793, [%rd2063+4];
	add.s32 	%r1445, %r1444, %r914;
	cvt.s64.s32 	%rd2064, %r1445;
	add.s64 	%rd2065, %rd2064, %rd2055;
	shl.b64 	%rd2066, %rd2065, 2;
	add.s64 	%rd2067, %rd1, %rd2066;
	ld.global.f32 	%f2794, [%rd2067+100];
	fma.rn.f32 	%f2795, %f2793, %f2794, %f2792;
	ld.global.f32 	%f2796, [%rd2063+8];
	add.s32 	%r1446, %r1445, %r914;
	cvt.s64.s32 	%rd2068, %r1446;
	add.s64 	%rd2069, %rd2068, %rd2055;
	shl.b64 	%rd2070, %rd2069, 2;
	add.s64 	%rd2071, %rd1, %rd2070;
	ld.global.f32 	%f2797, [%rd2071+100];
	fma.rn.f32 	%f2798, %f2796, %f2797, %f2795;
	ld.global.f32 	%f2799, [%rd2063+12];
	add.s32 	%r1447, %r1446, %r914;
	cvt.s64.s32 	%rd2072, %r1447;
	add.s64 	%rd2073, %rd2072, %rd2055;
	shl.b64 	%rd2074, %rd2073, 2;
	add.s64 	%rd2075, %rd1, %rd2074;
	ld.global.f32 	%f2800, [%rd2075+100];
	fma.rn.f32 	%f7497, %f2799, %f2800, %f2798;
	add.s32 	%r3698, %r3698, 4;
$L__BB0_283:
	setp.eq.s32 	%p183, %r5, 0;
	@%p183 bra 	$L__BB0_288;
	setp.eq.s32 	%p184, %r6, 0;
	@%p184 bra 	$L__BB0_286;
	add.s32 	%r1448, %r3698, %r12;
	mul.wide.u32 	%rd2076, %r1448, 4;
	add.s64 	%rd2077, %rd2, %rd2076;
	ld.global.f32 	%f2802, [%rd2077];
	mul.lo.s32 	%r1449, %r3698, %r914;
	cvt.s64.s32 	%rd2078, %r1449;
	cvt.u64.u32 	%rd2079, %r1;
	add.s64 	%rd2080, %rd2078, %rd2079;
	shl.b64 	%rd2081, %rd2080, 2;
	add.s64 	%rd2082, %rd1, %rd2081;
	ld.global.f32 	%f2803, [%rd2082+100];
	fma.rn.f32 	%f2804, %f2802, %f2803, %f7497;
	cvt.u64.u32 	%rd2083, %r12;
	cvt.u64.u32 	%rd2084, %r3698;
	add.s64 	%rd2085, %rd2084, %rd2083;
	shl.b64 	%rd2086, %rd2085, 2;
	add.s64 	%rd2087, %rd2, %rd2086;
	ld.global.f32 	%f2805, [%rd2087+4];
	add.s32 	%r1450, %r1449, %r914;
	cvt.s64.s32 	%rd2088, %r1450;
	add.s64 	%rd2089, %rd2088, %rd2079;
	shl.b64 	%rd2090, %rd2089, 2;
	add.s64 	%rd2091, %rd1, %rd2090;
	ld.global.f32 	%f2806, [%rd2091+100];
	fma.rn.f32 	%f7497, %f2805, %f2806, %f2804;
	add.s32 	%r3698, %r3698, 2;
$L__BB0_286:
	setp.eq.s32 	%p185, %r8, 0;
	@%p185 bra 	$L__BB0_288;
	add.s32 	%r1451, %r3698, %r12;
	mul.wide.u32 	%rd2092, %r1451, 4;
	add.s64 	%rd2093, %rd2, %rd2092;
	ld.global.f32 	%f2807, [%rd2093];
	mul.lo.s32 	%r1452, %r3698, %r914;
	cvt.s64.s32 	%rd2094, %r1452;
	cvt.u64.u32 	%rd2095, %r1;
	add.s64 	%rd2096, %rd2094, %rd2095;
	shl.b64 	%rd2097, %rd2096, 2;
	add.s64 	%rd2098, %rd1, %rd2097;
	ld.global.f32 	%f2808, [%rd2098+100];
	fma.rn.f32 	%f7497, %f2807, %f2808, %f7497;
$L__BB0_288:
	setp.lt.u32 	%p186, %r2, 7;
	st.global.f32 	[%rd3+100], %f7497;
	ld.global.f32 	%f7505, [%rd3+104];
	mov.b32 	%r3702, 0;
	@%p186 bra 	$L__BB0_291;
	mov.b32 	%r3700, 0;
$L__BB0_290:
	.pragma "nounroll";
	add.s32 	%r1455, %r3700, %r12;
	mul.wide.u32 	%rd2099, %r1455, 4;
	add.s64 	%rd2100, %rd2, %rd2099;
	ld.global.f32 	%f2810, [%rd2100];
	mul.lo.s32 	%r1456, %r3700, %r914;
	cvt.s64.s32 	%rd2101, %r1456;
	cvt.u64.u32 	%rd2102, %r1;
	add.s64 	%rd2103, %rd2101, %rd2102;
	shl.b64 	%rd2104, %rd2103, 2;
	add.s64 	%rd2105, %rd1, %rd2104;
	ld.global.f32 	%f2811, [%rd2105+104];
	fma.rn.f32 	%f2812, %f2810, %f2811, %f7505;
	ld.global.f32 	%f2813, [%rd2100+4];
	add.s32 	%r1457, %r1456, %r914;
	cvt.s64.s32 	%rd2106, %r1457;
	add.s64 	%rd2107, %rd2106, %rd2102;
	shl.b64 	%rd2108, %rd2107, 2;
	add.s64 	%rd2109, %rd1, %rd2108;
	ld.global.f32 	%f2814, [%rd2109+104];
	fma.rn.f32 	%f2815, %f2813, %f2814, %f2812;
	ld.global.f32 	%f2816, [%rd2100+8];
	add.s32 	%r1458, %r1457, %r914;
	cvt.s64.s32 	%rd2110, %r1458;
	add.s64 	%rd2111, %rd2110, %rd2102;
	shl.b64 	%rd2112, %rd2111, 2;
	add.s64 	%rd2113, %rd1, %rd2112;
	ld.global.f32 	%f2817, [%rd2113+104];
	fma.rn.f32 	%f2818, %f2816, %f2817, %f2815;
	ld.global.f32 	%f2819, [%rd2100+12];
	add.s32 	%r1459, %r1458, %r914;
	cvt.s64.s32 	%rd2114, %r1459;
	add.s64 	%rd2115, %rd2114, %rd2102;
	shl.b64 	%rd2116, %rd2115, 2;
	add.s64 	%rd2117, %rd1, %rd2116;
	ld.global.f32 	%f2820, [%rd2117+104];
	fma.rn.f32 	%f2821, %f2819, %f2820, %f2818;
	ld.global.f32 	%f2822, [%rd2100+16];
	add.s32 	%r1460, %r1459, %r914;
	cvt.s64.s32 	%rd2118, %r1460;
	add.s64 	%rd2119, %rd2118, %rd2102;
	shl.b64 	%rd2120, %rd2119, 2;
	add.s64 	%rd2121, %rd1, %rd2120;
	ld.global.f32 	%f2823, [%rd2121+104];
	fma.rn.f32 	%f2824, %f2822, %f2823, %f2821;
	ld.global.f32 	%f2825, [%rd2100+20];
	add.s32 	%r1461, %r1460, %r914;
	cvt.s64.s32 	%rd2122, %r1461;
	add.s64 	%rd2123, %rd2122, %rd2102;
	shl.b64 	%rd2124, %rd2123, 2;
	add.s64 	%rd2125, %rd1, %rd2124;
	ld.global.f32 	%f2826, [%rd2125+104];
	fma.rn.f32 	%f2827, %f2825, %f2826, %f2824;
	ld.global.f32 	%f2828, [%rd2100+24];
	add.s32 	%r1462, %r1461, %r914;
	cvt.s64.s32 	%rd2126, %r1462;
	add.s64 	%rd2127, %rd2126, %rd2102;
	shl.b64 	%rd2128, %rd2127, 2;
	add.s64 	%rd2129, %rd1, %rd2128;
	ld.global.f32 	%f2829, [%rd2129+104];
	fma.rn.f32 	%f2830, %f2828, %f2829, %f2827;
	ld.global.f32 	%f2831, [%rd2100+28];
	add.s32 	%r1463, %r1462, %r914;
	cvt.s64.s32 	%rd2130, %r1463;
	add.s64 	%rd2131, %rd2130, %rd2102;
	shl.b64 	%rd2132, %rd2131, 2;
	add.s64 	%rd2133, %rd1, %rd2132;
	ld.global.f32 	%f2832, [%rd2133+104];
	fma.rn.f32 	%f7505, %f2831, %f2832, %f2830;
	add.s32 	%r3700, %r3700, 8;
	setp.ne.s32 	%p187, %r3700, %r7;
	mov.u32 	%r3702, %r7;
	@%p187 bra 	$L__BB0_290;
$L__BB0_291:
	setp.eq.s32 	%p188, %r3, 0;
	@%p188 bra 	$L__BB0_299;
	setp.lt.u32 	%p189, %r4, 3;
	@%p189 bra 	$L__BB0_294;
	add.s32 	%r1464, %r3702, %r12;
	mul.wide.u32 	%rd2134, %r1464, 4;
	add.s64 	%rd2135, %rd2, %rd2134;
	ld.global.f32 	%f2834, [%rd2135];
	mul.lo.s32 	%r1465, %r3702, %r914;
	cvt.s64.s32 	%rd2136, %r1465;
	cvt.u64.u32 	%rd2137, %r1;
	add.s64 	%rd2138, %rd2136, %rd2137;
	shl.b64 	%rd2139, %rd2138, 2;
	add.s64 	%rd2140, %rd1, %rd2139;
	ld.global.f32 	%f2835, [%rd2140+104];
	fma.rn.f32 	%f2836, %f2834, %f2835, %f7505;
	cvt.u64.u32 	%rd2141, %r12;
	cvt.u64.u32 	%rd2142, %r3702;
	add.s64 	%rd2143, %rd2142, %rd2141;
	shl.b64 	%rd2144, %rd2143, 2;
	add.s64 	%rd2145, %rd2, %rd2144;
	ld.global.f32 	%f2837, [%rd2145+4];
	add.s32 	%r1466, %r1465, %r914;
	cvt.s64.s32 	%rd2146, %r1466;
	add.s64 	%rd2147, %rd2146, %rd2137;
	shl.b64 	%rd2148, %rd2147, 2;
	add.s64 	%rd2149, %rd1, %rd2148;
	ld.global.f32 	%f2838, [%rd2149+104];
	fma.rn.f32 	%f2839, %f2837, %f2838, %f2836;
	ld.global.f32 	%f2840, [%rd2145+8];
	add.s32 	%r1467, %r1466, %r914;
	cvt.s64.s32 	%rd2150, %r1467;
	add.s64 	%rd2151, %rd2150, %rd2137;
	shl.b64 	%rd2152, %rd2151, 2;
	add.s64 	%rd2153, %rd1, %rd2152;
	ld.global.f32 	%f2841, [%rd2153+104];
	fma.rn.f32 	%f2842, %f2840, %f2841, %f2839;
	ld.global.f32 	%f2843, [%rd2145+12];
	add.s32 	%r1468, %r1467, %r914;
	cvt.s64.s32 	%rd2154, %r1468;
	add.s64 	%rd2155, %rd2154, %rd2137;
	shl.b64 	%rd2156, %rd2155, 2;
	add.s64 	%rd2157, %rd1, %rd2156;
	ld.global.f32 	%f2844, [%rd2157+104];
	fma.rn.f32 	%f7505, %f2843, %f2844, %f2842;
	add.s32 	%r3702, %r3702, 4;
$L__BB0_294:
	setp.eq.s32 	%p190, %r5, 0;
	@%p190 bra 	$L__BB0_299;
	setp.eq.s32 	%p191, %r6, 0;
	@%p191 bra 	$L__BB0_297;
	add.s32 	%r1469, %r3702, %r12;
	mul.wide.u32 	%rd2158, %r1469, 4;
	add.s64 	%rd2159, %rd2, %rd2158;
	ld.global.f32 	%f2846, [%rd2159];
	mul.lo.s32 	%r1470, %r3702, %r914;
	cvt.s64.s32 	%rd2160, %r1470;
	cvt.u64.u32 	%rd2161, %r1;
	add.s64 	%rd2162, %rd2160, %rd2161;
	shl.b64 	%rd2163, %rd2162, 2;
	add.s64 	%rd2164, %rd1, %rd2163;
	ld.global.f32 	%f2847, [%rd2164+104];
	fma.rn.f32 	%f2848, %f2846, %f2847, %f7505;
	cvt.u64.u32 	%rd2165, %r12;
	cvt.u64.u32 	%rd2166, %r3702;
	add.s64 	%rd2167, %rd2166, %rd2165;
	shl.b64 	%rd2168, %rd2167, 2;
	add.s64 	%rd2169, %rd2, %rd2168;
	ld.global.f32 	%f2849, [%rd2169+4];
	add.s32 	%r1471, %r1470, %r914;
	cvt.s64.s32 	%rd2170, %r1471;
	add.s64 	%rd2171, %rd2170, %rd2161;
	shl.b64 	%rd2172, %rd2171, 2;
	add.s64 	%rd2173, %rd1, %rd2172;
	ld.global.f32 	%f2850, [%rd2173+104];
	fma.rn.f32 	%f7505, %f2849, %f2850, %f2848;
	add.s32 	%r3702, %r3702, 2;
$L__BB0_297:
	setp.eq.s32 	%p192, %r8, 0;
	@%p192 bra 	$L__BB0_299;
	add.s32 	%r1472, %r3702, %r12;
	mul.wide.u32 	%rd2174, %r1472, 4;
	add.s64 	%rd2175, %rd2, %rd2174;
	ld.global.f32 	%f2851, [%rd2175];
	mul.lo.s32 	%r1473, %r3702, %r914;
	cvt.s64.s32 	%rd2176, %r1473;
	cvt.u64.u32 	%rd2177, %r1;
	add.s64 	%rd2178, %rd2176, %rd2177;
	shl.b64 	%rd2179, %rd2178, 2;
	add.s64 	%rd2180, %rd1, %rd2179;
	ld.global.f32 	%f2852, [%rd2180+104];
	fma.rn.f32 	%f7505, %f2851, %f2852, %f7505;
$L__BB0_299:
	setp.lt.u32 	%p193, %r2, 7;
	st.global.f32 	[%rd3+104], %f7505;
	ld.global.f32 	%f7513, [%rd3+108];
	mov.b32 	%r3706, 0;
	@%p193 bra 	$L__BB0_302;
	mov.b32 	%r3704, 0;
$L__BB0_301:
	.pragma "nounroll";
	add.s32 	%r1476, %r3704, %r12;
	mul.wide.u32 	%rd2181, %r1476, 4;
	add.s64 	%rd2182, %rd2, %rd2181;
	ld.global.f32 	%f2854, [%rd2182];
	mul.lo.s32 	%r1477, %r3704, %r914;
	cvt.s64.s32 	%rd2183, %r1477;
	cvt.u64.u32 	%rd2184, %r1;
	add.s64 	%rd2185, %rd2183, %rd2184;
	shl.b64 	%rd2186, %rd2185, 2;
	add.s64 	%rd2187, %rd1, %rd2186;
	ld.global.f32 	%f2855, [%rd2187+108];
	fma.rn.f32 	%f2856, %f2854, %f2855, %f7513;
	ld.global.f32 	%f2857, [%rd2182+4];
	add.s32 	%r1478, %r1477, %r914;
	cvt.s64.s32 	%rd2188, %r1478;
	add.s64 	%rd2189, %rd2188, %rd2184;
	shl.b64 	%rd2190, %rd2189, 2;
	add.s64 	%rd2191, %rd1, %rd2190;
	ld.global.f32 	%f2858, [%rd2191+108];
	fma.rn.f32 	%f2859, %f2857, %f2858, %f2856;
	ld.global.f32 	%f2860, [%rd2182+8];
	add.s32 	%r1479, %r1478, %r914;
	cvt.s64.s32 	%rd2192, %r1479;
	add.s64 	%rd2193, %rd2192, %rd2184;
	shl.b64 	%rd2194, %rd2193, 2;
	add.s64 	%rd2195, %rd1, %rd2194;
	ld.global.f32 	%f2861, [%rd2195+108];
	fma.rn.f32 	%f2862, %f2860, %f2861, %f2859;
	ld.global.f32 	%f2863, [%rd2182+12];
	add.s32 	%r1480, %r1479, %r914;
	cvt.s64.s32 	%rd2196, %r1480;
	add.s64 	%rd2197, %rd2196, %rd2184;
	shl.b64 	%rd2198, %rd2197, 2;
	add.s64 	%rd2199, %rd1, %rd2198;
	ld.global.f32 	%f2864, [%rd2199+108];
	fma.rn.f32 	%f2865, %f2863, %f2864, %f2862;
	ld.global.f32 	%f2866, [%rd2182+16];
	add.s32 	%r1481, %r1480, %r914;
	cvt.s64.s32 	%rd2200, %r1481;
	add.s64 	%rd2201, %rd2200, %rd2184;
	shl.b64 	%rd2202, %rd2201, 2;
	add.s64 	%rd2203, %rd1, %rd2202;
	ld.global.f32 	%f2867, [%rd2203+108];
	fma.rn.f32 	%f2868, %f2866, %f2867, %f2865;
	ld.global.f32 	%f2869, [%rd2182+20];
	add.s32 	%r1482, %r1481, %r914;
	cvt.s64.s32 	%rd2204, %r1482;
	add.s64 	%rd2205, %rd2204, %rd2184;
	shl.b64 	%rd2206, %rd2205, 2;
	add.s64 	%rd2207, %rd1, %rd2206;
	ld.global.f32 	%f2870, [%rd2207+108];
	fma.rn.f32 	%f2871, %f2869, %f2870, %f2868;
	ld.global.f32 	%f2872, [%rd2182+24];
	add.s32 	%r1483, %r1482, %r914;
	cvt.s64.s32 	%rd2208, %r1483;
	add.s64 	%rd2209, %rd2208, %rd2184;
	shl.b64 	%rd2210, %rd2209, 2;
	add.s64 	%rd2211, %rd1, %rd2210;
	ld.global.f32 	%f2873, [%rd2211+108];
	fma.rn.f32 	%f2874, %f2872, %f2873, %f2871;
	ld.global.f32 	%f2875, [%rd2182+28];
	add.s32 	%r1484, %r1483, %r914;
	cvt.s64.s32 	%rd2212, %r1484;
	add.s64 	%rd2213, %rd2212, %rd2184;
	shl.b64 	%rd2214, %rd2213, 2;
	add.s64 	%rd2215, %rd1, %rd2214;
	ld.global.f32 	%f2876, [%rd2215+108];
	fma.rn.f32 	%f7513, %f2875, %f2876, %f2874;
	add.s32 	%r3704, %r3704, 8;
	setp.ne.s32 	%p194, %r3704, %r7;
	mov.u32 	%r3706, %r7;
	@%p194 bra 	$L__BB0_301;
$L__BB0_302:
	setp.eq.s32 	%p195, %r3, 0;
	@%p195 bra 	$L__BB0_310;
	setp.lt.u32 	%p196, %r4, 3;
	@%p196 bra 	$L__BB0_305;
	add.s32 	%r1485, %r3706, %r12;
	mul.wide.u32 	%rd2216, %r1485, 4;
	add.s64 	%rd2217, %rd2, %rd2216;
	ld.global.f32 	%f2878, [%rd2217];
	mul.lo.s32 	%r1486, %r3706, %r914;
	cvt.s64.s32 	%rd2218, %r1486;
	cvt.u64.u32 	%rd2219, %r1;
	add.s64 	%rd2220, %rd2218, %rd2219;
	shl.b64 	%rd2221, %rd2220, 2;
	add.s64 	%rd2222, %rd1, %rd2221;
	ld.global.f32 	%f2879, [%rd2222+108];
	fma.rn.f32 	%f2880, %f2878, %f2879, %f7513;
	cvt.u64.u32 	%rd2223, %r12;
	cvt.u64.u32 	%rd2224, %r3706;
	add.s64 	%rd2225, %rd2224, %rd2223;
	shl.b64 	%rd2226, %rd2225, 2;
	add.s64 	%rd2227, %rd2, %rd2226;
	ld.global.f32 	%f2881, [%rd2227+4];
	add.s32 	%r1487, %r1486, %r914;
	cvt.s64.s32 	%rd2228, %r1487;
	add.s64 	%rd2229, %rd2228, %rd2219;
	shl.b64 	%rd2230, %rd2229, 2;
	add.s64 	%rd2231, %rd1, %rd2230;
	ld.global.f32 	%f2882, [%rd2231+108];
	fma.rn.f32 	%f2883, %f2881, %f2882, %f2880;
	ld.global.f32 	%f2884, [%rd2227+8];
	add.s32 	%r1488, %r1487, %r914;
	cvt.s64.s32 	%rd2232, %r1488;
	add.s64 	%rd2233, %rd2232, %rd2219;
	shl.b64 	%rd2234, %rd2233, 2;
	add.s64 	%rd2235, %rd1, %rd2234;
	ld.global.f32 	%f2885, [%rd2235+108];
	fma.rn.f32 	%f2886, %f2884, %f2885, %f2883;
	ld.global.f32 	%f2887, [%rd2227+12];
	add.s32 	%r1489, %r1488, %r914;
	cvt.s64.s32 	%rd2236, %r1489;
	add.s64 	%rd2237, %rd2236, %rd2219;
	shl.b64 	%rd2238, %rd2237, 2;
	add.s64 	%rd2239, %rd1, %rd2238;
	ld.global.f32 	%f2888, [%rd2239+108];
	fma.rn.f32 	%f7513, %f2887, %f2888, %f2886;
	add.s32 	%r3706, %r3706, 4;
$L__BB0_305:
	setp.eq.s32 	%p197, %r5, 0;
	@%p197 bra 	$L__BB0_310;
	setp.eq.s32 	%p198, %r6, 0;
	@%p198 bra 	$L__BB0_308;
	add.s32 	%r1490, %r3706, %r12;
	mul.wide.u32 	%rd2240, %r1490, 4;
	add.s64 	%rd2241, %rd2, %rd2240;
	ld.global.f32 	%f2890, [%rd2241];
	mul.lo.s32 	%r1491, %r3706, %r914;
	cvt.s64.s32 	%rd2242, %r1491;
	cvt.u64.u32 	%rd2243, %r1;
	add.s64 	%rd2244, %rd2242, %rd2243;
	shl.b64 	%rd2245, %rd2244, 2;
	add.s64 	%rd2246, %rd1, %rd2245;
	ld.global.f32 	%f2891, [%rd2246+108];
	fma.rn.f32 	%f2892, %f2890, %f2891, %f7513;
	cvt.u64.u32 	%rd2247, %r12;
	cvt.u64.u32 	%rd2248, %r3706;
	add.s64 	%rd2249, %rd2248, %rd2247;
	shl.b64 	%rd2250, %rd2249, 2;
	add.s64 	%rd2251, %rd2, %rd2250;
	ld.global.f32 	%f2893, [%rd2251+4];
	add.s32 	%r1492, %r1491, %r914;
	cvt.s64.s32 	%rd2252, %r1492;
	add.s64 	%rd2253, %rd2252, %rd2243;
	shl.b64 	%rd2254, %rd2253, 2;
	add.s64 	%rd2255, %rd1, %rd2254;
	ld.global.f32 	%f2894, [%rd2255+108];
	fma.rn.f32 	%f7513, %f2893, %f2894, %f2892;
	add.s32 	%r3706, %r3706, 2;
$L__BB0_308:
	setp.eq.s32 	%p199, %r8, 0;
	@%p199 bra 	$L__BB0_310;
	add.s32 	%r1493, %r3706, %r12;
	mul.wide.u32 	%rd2256, %r1493, 4;
	add.s64 	%rd2257, %rd2, %rd2256;
	ld.global.f32 	%f2895, [%rd2257];
	mul.lo.s32 	%r1494, %r3706, %r914;
	cvt.s64.s32 	%rd2258, %r1494;
	cvt.u64.u32 	%rd2259, %r1;
	add.s64 	%rd2260, %rd2258, %rd2259;
	shl.b64 	%rd2261, %rd2260, 2;
	add.s64 	%rd2262, %rd1, %rd2261;
	ld.global.f32 	%f2896, [%rd2262+108];
	fma.rn.f32 	%f7513, %f2895, %f2896, %f7513;
$L__BB0_310:
	setp.lt.u32 	%p200, %r2, 7;
	st.global.f32 	[%rd3+108], %f7513;
	ld.global.f32 	%f7521, [%rd3+112];
	mov.b32 	%r3710, 0;
	@%p200 bra 	$L__BB0_313;
	mov.b32 	%r3708, 0;
$L__BB0_312:
	.pragma "nounroll";
	add.s32 	%r1497, %r3708, %r12;
	mul.wide.u32 	%rd2263, %r1497, 4;
	add.s64 	%rd2264, %rd2, %rd2263;
	ld.global.f32 	%f2898, [%rd2264];
	mul.lo.s32 	%r1498, %r3708, %r914;
	cvt.s64.s32 	%rd2265, %r1498;
	cvt.u64.u32 	%rd2266, %r1;
	add.s64 	%rd2267, %rd2265, %rd2266;
	shl.b64 	%rd2268, %rd2267, 2;
	add.s64 	%rd2269, %rd1, %rd2268;
	ld.global.f32 	%f2899, [%rd2269+112];
	fma.rn.f32 	%f2900, %f2898, %f2899, %f7521;
	ld.global.f32 	%f2901, [%rd2264+4];
	add.s32 	%r1499, %r1498, %r914;
	cvt.s64.s32 	%rd2270, %r1499;
	add.s64 	%rd2271, %rd2270, %rd2266;
	shl.b64 	%rd2272, %rd2271, 2;
	add.s64 	%rd2273, %rd1, %rd2272;
	ld.global.f32 	%f2902, [%rd2273+112];
	fma.rn.f32 	%f2903, %f2901, %f2902, %f2900;
	ld.global.f32 	%f2904, [%rd2264+8];
	add.s32 	%r1500, %r1499, %r914;
	cvt.s64.s32 	%rd2274, %r1500;
	add.s64 	%rd2275, %rd2274, %rd2266;
	shl.b64 	%rd2276, %rd2275, 2;
	add.s64 	%rd2277, %rd1, %rd2276;
	ld.global.f32 	%f2905, [%rd2277+112];
	fma.rn.f32 	%f2906, %f2904, %f2905, %f2903;
	ld.global.f32 	%f2907, [%rd2264+12];
	add.s32 	%r1501, %r1500, %r914;
	cvt.s64.s32 	%rd2278, %r1501;
	add.s64 	%rd2279, %rd2278, %rd2266;
	shl.b64 	%rd2280, %rd2279, 2;
	add.s64 	%rd2281, %rd1, %rd2280;
	ld.global.f32 	%f2908, [%rd2281+112];
	fma.rn.f32 	%f2909, %f2907, %f2908, %f2906;
	ld.global.f32 	%f2910, [%rd2264+16];
	add.s32 	%r1502, %r1501, %r914;
	cvt.s64.s32 	%rd2282, %r1502;
	add.s64 	%rd2283, %rd2282, %rd2266;
	shl.b64 	%rd2284, %rd2283, 2;
	add.s64 	%rd2285, %rd1, %rd2284;
	ld.global.f32 	%f2911, [%rd2285+112];
	fma.rn.f32 	%f2912, %f2910, %f2911, %f2909;
	ld.global.f32 	%f2913, [%rd2264+20];
	add.s32 	%r1503, %r1502, %r914;
	cvt.s64.s32 	%rd2286, %r1503;
	add.s64 	%rd2287, %rd2286, %rd2266;
	shl.b64 	%rd2288, %rd2287, 2;
	add.s64 	%rd2289, %rd1, %rd2288;
	ld.global.f32 	%f2914, [%rd2289+112];
	fma.rn.f32 	%f2915, %f2913, %f2914, %f2912;
	ld.global.f32 	%f2916, [%rd2264+24];
	add.s32 	%r1504, %r1503, %r914;
	cvt.s64.s32 	%rd2290, %r1504;
	add.s64 	%rd2291, %rd2290, %rd2266;
	shl.b64 	%rd2292, %rd2291, 2;
	add.s64 	%rd2293, %rd1, %rd2292;
	ld.global.f32 	%f2917, [%rd2293+112];
	fma.rn.f32 	%f2918, %f2916, %f2917, %f2915;
	ld.global.f32 	%f2919, [%rd2264+28];
	add.s32 	%r1505, %r1504, %r914;
	cvt.s64.s32 	%rd2294, %r1505;
	add.s64 	%rd2295, %rd2294, %rd2266;
	shl.b64 	%rd2296, %rd2295, 2;
	add.s64 	%rd2297, %rd1, %rd2296;
	ld.global.f32 	%f2920, [%rd2297+112];
	fma.rn.f32 	%f7521, %f2919, %f2920, %f2918;
	add.s32 	%r3708, %r3708, 8;
	setp.ne.s32 	%p201, %r3708, %r7;
	mov.u32 	%r3710, %r7;
	@%p201 bra 	$L__BB0_312;
$L__BB0_313:
	setp.eq.s32 	%p202, %r3, 0;
	@%p202 bra 	$L__BB0_321;
	setp.lt.u32 	%p203, %r4, 3;
	@%p203 bra 	$L__BB0_316;
	add.s32 	%r1506, %r3710, %r12;
	mul.wide.u32 	%rd2298, %r1506, 4;
	add.s64 	%rd2299, %rd2, %rd2298;
	ld.global.f32 	%f2922, [%rd2299];
	mul.lo.s32 	%r1507, %r3710, %r914;
	cvt.s64.s32 	%rd2300, %r1507;
	cvt.u64.u32 	%rd2301, %r1;
	add.s64 	%rd2302, %rd2300, %rd2301;
	shl.b64 	%rd2303, %rd2302, 2;
	add.s64 	%rd2304, %rd1, %rd2303;
	ld.global.f32 	%f2923, [%rd2304+112];
	fma.rn.f32 	%f2924, %f2922, %f2923, %f7521;
	cvt.u64.u32 	%rd2305, %r12;
	cvt.u64.u32 	%rd2306, %r3710;
	add.s64 	%rd2307, %rd2306, %rd2305;
	shl.b64 	%rd2308, %rd2307, 2;
	add.s64 	%rd2309, %rd2, %rd2308;
	ld.global.f32 	%f2925, [%rd2309+4];
	add.s32 	%r1508, %r1507, %r914;
	cvt.s64.s32 	%rd2310, %r1508;
	add.s64 	%rd2311, %rd2310, %rd2301;
	shl.b64 	%rd2312, %rd2311, 2;
	add.s64 	%rd2313, %rd1, %rd2312;
	ld.global.f32 	%f2926, [%rd2313+112];
	fma.rn.f32 	%f2927, %f2925, %f2926, %f2924;
	ld.global.f32 	%f2928, [%rd2309+8];
	add.s32 	%r1509, %r1508, %r914;
	cvt.s64.s32 	%rd2314, %r1509;
	add.s64 	%rd2315, %rd2314, %rd2301;
	shl.b64 	%rd2316, %rd2315, 2;
	add.s64 	%rd2317, %rd1, %rd2316;
	ld.global.f32 	%f2929, [%rd2317+112];
	fma.rn.f32 	%f2930, %f2928, %f2929, %f2927;
	ld.global.f32 	%f2931, [%rd2309+12];
	add.s32 	%r1510, %r1509, %r914;
	cvt.s64.s32 	%rd2318, %r1510;
	add.s64 	%rd2319, %rd2318, %rd2301;
	shl.b64 	%rd2320, %rd2319, 2;
	add.s64 	%rd2321, %rd1, %rd2320;
	ld.global.f32 	%f2932, [%rd2321+112];
	fma.rn.f32 	%f7521, %f2931, %f2932, %f2930;
	add.s32 	%r3710, %r3710, 4;
$L__BB0_316:
	setp.eq.s32 	%p204, %r5, 0;
	@%p204 bra 	$L__BB0_321;
	setp.eq.s32 	%p205, %r6, 0;
	@%p205 bra 	$L__BB0_319;
	add.s32 	%r1511, %r3710, %r12;
	mul.wide.u32 	%rd2322, %r1511, 4;
	add.s64 	%rd2323, %rd2, %rd2322;
	ld.global.f32 	%f2934, [%rd2323];
	mul.lo.s32 	%r1512, %r3710, %r914;
	cvt.s64.s32 	%rd2324, %r1512;
	cvt.u64.u32 	%rd2325, %r1;
	add.s64 	%rd2326, %rd2324, %rd2325;
	shl.b64 	%rd2327, %rd2326, 2;
	add.s64 	%rd2328, %rd1, %rd2327;
	ld.global.f32 	%f2935, [%rd2328+112];
	fma.rn.f32 	%f2936, %f2934, %f2935, %f7521;
	cvt.u64.u32 	%rd2329, %r12;
	cvt.u64.u32 	%rd2330, %r3710;
	add.s64 	%rd2331, %rd2330, %rd2329;
	shl.b64 	%rd2332, %rd2331, 2;
	add.s64 	%rd2333, %rd2, %rd2332;
	ld.global.f32 	%f2937, [%rd2333+4];
	add.s32 	%r1513, %r1512, %r914;
	cvt.s64.s32 	%rd2334, %r1513;
	add.s64 	%rd2335, %rd2334, %rd2325;
	shl.b64 	%rd2336, %rd2335, 2;
	add.s64 	%rd2337, %rd1, %rd2336;
	ld.global.f32 	%f2938, [%rd2337+112];
	fma.rn.f32 	%f7521, %f2937, %f2938, %f2936;
	add.s32 	%r3710, %r3710, 2;
$L__BB0_319:
	setp.eq.s32 	%p206, %r8, 0;
	@%p206 bra 	$L__BB0_321;
	add.s32 	%r1514, %r3710, %r12;
	mul.wide.u32 	%rd2338, %r1514, 4;
	add.s64 	%rd2339, %rd2, %rd2338;
	ld.global.f32 	%f2939, [%rd2339];
	mul.lo.s32 	%r1515, %r3710, %r914;
	cvt.s64.s32 	%rd2340, %r1515;
	cvt.u64.u32 	%rd2341, %r1;
	add.s64 	%rd2342, %rd2340, %rd2341;
	shl.b64 	%rd2343, %rd2342, 2;
	add.s64 	%rd2344, %rd1, %rd2343;
	ld.global.f32 	%f2940, [%rd2344+112];
	fma.rn.f32 	%f7521, %f2939, %f2940, %f7521;
$L__BB0_321:
	setp.lt.u32 	%p207, %r2, 7;
	st.global.f32 	[%rd3+112], %f7521;
	ld.global.f32 	%f7529, [%rd3+116];
	mov.b32 	%r3714, 0;
	@%p207 bra 	$L__BB0_324;
	mov.b32 	%r3712, 0;
$L__BB0_323:
	.pragma "nounroll";
	add.s32 	%r1518, %r3712, %r12;
	mul.wide.u32 	%rd2345, %r1518, 4;
	add.s64 	%rd2346, %rd2, %rd2345;
	ld.global.f32 	%f2942, [%rd2346];
	mul.lo.s32 	%r1519, %r3712, %r914;
	cvt.s64.s32 	%rd2347, %r1519;
	cvt.u64.u32 	%rd2348, %r1;
	add.s64 	%rd2349, %rd2347, %rd2348;
	shl.b64 	%rd2350, %rd2349, 2;
	add.s64 	%rd2351, %rd1, %rd2350;
	ld.global.f32 	%f2943, [%rd2351+116];
	fma.rn.f32 	%f2944, %f2942, %f2943, %f7529;
	ld.global.f32 	%f2945, [%rd2346+4];
	add.s32 	%r1520, %r1519, %r914;
	cvt.s64.s32 	%rd2352, %r1520;
	add.s64 	%rd2353, %rd2352, %rd2348;
	shl.b64 	%rd2354, %rd2353, 2;
	add.s64 	%rd2355, %rd1, %rd2354;
	ld.global.f32 	%f2946, [%rd2355+116];
	fma.rn.f32 	%f2947, %f2945, %f2946, %f2944;
	ld.global.f32 	%f2948, [%rd2346+8];
	add.s32 	%r1521, %r1520, %r914;
	cvt.s64.s32 	%rd2356, %r1521;
	add.s64 	%rd2357, %rd2356, %rd2348;
	shl.b64 	%rd2358, %rd2357, 2;
	add.s64 	%rd2359, %rd1, %rd2358;
	ld.global.f32 	%f2949, [%rd2359+116];
	fma.rn.f32 	%f2950, %f2948, %f2949, %f2947;
	ld.global.f32 	%f2951, [%rd2346+12];
	add.s32 	%r1522, %r1521, %r914;
	cvt.s64.s32 	%rd2360, %r1522;
	add.s64 	%rd2361, %rd2360, %rd2348;
	shl.b64 	%rd2362, %rd2361, 2;
	add.s64 	%rd2363, %rd1, %rd2362;
	ld.global.f32 	%f2952, [%rd2363+116];
	fma.rn.f32 	%f2953, %f2951, %f2952, %f2950;
	ld.global.f32 	%f2954, [%rd2346+16];
	add.s32 	%r1523, %r1522, %r914;
	cvt.s64.s32 	%rd2364, %r1523;
	add.s64 	%rd2365, %rd2364, %rd2348;
	shl.b64 	%rd2366, %rd2365, 2;
	add.s64 	%rd2367, %rd1, %rd2366;
	ld.global.f32 	%f2955, [%rd2367+116];
	fma.rn.f32 	%f2956, %f2954, %f2955, %f2953;
	ld.global.f32 	%f2957, [%rd2346+20];
	add.s32 	%r1524, %r1523, %r914;
	cvt.s64.s32 	%rd2368, %r1524;
	add.s64 	%rd2369, %rd2368, %rd2348;
	shl.b64 	%rd2370, %rd2369, 2;
	add.s64 	%rd2371, %rd1, %rd2370;
	ld.global.f32 	%f2958, [%rd2371+116];
	fma.rn.f32 	%f2959, %f2957, %f2958, %f2956;
	ld.global.f32 	%f2960, [%rd2346+24];
	add.s32 	%r1525, %r1524, %r914;
	cvt.s64.s32 	%rd2372, %r1525;
	add.s64 	%rd2373, %rd2372, %rd2348;
	shl.b64 	%rd2374, %rd2373, 2;
	add.s64 	%rd2375, %rd1, %rd2374;
	ld.global.f32 	%f2961, [%rd2375+116];
	fma.rn.f32 	%f2962, %f2960, %f2961, %f2959;
	ld.global.f32 	%f2963, [%rd2346+28];
	add.s32 	%r1526, %r1525, %r914;
	cvt.s64.s32 	%rd2376, %r1526;
	add.s64 	%rd2377, %rd2376, %rd2348;
	shl.b64 	%rd2378, %rd2377, 2;
	add.s64 	%rd2379, %rd1, %rd2378;
	ld.global.f32 	%f2964, [%rd2379+116];
	fma.rn.f32 	%f7529, %f2963, %f2964, %f2962;
	add.s32 	%r3712, %r3712, 8;
	setp.ne.s32 	%p208, %r3712, %r7;
	mov.u32 	%r3714, %r7;
	@%p208 bra 	$L__BB0_323;
$L__BB0_324:
	setp.eq.s32 	%p209, %r3, 0;
	@%p209 bra 	$L__BB0_332;
	setp.lt.u32 	%p210, %r4, 3;
	@%p210 bra 	$L__BB0_327;
	add.s32 	%r1527, %r3714, %r12;
	mul.wide.u32 	%rd2380, %r1527, 4;
	add.s64 	%rd2381, %rd2, %rd2380;
	ld.global.f32 	%f2966, [%rd2381];
	mul.lo.s32 	%r1528, %r3714, %r914;
	cvt.s64.s32 	%rd2382, %r1528;
	cvt.u64.u32 	%rd2383, %r1;
	add.s64 	%rd2384, %rd2382, %rd2383;
	shl.b64 	%rd2385, %rd2384, 2;
	add.s64 	%rd2386, %rd1, %rd2385;
	ld.global.f32 	%f2967, [%rd2386+116];
	fma.rn.f32 	%f2968, %f2966, %f2967, %f7529;
	cvt.u64.u32 	%rd2387, %r12;
	cvt.u64.u32 	%rd2388, %r3714;
	add.s64 	%rd2389, %rd2388, %rd2387;
	shl.b64 	%rd2390, %rd2389, 2;
	add.s64 	%rd2391, %rd2, %rd2390;
	ld.global.f32 	%f2969, [%rd2391+4];
	add.s32 	%r1529, %r1528, %r914;
	cvt.s64.s32 	%rd2392, %r1529;
	add.s64 	%rd2393, %rd2392, %rd2383;
	shl.b64 	%rd2394, %rd2393, 2;
	add.s64 	%rd2395, %rd1, %rd2394;
	ld.global.f32 	%f2970, [%rd2395+116];
	fma.rn.f32 	%f2971, %f2969, %f2970, %f2968;
	ld.global.f32 	%f2972, [%rd2391+8];
	add.s32 	%r1530, %r1529, %r914;
	cvt.s64.s32 	%rd2396, %r1530;
	add.s64 	%rd2397, %rd2396, %rd2383;
	shl.b64 	%rd2398, %rd2397, 2;
	add.s64 	%rd2399, %rd1, %rd2398;
	ld.global.f32 	%f2973, [%rd2399+116];
	fma.rn.f32 	%f2974, %f2972, %f2973, %f2971;
	ld.global.f32 	%f2975, [%rd2391+12];
	add.s32 	%r1531, %r1530, %r914;
	cvt.s64.s32 	%rd2400, %r1531;
	add.s64 	%rd2401, %rd2400, %rd2383;
	shl.b64 	%rd2402, %rd2401, 2;
	add.s64 	%rd2403, %rd1, %rd2402;
	ld.global.f32 	%f2976, [%rd2403+116];
	fma.rn.f32 	%f7529, %f2975, %f2976, %f2974;
	add.s32 	%r3714, %r3714, 4;
$L__BB0_327:
	setp.eq.s32 	%p211, %r5, 0;
	@%p211 bra 	$L__BB0_332;
	setp.eq.s32 	%p212, %r6, 0;
	@%p212 bra 	$L__BB0_330;
	add.s32 	%r1532, %r3714, %r12;
	mul.wide.u32 	%rd2404, %r1532, 4;
	add.s64 	%rd2405, %rd2, %rd2404;
	ld.global.f32 	%f2978, [%rd2405];
	mul.lo.s32 	%r1533, %r3714, %r914;
	cvt.s64.s32 	%rd2406, %r1533;
	cvt.u64.u32 	%rd2407, %r1;
	add.s64 	%rd2408, %rd2406, %rd2407;
	shl.b64 	%rd2409, %rd2408, 2;
	add.s64 	%rd2410, %rd1, %rd2409;
	ld.global.f32 	%f2979, [%rd2410+116];
	fma.rn.f32 	%f2980, %f2978, %f2979, %f7529;
	cvt.u64.u32 	%rd2411, %r12;
	cvt.u64.u32 	%rd2412, %r3714;
	add.s64 	%rd2413, %rd2412, %rd2411;
	shl.b64 	%rd2414, %rd2413, 2;
	add.s64 	%rd2415, %rd2, %rd2414;
	ld.global.f32 	%f2981, [%rd2415+4];
	add.s32 	%r1534, %r1533, %r914;
	cvt.s64.s32 	%rd2416, %r1534;
	add.s64 	%rd2417, %rd2416, %rd2407;
	shl.b64 	%rd2418, %rd2417, 2;
	add.s64 	%rd2419, %rd1, %rd2418;
	ld.global.f32 	%f2982, [%rd2419+116];
	fma.rn.f32 	%f7529, %f2981, %f2982, %f2980;
	add.s32 	%r3714, %r3714, 2;
$L__BB0_330:
	setp.eq.s32 	%p213, %r8, 0;
	@%p213 bra 	$L__BB0_332;
	add.s32 	%r1535, %r3714, %r12;
	mul.wide.u32 	%rd2420, %r1535, 4;
	add.s64 	%rd2421, %rd2, %rd2420;
	ld.global.f32 	%f2983, [%rd2421];
	mul.lo.s32 	%r1536, %r3714, %r914;
	cvt.s64.s32 	%rd2422, %r1536;
	cvt.u64.u32 	%rd2423, %r1;
	add.s64 	%rd2424, %rd2422, %rd2423;
	shl.b64 	%rd2425, %rd2424, 2;
	add.s64 	%rd2426, %rd1, %rd2425;
	ld.global.f32 	%f2984, [%rd2426+116];
	fma.rn.f32 	%f7529, %f2983, %f2984, %f7529;
$L__BB0_332:
	setp.lt.u32 	%p214, %r2, 7;
	st.global.f32 	[%rd3+116], %f7529;
	ld.global.f32 	%f7537, [%rd3+120];
	mov.b32 	%r3718, 0;
	@%p214 bra 	$L__BB0_335;
	mov.b32 	%r3716, 0;
$L__BB0_334:
	.pragma "nounroll";
	add.s32 	%r1539, %r3716, %r12;
	mul.wide.u32 	%rd2427, %r1539, 4;
	add.s64 	%rd2428, %rd2, %rd2427;
	ld.global.f32 	%f2986, [%rd2428];
	mul.lo.s32 	%r1540, %r3716, %r914;
	cvt.s64.s32 	%rd2429, %r1540;
	cvt.u64.u32 	%rd2430, %r1;
	add.s64 	%rd2431, %rd2429, %rd2430;
	shl.b64 	%rd2432, %rd2431, 2;
	add.s64 	%rd2433, %rd1, %rd2432;
	ld.global.f32 	%f2987, [%rd2433+120];
	fma.rn.f32 	%f2988, %f2986, %f2987, %f7537;
	ld.global.f32 	%f2989, [%rd2428+4];
	add.s32 	%r1541, %r1540, %r914;
	cvt.s64.s32 	%rd2434, %r1541;
	add.s64 	%rd2435, %rd2434, %rd2430;
	shl.b64 	%rd2436, %rd2435, 2;
	add.s64 	%rd2437, %rd1, %rd2436;
	ld.global.f32 	%f2990, [%rd2437+120];
	fma.rn.f32 	%f2991, %f2989, %f2990, %f2988;
	ld.global.f32 	%f2992, [%rd2428+8];
	add.s32 	%r1542, %r1541, %r914;
	cvt.s64.s32 	%rd2438, %r1542;
	add.s64 	%rd2439, %rd2438, %rd2430;
	shl.b64 	%rd2440, %rd2439, 2;
	add.s64 	%rd2441, %rd1, %rd2440;
	ld.global.f32 	%f2993, [%rd2441+120];
	fma.rn.f32 	%f2994, %f2992, %f2993, %f2991;
	ld.global.f32 	%f2995, [%rd2428+12];
	add.s32 	%r1543, %r1542, %r914;
	cvt.s64.s32 	%rd2442, %r1543;
	add.s64 	%rd2443, %rd2442, %rd2430;
	shl.b64 	%rd2444, %rd2443, 2;
	add.s64 	%rd2445, %rd1, %rd2444;
	ld.global.f32 	%f2996, [%rd2445+120];
	fma.rn.f32 	%f2997, %f2995, %f2996, %f2994;
	ld.global.f32 	%f2998, [%rd2428+16];
	add.s32 	%r1544, %r1543, %r914;
	cvt.s64.s32 	%rd2446, %r1544;
	add.s64 	%rd2447, %rd2446, %rd2430;
	shl.b64 	%rd2448, %rd2447, 2;
	add.s64 	%rd2449, %rd1, %rd2448;
	ld.global.f32 	%f2999, [%rd2449+120];
	fma.rn.f32 	%f3000, %f2998, %f2999, %f2997;
	ld.global.f32 	%f3001, [%rd2428+20];
	add.s32 	%r1545, %r1544, %r914;
	cvt.s64.s32 	%rd2450, %r1545;
	add.s64 	%rd2451, %rd2450, %rd2430;
	shl.b64 	%rd2452, %rd2451, 2;
	add.s64 	%rd2453, %rd1, %rd2452;
	ld.global.f32 	%f3002, [%rd2453+120];
	fma.rn.f32 	%f3003, %f3001, %f3002, %f3000;
	ld.global.f32 	%f3004, [%rd2428+24];
	add.s32 	%r1546, %r1545, %r914;
	cvt.s64.s32 	%rd2454, %r1546;
	add.s64 	%rd2455, %rd2454, %rd2430;
	shl.b64 	%rd2456, %rd2455, 2;
	add.s64 	%rd2457, %rd1, %rd2456;
	ld.global.f32 	%f3005, [%rd2457+120];
	fma.rn.f32 	%f3006, %f3004, %f3005, %f3003;
	ld.global.f32 	%f3007, [%rd2428+28];
	add.s32 	%r1547, %r1546, %r914;
	cvt.s64.s32 	%rd2458, %r1547;
	add.s64 	%rd2459, %rd2458, %rd2430;
	shl.b64 	%rd2460, %rd2459, 2;
	add.s64 	%rd2461, %rd1, %rd2460;
	ld.global.f32 	%f3008, [%rd2461+120];
	fma.rn.f32 	%f7537, %f3007, %f3008, %f3006;
	add.s32 	%r3716, %r3716, 8;
	setp.ne.s32 	%p215, %r3716, %r7;
	mov.u32 	%r3718, %r7;
	@%p215 bra 	$L__BB0_334;
$L__BB0_335:
	setp.eq.s32 	%p216, %r3, 0;
	@%p216 bra 	$L__BB0_343;
	setp.lt.u32 	%p217, %r4, 3;
	@%p217 bra 	$L__BB0_338;
	add.s32 	%r1548, %r3718, %r12;
	mul.wide.u32 	%rd2462, %r1548, 4;
	add.s64 	%rd2463, %rd2, %rd2462;
	ld.global.f32 	%f3010, [%rd2463];
	mul.lo.s32 	%r1549, %r3718, %r914;
	cvt.s64.s32 	%rd2464, %r1549;
	cvt.u64.u32 	%rd2465, %r1;
	add.s64 	%rd2466, %rd2464, %rd2465;
	shl.b64 	%rd2467, %rd2466, 2;
	add.s64 	%rd2468, %rd1, %rd2467;
	ld.global.f32 	%f3011, [%rd2468+120];
	fma.rn.f32 	%f3012, %f3010, %f3011, %f7537;
	cvt.u64.u32 	%rd2469, %r12;
	cvt.u64.u32 	%rd2470, %r3718;
	add.s64 	%rd2471, %rd2470, %rd2469;
	shl.b64 	%rd2472, %rd2471, 2;
	add.s64 	%rd2473, %rd2, %rd2472;
	ld.global.f32 	%f3013, [%rd2473+4];
	add.s32 	%r1550, %r1549, %r914;
	cvt.s64.s32 	%rd2474, %r1550;
	add.s64 	%rd2475, %rd2474, %rd2465;
	shl.b64 	%rd2476, %rd2475, 2;
	add.s64 	%rd2477, %rd1, %rd2476;
	ld.global.f32 	%f3014, [%rd2477+120];
	fma.rn.f32 	%f3015, %f3013, %f3014, %f3012;
	ld.global.f32 	%f3016, [%rd2473+8];
	add.s32 	%r1551, %r1550, %r914;
	cvt.s64.s32 	%rd2478, %r1551;
	add.s64 	%rd2479, %rd2478, %rd2465;
	shl.b64 	%rd2480, %rd2479, 2;
	add.s64 	%rd2481, %rd1, %rd2480;
	ld.global.f32 	%f3017, [%rd2481+120];
	fma.rn.f32 	%f3018, %f3016, %f3017, %f3015;
	ld.global.f32 	%f3019, [%rd2473+12];
	add.s32 	%r1552, %r1551, %r914;
	cvt.s64.s32 	%rd2482, %r1552;
	add.s64 	%rd2483, %rd2482, %rd2465;
	shl.b64 	%rd2484, %rd2483, 2;
	add.s64 	%rd2485, %rd1, %rd2484;
	ld.global.f32 	%f3020, [%rd2485+120];
	fma.rn.f32 	%f7537, %f3019, %f3020, %f3018;
	add.s32 	%r3718, %r3718, 4;
$L__BB0_338:
	setp.eq.s32 	%p218, %r5, 0;
	@%p218 bra 	$L__BB0_343;
	setp.eq.s32 	%p219, %r6, 0;
	@%p219 bra 	$L__BB0_341;
	add.s32 	%r1553, %r3718, %r12;
	mul.wide.u32 	%rd2486, %r1553, 4;
	add.s64 	%rd2487, %rd2, %rd2486;
	ld.global.f32 	%f3022, [%rd2487];
	mul.lo.s32 	%r1554, %r3718, %r914;
	cvt.s64.s32 	%rd2488, %r1554;
	cvt.u64.u32 	%rd2489, %r1;
	add.s64 	%rd2490, %rd2488, %rd2489;
	shl.b64 	%rd2491, %rd2490, 2;
	add.s64 	%rd2492, %rd1, %rd2491;
	ld.global.f32 	%f3023, [%rd2492+120];
	fma.rn.f32 	%f3024, %f3022, %f3023, %f7537;
	cvt.u64.u32 	%rd2493, %r12;
	cvt.u64.u32 	%rd2494, %r3718;
	add.s64 	%rd2495, %rd2494, %rd2493;
	shl.b64 	%rd2496, %rd2495, 2;
	add.s64 	%rd2497, %rd2, %rd2496;
	ld.global.f32 	%f3025, [%rd2497+4];
	add.s32 	%r1555, %r1554, %r914;
	cvt.s64.s32 	%rd2498, %r1555;
	add.s64 	%rd2499, %rd2498, %rd2489;
	shl.b64 	%rd2500, %rd2499, 2;
	add.s64 	%rd2501, %rd1, %rd2500;
	ld.global.f32 	%f3026, [%rd2501+120];
	fma.rn.f32 	%f7537, %f3025, %f3026, %f3024;
	add.s32 	%r3718, %r3718, 2;
$L__BB0_341:
	setp.eq.s32 	%p220, %r8, 0;
	@%p220 bra 	$L__BB0_343;
	add.s32 	%r1556, %r3718, %r12;
	mul.wide.u32 	%rd2502, %r1556, 4;
	add.s64 	%rd2503, %rd2, %rd2502;
	ld.global.f32 	%f3027, [%rd2503];
	mul.lo.s32 	%r1557, %r3718, %r914;
	cvt.s64.s32 	%rd2504, %r1557;
	cvt.u64.u32 	%rd2505, %r1;
	add.s64 	%rd2506, %rd2504, %rd2505;
	shl.b64 	%rd2507, %rd2506, 2;
	add.s64 	%rd2508, %rd1, %rd2507;
	ld.global.f32 	%f3028, [%rd2508+120];
	fma.rn.f32 	%f7537, %f3027, %f3028, %f7537;
$L__BB0_343:
	setp.lt.u32 	%p221, %r2, 7;
	st.global.f32 	[%rd3+120], %f7537;
	ld.global.f32 	%f7545, [%rd3+124];
	mov.b32 	%r3722, 0;
	@%p221 bra 	$L__BB0_346;
	mov.b32 	%r3720, 0;
$L__BB0_345:
	.pragma "nounroll";
	add.s32 	%r1560, %r3720, %r12;
	mul.wide.u32 	%rd2509, %r1560, 4;
	add.s64 	%rd2510, %rd2, %rd2509;
	ld.global.f32 	%f3030, [%rd2510];
	mul.lo.s32 	%r1561, %r3720, %r914;
	cvt.s64.s32 	%rd2511, %r1561;
	cvt.u64.u32 	%rd2512, %r1;
	add.s64 	%rd2513, %rd2511, %rd2512;
	shl.b64 	%rd2514, %rd2513, 2;
	add.s64 	%rd2515, %rd1, %rd2514;
	ld.global.f32 	%f3031, [%rd2515+124];
	fma.rn.f32 	%f3032, %f3030, %f3031, %f7545;
	ld.global.f32 	%f3033, [%rd2510+4];
	add.s32 	%r1562, %r1561, %r914;
	cvt.s64.s32 	%rd2516, %r1562;
	add.s64 	%rd2517, %rd2516, %rd2512;
	shl.b64 	%rd2518, %rd2517, 2;
	add.s64 	%rd2519, %rd1, %rd2518;
	ld.global.f32 	%f3034, [%rd2519+124];
	fma.rn.f32 	%f3035, %f3033, %f3034, %f3032;
	ld.global.f32 	%f3036, [%rd2510+8];
	add.s32 	%r1563, %r1562, %r914;
	cvt.s64.s32 	%rd2520, %r1563;
	add.s64 	%rd2521, %rd2520, %rd2512;
	shl.b64 	%rd2522, %rd2521, 2;
	add.s64 	%rd2523, %rd1, %rd2522;
	ld.global.f32 	%f3037, [%rd2523+124];
	fma.rn.f32 	%f3038, %f3036, %f3037, %f3035;
	ld.global.f32 	%f3039, [%rd2510+12];
	add.s32 	%r1564, %r1563, %r914;
	cvt.s64.s32 	%rd2524, %r1564;
	add.s64 	%rd2525, %rd2524, %rd2512;
	shl.b64 	%rd2526, %rd2525, 2;
	add.s64 	%rd2527, %rd1, %rd2526;
	ld.global.f32 	%f3040, [%rd2527+124];
	fma.rn.f32 	%f3041, %f3039, %f3040, %f3038;
	ld.global.f32 	%f3042, [%rd2510+16];
	add.s32 	%r1565, %r1564, %r914;
	cvt.s64.s32 	%rd2528, %r1565;
	add.s64 	%rd2529, %rd2528, %rd2512;
	shl.b64 	%rd2530, %rd2529, 2;
	add.s64 	%rd2531, %rd1, %rd2530;
	ld.global.f32 	%f3043, [%rd2531+124];
	fma.rn.f32 	%f3044, %f3042, %f3043, %f3041;
	ld.global.f32 	%f3045, [%rd2510+20];
	add.s32 	%r1566, %r1565, %r914;
	cvt.s64.s32 	%rd2532, %r1566;
	add.s64 	%rd2533, %rd2532, %rd2512;
	shl.b64 	%rd2534, %rd2533, 2;
	add.s64 	%rd2535, %rd1, %rd2534;
	ld.global.f32 	%f3046, [%rd2535+124];
	fma.rn.f32 	%f3047, %f3045, %f3046, %f3044;
	ld.global.f32 	%f3048, [%rd2510+24];
	add.s32 	%r1567, %r1566, %r914;
	cvt.s64.s32 	%rd2536, %r1567;
	add.s64 	%rd2537, %rd2536, %rd2512;
	shl.b64 	%rd2538, %rd2537, 2;
	add.s64 	%rd2539, %rd1, %rd2538;
	ld.global.f32 	%f3049, [%rd2539+124];
	fma.rn.f32 	%f3050, %f3048, %f3049, %f3047;
	ld.global.f32 	%f3051, [%rd2510+28];
	add.s32 	%r1568, %r1567, %r914;
	cvt.s64.s32 	%rd2540, %r1568;
	add.s64 	%rd2541, %rd2540, %rd2512;
	shl.b64 	%rd2542, %rd2541, 2;
	add.s64 	%rd2543, %rd1, %rd2542;
	ld.global.f32 	%f3052, [%rd2543+124];
	fma.rn.f32 	%f7545, %f3051, %f3052, %f3050;
	add.s32 	%r3720, %r3720, 8;
	setp.ne.s32 	%p222, %r3720, %r7;
	mov.u32 	%r3722, %r7;
	@%p222 bra 	$L__BB0_345;
$L__BB0_346:
	setp.eq.s32 	%p223, %r3, 0;
	@%p223 bra 	$L__BB0_354;
	setp.lt.u32 	%p224, %r4, 3;
	@%p224 bra 	$L__BB0_349;
	add.s32 	%r1569, %r3722, %r12;
	mul.wide.u32 	%rd2544, %r1569, 4;
	add.s64 	%rd2545, %rd2, %rd2544;
	ld.global.f32 	%f3054, [%rd2545];
	mul.lo.s32 	%r1570, %r3722, %r914;
	cvt.s64.s32 	%rd2546, %r1570;
	cvt.u64.u32 	%rd2547, %r1;
	add.s64 	%rd2548, %rd2546, %rd2547;
	shl.b64 	%rd2549, %rd2548, 2;
	add.s64 	%rd2550, %rd1, %rd2549;
	ld.global.f32 	%f3055, [%rd2550+124];
	fma.rn.f32 	%f3056, %f3054, %f3055, %f7545;
	cvt.u64.u32 	%rd2551, %r12;
	cvt.u64.u32 	%rd2552, %r3722;
	add.s64 	%rd2553, %rd2552, %rd2551;
	shl.b64 	%rd2554, %rd2553, 2;
	add.s64 	%rd2555, %rd2, %rd2554;
	ld.global.f32 	%f3057, [%rd2555+4];
	add.s32 	%r1571, %r1570, %r914;
	cvt.s64.s32 	%rd2556, %r1571;
	add.s64 	%rd2557, %rd2556, %rd2547;
	shl.b64 	%rd2558, %rd2557, 2;
	add.s64 	%rd2559, %rd1, %rd2558;
	ld.global.f32 	%f3058, [%rd2559+124];
	fma.rn.f32 	%f3059, %f3057, %f3058, %f3056;
	ld.global.f32 	%f3060, [%rd2555+8];
	add.s32 	%r1572, %r1571, %r914;
	cvt.s64.s32 	%rd2560, %r1572;
	add.s64 	%rd2561, %rd2560, %rd2547;
	shl.b64 	%rd2562, %rd2561, 2;
	add.s64 	%rd2563, %rd1, %rd2562;
	ld.global.f32 	%f3061, [%rd2563+124];
	fma.rn.f32 	%f3062, %f3060, %f3061, %f3059;
	ld.global.f32 	%f3063, [%rd2555+12];
	add.s32 	%r1573, %r1572, %r914;
	cvt.s64.s32 	%rd2564, %r1573;
	add.s64 	%rd2565, %rd2564, %rd2547;
	shl.b64 	%rd2566, %rd2565, 2;
	add.s64 	%rd2567, %rd1, %rd2566;
	ld.global.f32 	%f3064, [%rd2567+124];
	fma.rn.f32 	%f7545, %f3063, %f3064, %f3062;
	add.s32 	%r3722, %r3722, 4;
$L__BB0_349:
	setp.eq.s32 	%p225, %r5, 0;
	@%p225 bra 	$L__BB0_354;
	setp.eq.s32 	%p226, %r6, 0;
	@%p226 bra 	$L__BB0_352;
	add.s32 	%r1574, %r3722, %r12;
	mul.wide.u32 	%rd2568, %r1574, 4;
	add.s64 	%rd2569, %rd2, %rd2568;
	ld.global.f32 	%f3066, [%rd2569];
	mul.lo.s32 	%r1575, %r3722, %r914;
	cvt.s64.s32 	%rd2570, %r1575;
	cvt.u64.u32 	%rd2571, %r1;
	add.s64 	%rd2572, %rd2570, %rd2571;
	shl.b64 	%rd2573, %rd2572, 2;
	add.s64 	%rd2574, %rd1, %rd2573;
	ld.global.f32 	%f3067, [%rd2574+124];
	fma.rn.f32 	%f3068, %f3066, %f3067, %f7545;
	cvt.u64.u32 	%rd2575, %r12;
	cvt.u64.u32 	%rd2576, %r3722;
	add.s64 	%rd2577, %rd2576, %rd2575;
	shl.b64 	%rd2578, %rd2577, 2;
	add.s64 	%rd2579, %rd2, %rd2578;
	ld.global.f32 	%f3069, [%rd2579+4];
	add.s32 	%r1576, %r1575, %r914;
	cvt.s64.s32 	%rd2580, %r1576;
	add.s64 	%rd2581, %rd2580, %rd2571;
	shl.b64 	%rd2582, %rd2581, 2;
	add.s64 	%rd2583, %rd1, %rd2582;
	ld.global.f32 	%f3070, [%rd2583+124];
	fma.rn.f32 	%f7545, %f3069, %f3070, %f3068;
	add.s32 	%r3722, %r3722, 2;
$L__BB0_352:
	setp.eq.s32 	%p227, %r8, 0;
	@%p227 bra 	$L__BB0_354;
	add.s32 	%r1577, %r3722, %r12;
	mul.wide.u32 	%rd2584, %r1577, 4;
	add.s64 	%rd2585, %rd2, %rd2584;
	ld.global.f32 	%f3071, [%rd2585];
	mul.lo.s32 	%r1578, %r3722, %r914;
	cvt.s64.s32 	%rd2586, %r1578;
	cvt.u64.u32 	%rd2587, %r1;
	add.s64 	%rd2588, %rd2586, %rd2587;
	shl.b64 	%rd2589, %rd2588, 2;
	add.s64 	%rd2590, %rd1, %rd2589;
	ld.global.f32 	%f3072, [%rd2590+124];
	fma.rn.f32 	%f7545, %f3071, %f3072, %f7545;
$L__BB0_354:
	setp.lt.u32 	%p228, %r2, 7;
	st.global.f32 	[%rd3+124], %f7545;
	ld.global.f32 	%f7553, [%rd3+128];
	mov.b32 	%r3726, 0;
	@%p228 bra 	$L__BB0_357;
	mov.b32 	%r3724, 0;
$L__BB0_356:
	.pragma "nounroll";
	add.s32 	%r1581, %r3724, %r12;
	mul.wide.u32 	%rd2591, %r1581, 4;
	add.s64 	%rd2592, %rd2, %rd2591;
	ld.global.f32 	%f3074, [%rd2592];
	mul.lo.s32 	%r1582, %r3724, %r914;
	cvt.s64.s32 	%rd2593, %r1582;
	cvt.u64.u32 	%rd2594, %r1;
	add.s64 	%rd2595, %rd2593, %rd2594;
	shl.b64 	%rd2596, %rd2595, 2;
	add.s64 	%rd2597, %rd1, %rd2596;
	ld.global.f32 	%f3075, [%rd2597+128];
	fma.rn.f32 	%f3076, %f3074, %f3075, %f7553;
	ld.global.f32 	%f3077, [%rd2592+4];
	add.s32 	%r1583, %r1582, %r914;
	cvt.s64.s32 	%rd2598, %r1583;
	add.s64 	%rd2599, %rd2598, %rd2594;
	shl.b64 	%rd2600, %rd2599, 2;
	add.s64 	%rd2601, %rd1, %rd2600;
	ld.global.f32 	%f3078, [%rd2601+128];
	fma.rn.f32 	%f3079, %f3077, %f3078, %f3076;
	ld.global.f32 	%f3080, [%rd2592+8];
	add.s32 	%r1584, %r1583, %r914;
	cvt.s64.s32 	%rd2602, %r1584;
	add.s64 	%rd2603, %rd2602, %rd2594;
	shl.b64 	%rd2604, %rd2603, 2;
	add.s64 	%rd2605, %rd1, %rd2604;
	ld.global.f32 	%f3081, [%rd2605+128];
	fma.rn.f32 	%f3082, %f3080, %f3081, %f3079;
	ld.global.f32 	%f3083, [%rd2592+12];
	add.s32 	%r1585, %r1584, %r914;
	cvt.s64.s32 	%rd2606, %r1585;
	add.s64 	%rd2607, %rd2606, %rd2594;
	shl.b64 	%rd2608, %rd2607, 2;
	add.s64 	%rd2609, %rd1, %rd2608;
	ld.global.f32 	%f3084, [%rd2609+128];
	fma.rn.f32 	%f3085, %f3083, %f3084, %f3082;
	ld.global.f32 	%f3086, [%rd2592+16];
	add.s32 	%r1586, %r1585, %r914;
	cvt.s64.s32 	%rd2610, %r1586;
	add.s64 	%rd2611, %rd2610, %rd2594;
	shl.b64 	%rd2612, %rd2611, 2;
	add.s64 	%rd2613, %rd1, %rd2612;
	ld.global.f32 	%f3087, [%rd2613+128];
	fma.rn.f32 	%f3088, %f3086, %f3087, %f3085;
	ld.global.f32 	%f3089, [%rd2592+20];
	add.s32 	%r1587, %r1586, %r914;
	cvt.s64.s32 	%rd2614, %r1587;
	add.s64 	%rd2615, %rd2614, %rd2594;
	shl.b64 	%rd2616, %rd2615, 2;
	add.s64 	%rd2617, %rd1, %rd2616;
	ld.global.f32 	%f3090, [%rd2617+128];
	fma.rn.f32 	%f3091, %f3089, %f3090, %f3088;
	ld.global.f32 	%f3092, [%rd2592+24];
	add.s32 	%r1588, %r1587, %r914;
	cvt.s64.s32 	%rd2618, %r1588;
	add.s64 	%rd2619, %rd2618, %rd2594;
	shl.b64 	%rd2620, %rd2619, 2;
	add.s64 	%rd2621, %rd1, %rd2620;
	ld.global.f32 	%f3093, [%rd2621+128];
	fma.rn.f32 	%f3094, %f3092, %f3093, %f3091;
	ld.global.f32 	%f3095, [%rd2592+28];
	add.s32 	%r1589, %r1588, %r914;
	cvt.s64.s32 	%rd2622, %r1589;
	add.s64 	%rd2623, %rd2622, %rd2594;
	shl.b64 	%rd2624, %rd2623, 2;
	add.s64 	%rd2625, %rd1, %rd2624;
	ld.global.f32 	%f3096, [%rd2625+128];
	fma.rn.f32 	%f7553, %f3095, %f3096, %f3094;
	add.s32 	%r3724, %r3724, 8;
	setp.ne.s32 	%p229, %r3724, %r7;
	mov.u32 	%r3726, %r7;
	@%p229 bra 	$L__BB0_356;
$L__BB0_357:
	setp.eq.s32 	%p230, %r3, 0;
	@%p230 bra 	$L__BB0_365;
	setp.lt.u32 	%p231, %r4, 3;
	@%p231 bra 	$L__BB0_360;
	add.s32 	%r1590, %r3726, %r12;
	mul.wide.u32 	%rd2626, %r1590, 4;
	add.s64 	%rd2627, %rd2, %rd2626;
	ld.global.f32 	%f3098, [%rd2627];
	mul.lo.s32 	%r1591, %r3726, %r914;
	cvt.s64.s32 	%rd2628, %r1591;
	cvt.u64.u32 	%rd2629, %r1;
	add.s64 	%rd2630, %rd2628, %rd2629;
	shl.b64 	%rd2631, %rd2630, 2;
	add.s64 	%rd2632, %rd1, %rd2631;
	ld.global.f32 	%f3099, [%rd2632+128];
	fma.rn.f32 	%f3100, %f3098, %f3099, %f7553;
	cvt.u64.u32 	%rd2633, %r12;
	cvt.u64.u32 	%rd2634, %r3726;
	add.s64 	%rd2635, %rd2634, %rd2633;
	shl.b64 	%rd2636, %rd2635, 2;
	add.s64 	%rd2637, %rd2, %rd2636;
	ld.global.f32 	%f3101, [%rd2637+4];
	add.s32 	%r1592, %r1591, %r914;
	cvt.s64.s32 	%rd2638, %r1592;
	add.s64 	%rd2639, %rd2638, %rd2629;
	shl.b64 	%rd2640, %rd2639, 2;
	add.s64 	%rd2641, %rd1, %rd2640;
	ld.global.f32 	%f3102, [%rd2641+128];
	fma.rn.f32 	%f3103, %f3101, %f3102, %f3100;
	ld.global.f32 	%f3104, [%rd2637+8];
	add.s32 	%r1593, %r1592, %r914;
	cvt.s64.s32 	%rd2642, %r1593;
	add.s64 	%rd2643, %rd2642, %rd2629;
	shl.b64 	%rd2644, %rd2643, 2;
	add.s64 	%rd2645, %rd1, %rd2644;
	ld.global.f32 	%f3105, [%rd2645+128];
	fma.rn.f32 	%f3106, %f3104, %f3105, %f3103;
	ld.global.f32 	%f3107, [%rd2637+12];
	add.s32 	%r1594, %r1593, %r914;
	cvt.s64.s32 	%rd2646, %r1594;
	add.s64 	%rd2647, %rd2646, %rd2629;
	shl.b64 	%rd2648, %rd2647, 2;
	add.s64 	%rd2649, %rd1, %rd2648;
	ld.global.f32 	%f3108, [%rd2649+128];
	fma.rn.f32 	%f7553, %f3107, %f3108, %f3106;
	add.s32 	%r3726, %r3726, 4;
$L__BB0_360:
	setp.eq.s32 	%p232, %r5, 0;
	@%p232 bra 	$L__BB0_365;
	setp.eq.s32 	%p233, %r6, 0;
	@%p233 bra 	$L__BB0_363;
	add.s32 	%r1595, %r3726, %r12;
	mul.wide.u32 	%rd2650, %r1595, 4;
	add.s64 	%rd2651, %rd2, %rd2650;
	ld.global.f32 	%f3110, [%rd2651];
	mul.lo.s32 	%r1596, %r3726, %r914;
	cvt.s64.s32 	%rd2652, %r1596;
	cvt.u64.u32 	%rd2653, %r1;
	add.s64 	%rd2654, %rd2652, %rd2653;
	shl.b64 	%rd2655, %rd2654, 2;
	add.s64 	%rd2656, %rd1, %rd2655;
	ld.global.f32 	%f3111, [%rd2656+128];
	fma.rn.f32 	%f3112, %f3110, %f3111, %f7553;
	cvt.u64.u32 	%rd2657, %r12;
	cvt.u64.u32 	%rd2658, %r3726;
	add.s64 	%rd2659, %rd2658, %rd2657;
	shl.b64 	%rd2660, %rd2659, 2;
	add.s64 	%rd2661, %rd2, %rd2660;
	ld.global.f32 	%f3113, [%rd2661+4];
	add.s32 	%r1597, %r1596, %r914;
	cvt.s64.s32 	%rd2662, %r1597;
	add.s64 	%rd2663, %rd2662, %rd2653;
	shl.b64 	%rd2664, %rd2663, 2;
	add.s64 	%rd2665, %rd1, %rd2664;
	ld.global.f32 	%f3114, [%rd2665+128];
	fma.rn.f32 	%f7553, %f3113, %f3114, %f3112;
	add.s32 	%r3726, %r3726, 2;
$L__BB0_363:
	setp.eq.s32 	%p234, %r8, 0;
	@%p234 bra 	$L__BB0_365;
	add.s32 	%r1598, %r3726, %r12;
	mul.wide.u32 	%rd2666, %r1598, 4;
	add.s64 	%rd2667, %rd2, %rd2666;
	ld.global.f32 	%f3115, [%rd2667];
	mul.lo.s32 	%r1599, %r3726, %r914;
	cvt.s64.s32 	%rd2668, %r1599;
	cvt.u64.u32 	%rd2669, %r1;
	add.s64 	%rd2670, %rd2668, %rd2669;
	shl.b64 	%rd2671, %rd2670, 2;
	add.s64 	%rd2672, %rd1, %rd2671;
	ld.global.f32 	%f3116, [%rd2672+128];
	fma.rn.f32 	%f7553, %f3115, %f3116, %f7553;
$L__BB0_365:
	setp.lt.u32 	%p235, %r2, 7;
	st.global.f32 	[%rd3+128], %f7553;
	ld.global.f32 	%f7561, [%rd3+132];
	mov.b32 	%r3730, 0;
	@%p235 bra 	$L__BB0_368;
	mov.b32 	%r3728, 0;
$L__BB0_367:
	.pragma "nounroll";
	add.s32 	%r1602, %r3728, %r12;
	mul.wide.u32 	%rd2673, %r1602, 4;
	add.s64 	%rd2674, %rd2, %rd2673;
	ld.global.f32 	%f3118, [%rd2674];
	mul.lo.s32 	%r1603, %r3728, %r914;
	cvt.s64.s32 	%rd2675, %r1603;
	cvt.u64.u32 	%rd2676, %r1;
	add.s64 	%rd2677, %rd2675, %rd2676;
	shl.b64 	%rd2678, %rd2677, 2;
	add.s64 	%rd2679, %rd1, %rd2678;
	ld.global.f32 	%f3119, [%rd2679+132];
	fma.rn.f32 	%f3120, %f3118, %f3119, %f7561;
	ld.global.f32 	%f3121, [%rd2674+4];
	add.s32 	%r1604, %r1603, %r914;
	cvt.s64.s32 	%rd2680, %r1604;
	add.s64 	%rd2681, %rd2680, %rd2676;
	shl.b64 	%rd2682, %rd2681, 2;
	add.s64 	%rd2683, %rd1, %rd2682;
	ld.global.f32 	%f3122, [%rd2683+132];
	fma.rn.f32 	%f3123, %f3121, %f3122, %f3120;
	ld.global.f32 	%f3124, [%rd2674+8];
	add.s32 	%r1605, %r1604, %r914;
	cvt.s64.s32 	%rd2684, %r1605;
	add.s64 	%rd2685, %rd2684, %rd2676;
	shl.b64 	%rd2686, %rd2685, 2;
	add.s64 	%rd2687, %rd1, %rd2686;
	ld.global.f32 	%f3125, [%rd2687+132];
	fma.rn.f32 	%f3126, %f3124, %f3125, %f3123;
	ld.global.f32 	%f3127, [%rd2674+12];
	add.s32 	%r1606, %r1605, %r914;
	cvt.s64.s32 	%rd2688, %r1606;
	add.s64 	%rd2689, %rd2688, %rd2676;
	shl.b64 	%rd2690, %rd2689, 2;
	add.s64 	%rd2691, %rd1, %rd2690;
	ld.global.f32 	%f3128, [%rd2691+132];
	fma.rn.f32 	%f3129, %f3127, %f3128, %f3126;
	ld.global.f32 	%f3130, [%rd2674+16];
	add.s32 	%r1607, %r1606, %r914;
	cvt.s64.s32 	%rd2692, %r1607;
	add.s64 	%rd2693, %rd2692, %rd2676;
	shl.b64 	%rd2694, %rd2693, 2;
	add.s64 	%rd2695, %rd1, %rd2694;
	ld.global.f32 	%f3131, [%rd2695+132];
	fma.rn.f32 	%f3132, %f3130, %f3131, %f3129;
	ld.global.f32 	%f3133, [%rd2674+20];
	add.s32 	%r1608, %r1607, %r914;
	cvt.s64.s32 	%rd2696, %r1608;
	add.s64 	%rd2697, %rd2696, %rd2676;
	shl.b64 	%rd2698, %rd2697, 2;
	add.s64 	%rd2699, %rd1, %rd2698;
	ld.global.f32 	%f3134, [%rd2699+132];
	fma.rn.f32 	%f3135, %f3133, %f3134, %f3132;
	ld.global.f32 	%f3136, [%rd2674+24];
	add.s32 	%r1609, %r1608, %r914;
	cvt.s64.s32 	%rd2700, %r1609;
	add.s64 	%rd2701, %rd2700, %rd2676;
	shl.b64 	%rd2702, %rd2701, 2;
	add.s64 	%rd2703, %rd1, %rd2702;
	ld.global.f32 	%f3137, [%rd2703+132];
	fma.rn.f32 	%f3138, %f3136, %f3137, %f3135;
	ld.global.f32 	%f3139, [%rd2674+28];
	add.s32 	%r1610, %r1609, %r914;
	cvt.s64.s32 	%rd2704, %r1610;
	add.s64 	%rd2705, %rd2704, %rd2676;
	shl.b64 	%rd2706, %rd2705, 2;
	add.s64 	%rd2707, %rd1, %rd2706;
	ld.global.f32 	%f3140, [%rd2707+132];
	fma.rn.f32 	%f7561, %f3139, %f3140, %f3138;
	add.s32 	%r3728, %r3728, 8;
	setp.ne.s32 	%p236, %r3728, %r7;
	mov.u32 	%r3730, %r7;
	@%p236 bra 	$L__BB0_367;
$L__BB0_368:
	setp.eq.s32 	%p237, %r3, 0;
	@%p237 bra 	$L__BB0_376;
	setp.lt.u32 	%p238, %r4, 3;
	@%p238 bra 	$L__BB0_371;
	add.s32 	%r1611, %r3730, %r12;
	mul.wide.u32 	%rd2708, %r1611, 4;
	add.s64 	%rd2709, %rd2, %rd2708;
	ld.global.f32 	%f3142, [%rd2709];
	mul.lo.s32 	%r1612, %r3730, %r914;
	cvt.s64.s32 	%rd2710, %r1612;
	cvt.u64.u32 	%rd2711, %r1;
	add.s64 	%rd2712, %rd2710, %rd2711;
	shl.b64 	%rd2713, %rd2712, 2;
	add.s64 	%rd2714, %rd1, %rd2713;
	ld.global.f32 	%f3143, [%rd2714+132];
	fma.rn.f32 	%f3144, %f3142, %f3143, %f7561;
	cvt.u64.u32 	%rd2715, %r12;
	cvt.u64.u32 	%rd2716, %r3730;
	add.s64 	%rd2717, %rd2716, %rd2715;
	shl.b64 	%rd2718, %rd2717, 2;
	add.s64 	%rd2719, %rd2, %rd2718;
	ld.global.f32 	%f3145, [%rd2719+4];
	add.s32 	%r1613, %r1612, %r914;
	cvt.s64.s32 	%rd2720, %r1613;
	add.s64 	%rd2721, %rd2720, %rd2711;
	shl.b64 	%rd2722, %rd2721, 2;
	add.s64 	%rd2723, %rd1, %rd2722;
	ld.global.f32 	%f3146, [%rd2723+132];
	fma.rn.f32 	%f3147, %f3145, %f3146, %f3144;
	ld.global.f32 	%f3148, [%rd2719+8];
	add.s32 	%r1614, %r1613, %r914;
	cvt.s64.s32 	%rd2724, %r1614;
	add.s64 	%rd2725, %rd2724, %rd2711;
	shl.b64 	%rd2726, %rd2725, 2;
	add.s64 	%rd2727, %rd1, %rd2726;
	ld.global.f32 	%f3149, [%rd2727+132];
	fma.rn.f32 	%f3150, %f3148, %f3149, %f3147;
	ld.global.f32 	%f3151, [%rd2719+12];
	add.s32 	%r1615, %r1614, %r914;
	cvt.s64.s32 	%rd2728, %r1615;
	add.s64 	%rd2729, %rd2728, %rd2711;
	shl.b64 	%rd2730, %rd2729, 2;
	add.s64 	%rd2731, %rd1, %rd2730;
	ld.global.f32 	%f3152, [%rd2731+132];
	fma.rn.f32 	%f7561, %f3151, %f3152, %f3150;
	add.s32 	%r3730, %r3730, 4;
$L__BB0_371:
	setp.eq.s32 	%p239, %r5, 0;
	@%p239 bra 	$L__BB0_376;
	setp.eq.s32 	%p240, %r6, 0;
	@%p240 bra 	$L__BB0_374;
	add.s32 	%r1616, %r3730, %r12;
	mul.wide.u32 	%rd2732, %r1616, 4;
	add.s64 	%rd2733, %rd2, %rd2732;
	ld.global.f32 	%f3154, [%rd2733];
	mul.lo.s32 	%r1617, %r3730, %r914;
	cvt.s64.s32 	%rd2734, %r1617;
	cvt.u64.u32 	%rd2735, %r1;
	add.s64 	%rd2736, %rd2734, %rd2735;
	shl.b64 	%rd2737, %rd2736, 2;
	add.s64 	%rd2738, %rd1, %rd2737;
	ld.global.f32 	%f3155, [%rd2738+132];
	fma.rn.f32 	%f3156, %f3154, %f3155, %f7561;
	cvt.u64.u32 	%rd2739, %r12;
	cvt.u64.u32 	%rd2740, %r3730;
	add.s64 	%rd2741, %rd2740, %rd2739;
	shl.b64 	%rd2742, %rd2741, 2;
	add.s64 	%rd2743, %rd2, %rd2742;
	ld.global.f32 	%f3157, [%rd2743+4];
	add.s32 	%r1618, %r1617, %r914;
	cvt.s64.s32 	%rd2744, %r1618;
	add.s64 	%rd2745, %rd2744, %rd2735;
	shl.b64 	%rd2746, %rd2745, 2;
	add.s64 	%rd2747, %rd1, %rd2746;
	ld.global.f32 	%f3158, [%rd2747+132];
	fma.rn.f32 	%f7561, %f3157, %f3158, %f3156;
	add.s32 	%r3730, %r3730, 2;
$L__BB0_374:
	setp.eq.s32 	%p241, %r8, 0;
	@%p241 bra 	$L__BB0_376;
	add.s32 	%r1619, %r3730, %r12;
	mul.wide.u32 	%rd2748, %r1619, 4;
	add.s64 	%rd2749, %rd2, %rd2748;
	ld.global.f32 	%f3159, [%rd2749];
	mul.lo.s32 	%r1620, %r3730, %r914;
	cvt.s64.s32 	%rd2750, %r1620;
	cvt.u64.u32 	%rd2751, %r1;
	add.s64 	%rd2752, %rd2750, %rd2751;
	shl.b64 	%rd2753, %rd2752, 2;
	add.s64 	%rd2754, %rd1, %rd2753;
	ld.global.f32 	%f3160, [%rd2754+132];
	fma.rn.f32 	%f7561, %f3159, %f3160, %f7561;
$L__BB0_376:
	setp.lt.u32 	%p242, %r2, 7;
	st.global.f32 	[%rd3+132], %f7561;
	ld.global.f32 	%f7569, [%rd3+136];
	mov.b32 	%r3734, 0;
	@%p242 bra 	$L__BB0_379;
	mov.b32 	%r3732, 0;
$L__BB0_378:
	.pragma "nounroll";
	add.s32 	%r1623, %r3732, %r12;
	mul.wide.u32 	%rd2755, %r1623, 4;
	add.s64 	%rd2756, %rd2, %rd2755;
	ld.global.f32 	%f3162, [%rd2756];
	mul.lo.s32 	%r1624, %r3732, %r914;
	cvt.s64.s32 	%rd2757, %r1624;
	cvt.u64.u32 	%rd2758, %r1;
	add.s64 	%rd2759, %rd2757, %rd2758;
	shl.b64 	%rd2760, %rd2759, 2;
	add.s64 	%rd2761, %rd1, %rd2760;
	ld.global.f32 	%f3163, [%rd2761+136];
	fma.rn.f32 	%f3164, %f3162, %f3163, %f7569;
	ld.global.f32 	%f3165, [%rd2756+4];
	add.s32 	%r1625, %r1624, %r914;
	cvt.s64.s32 	%rd2762, %r1625;
	add.s64 	%rd2763, %rd2762, %rd2758;
	shl.b64 	%rd2764, %rd2763, 2;
	add.s64 	%rd2765, %rd1, %rd2764;
	ld.global.f32 	%f3166, [%rd2765+136];
	fma.rn.f32 	%f3167, %f3165, %f3166, %f3164;
	ld.global.f32 	%f3168, [%rd2756+8];
	add.s32 	%r1626, %r1625, %r914;
	cvt.s64.s32 	%rd2766, %r1626;
	add.s64 	%rd2767, %rd2766, %rd2758;
	shl.b64 	%rd2768, %rd2767, 2;
	add.s64 	%rd2769, %rd1, %rd2768;
	ld.global.f32 	%f3169, [%rd2769+136];
	fma.rn.f32 	%f3170, %f3168, %f3169, %f3167;
	ld.global.f32 	%f3171, [%rd2756+12];
	add.s32 	%r1627, %r1626, %r914;
	cvt.s64.s32 	%rd2770, %r1627;
	add.s64 	%rd2771, %rd2770, %rd2758;
	shl.b64 	%rd2772, %rd2771, 2;
	add.s64 	%rd2773, %rd1, %rd2772;
	ld.global.f32 	%f3172, [%rd2773+136];
	fma.rn.f32 	%f3173, %f3171, %f3172, %f3170;
	ld.global.f32 	%f3174, [%rd2756+16];
	add.s32 	%r1628, %r1627, %r914;
	cvt.s64.s32 	%rd2774, %r1628;
	add.s64 	%rd2775, %rd2774, %rd2758;
	shl.b64 	%rd2776, %rd2775, 2;
	add.s64 	%rd2777, %rd1, %rd2776;
	ld.global.f32 	%f3175, [%rd2777+136];
	fma.rn.f32 	%f3176, %f3174, %f3175, %f3173;
	ld.global.f32 	%f3177, [%rd2756+20];
	add.s32 	%r1629, %r1628, %r914;
	cvt.s64.s32 	%rd2778, %r1629;
	add.s64 	%rd2779, %rd2778, %rd2758;
	shl.b64 	%rd2780, %rd2779, 2;
	add.s64 	%rd2781, %rd1, %rd2780;
	ld.global.f32 	%f3178, [%rd2781+136];
	fma.rn.f32 	%f3179, %f3177, %f3178, %f3176;
	ld.global.f32 	%f3180, [%rd2756+24];
	add.s32 	%r1630, %r1629, %r914;
	cvt.s64.s32 	%rd2782, %r1630;
	add.s64 	%rd2783, %rd2782, %rd2758;
	shl.b64 	%rd2784, %rd2783, 2;
	add.s64 	%rd2785, %rd1, %rd2784;
	ld.global.f32 	%f3181, [%rd2785+136];
	fma.rn.f32 	%f3182, %f3180, %f3181, %f3179;
	ld.global.f32 	%f3183, [%rd2756+28];
	add.s32 	%r1631, %r1630, %r914;
	cvt.s64.s32 	%rd2786, %r1631;
	add.s64 	%rd2787, %rd2786, %rd2758;
	shl.b64 	%rd2788, %rd2787, 2;
	add.s64 	%rd2789, %rd1, %rd2788;
	ld.global.f32 	%f3184, [%rd2789+136];
	fma.rn.f32 	%f7569, %f3183, %f3184, %f3182;
	add.s32 	%r3732, %r3732, 8;
	setp.ne.s32 	%p243, %r3732, %r7;
	mov.u32 	%r3734, %r7;
	@%p243 bra 	$L__BB0_378;
$L__BB0_379:
	setp.eq.s32 	%p244, %r3, 0;
	@%p244 bra 	$L__BB0_387;
	setp.lt.u32 	%p245, %r4, 3;
	@%p245 bra 	$L__BB0_382;
	add.s32 	%r1632, %r3734, %r12;
	mul.wide.u32 	%rd2790, %r1632, 4;
	add.s64 	%rd2791, %rd2, %rd2790;
	ld.global.f32 	%f3186, [%rd2791];
	mul.lo.s32 	%r1633, %r3734, %r914;
	cvt.s64.s32 	%rd2792, %r1633;
	cvt.u64.u32 	%rd2793, %r1;
	add.s64 	%rd2794, %rd2792, %rd2793;
	shl.b64 	%rd2795, %rd2794, 2;
	add.s64 	%rd2796, %rd1, %rd2795;
	ld.global.f32 	%f3187, [%rd2796+136];
	fma.rn.f32 	%f3188, %f3186, %f3187, %f7569;
	cvt.u64.u32 	%rd2797, %r12;
	cvt.u64.u32 	%rd2798, %r3734;
	add.s64 	%rd2799, %rd2798, %rd2797;
	shl.b64 	%rd2800, %rd2799, 2;
	add.s64 	%rd2801, %rd2, %rd2800;
	ld.global.f32 	%f3189, [%rd2801+4];
	add.s32 	%r1634, %r1633, %r914;
	cvt.s64.s32 	%rd2802, %r1634;
	add.s64 	%rd2803, %rd2802, %rd2793;
	shl.b64 	%rd2804, %rd2803, 2;
	add.s64 	%rd2805, %rd1, %rd2804;
	ld.global.f32 	%f3190, [%rd2805+136];
	fma.rn.f32 	%f3191, %f3189, %f3190, %f3188;
	ld.global.f32 	%f3192, [%rd2801+8];
	add.s32 	%r1635, %r1634, %r914;
	cvt.s64.s32 	%rd2806, %r1635;
	add.s64 	%rd2807, %rd2806, %rd2793;
	shl.b64 	%rd2808, %rd2807, 2;
	add.s64 	%rd2809, %rd1, %rd2808;
	ld.global.f32 	%f3193, [%rd2809+136];
	fma.rn.f32 	%f3194, %f3192, %f3193, %f3191;
	ld.global.f32 	%f3195, [%rd2801+12];
	add.s32 	%r1636, %r1635, %r914;
	cvt.s64.s32 	%rd2810, %r1636;
	add.s64 	%rd2811, %rd2810, %rd2793;
	shl.b64 	%rd2812, %rd2811, 2;
	add.s64 	%rd2813, %rd1, %rd2812;
	ld.global.f32 	%f3196, [%rd2813+136];
	fma.rn.f32 	%f7569, %f3195, %f3196, %f3194;
	add.s32 	%r3734, %r3734, 4;
$L__BB0_382:
	setp.eq.s32 	%p246, %r5, 0;
	@%p246 bra 	$L__BB0_387;
	setp.eq.s32 	%p247, %r6, 0;
	@%p247 bra 	$L__BB0_385;
	add.s32 	%r1637, %r3734, %r12;
	mul.wide.u32 	%rd2814, %r1637, 4;
	add.s64 	%rd2815, %rd2, %rd2814;
	ld.global.f32 	%f3198, [%rd2815];
	mul.lo.s32 	%r1638, %r3734, %r914;
	cvt.s64.s32 	%rd2816, %r1638;
	cvt.u64.u32 	%rd2817, %r1;
	add.s64 	%rd2818, %rd2816, %rd2817;
	shl.b64 	%rd2819, %rd2818, 2;
	add.s64 	%rd2820, %rd1, %rd2819;
	ld.global.f32 	%f3199, [%rd2820+136];
	fma.rn.f32 	%f3200, %f3198, %f3199, %f7569;
	cvt.u64.u32 	%rd2821, %r12;
	cvt.u64.u32 	%rd2822, %r3734;
	add.s64 	%rd2823, %rd2822, %rd2821;
	shl.b64 	%rd2824, %rd2823, 2;
	add.s64 	%rd2825, %rd2, %rd2824;
	ld.global.f32 	%f3201, [%rd2825+4];
	add.s32 	%r1639, %r1638, %r914;
	cvt.s64.s32 	%rd2826, %r1639;
	add.s64 	%rd2827, %rd2826, %rd2817;
	shl.b64 	%rd2828, %rd2827, 2;
	add.s64 	%rd2829, %rd1, %rd2828;
	ld.global.f32 	%f3202, [%rd2829+136];
	fma.rn.f32 	%f7569, %f3201, %f3202, %f3200;
	add.s32 	%r3734, %r3734, 2;
$L__BB0_385:
	setp.eq.s32 	%p248, %r8, 0;
	@%p248 bra 	$L__BB0_387;
	add.s32 	%r1640, %r3734, %r12;
	mul.wide.u32 	%rd2830, %r1640, 4;
	add.s64 	%rd2831, %rd2, %rd2830;
	ld.global.f32 	%f3203, [%rd2831];
	mul.lo.s32 	%r1641, %r3734, %r914;
	cvt.s64.s32 	%rd2832, %r1641;
	cvt.u64.u32 	%rd2833, %r1;
	add.s64 	%rd2834, %rd2832, %rd2833;
	shl.b64 	%rd2835, %rd2834, 2;
	add.s64 	%rd2836, %rd1, %rd2835;
	ld.global.f32 	%f3204, [%rd2836+136];
	fma.rn.f32 	%f7569, %f3203, %f3204, %f7569;
$L__BB0_387:
	setp.lt.u32 	%p249, %r2, 7;
	st.global.f32 	[%rd3+136], %f7569;
	ld.global.f32 	%f7577, [%rd3+140];
	mov.b32 	%r3738, 0;
	@%p249 bra 	$L__BB0_390;
	mov.b32 	%r3736, 0;
$L__BB0_389:
	.pragma "nounroll";
	add.s32 	%r1644, %r3736, %r12;
	mul.wide.u32 	%rd2837, %r1644, 4;
	add.s64 	%rd2838, %rd2, %rd2837;
	ld.global.f32 	%f3206, [%rd2838];
	mul.lo.s32 	%r1645, %r3736, %r914;
	cvt.s64.s32 	%rd2839, %r1645;
	cvt.u64.u32 	%rd2840, %r1;
	add.s64 	%rd2841, %rd2839, %rd2840;
	shl.b64 	%rd2842, %rd2841, 2;
	add.s64 	%rd2843, %rd1, %rd2842;
	ld.global.f32 	%f3207, [%rd2843+140];
	fma.rn.f32 	%f3208, %f3206, %f3207, %f7577;
	ld.global.f32 	%f3209, [%rd2838+4];
	add.s32 	%r1646, %r1645, %r914;
	cvt.s64.s32 	%rd2844, %r1646;
	add.s64 	%rd2845, %rd2844, %rd2840;
	shl.b64 	%rd2846, %rd2845, 2;
	add.s64 	%rd2847, %rd1, %rd2846;
	ld.global.f32 	%f3210, [%rd2847+140];
	fma.rn.f32 	%f3211, %f3209, %f3210, %f3208;
	ld.global.f32 	%f3212, [%rd2838+8];
	add.s32 	%r1647, %r1646, %r914;
	cvt.s64.s32 	%rd2848, %r1647;
	add.s64 	%rd2849, %rd2848, %rd2840;
	shl.b64 	%rd2850, %rd2849, 2;
	add.s64 	%rd2851, %rd1, %rd2850;
	ld.global.f32 	%f3213, [%rd2851+140];
	fma.rn.f32 	%f3214, %f3212, %f3213, %f3211;
	ld.global.f32 	%f3215, [%rd2838+12];
	add.s32 	%r1648, %r1647, %r914;
	cvt.s64.s32 	%rd2852, %r1648;
	add.s64 	%rd2853, %rd2852, %rd2840;
	shl.b64 	%rd2854, %rd2853, 2;
	add.s64 	%rd2855, %rd1, %rd2854;
	ld.global.f32 	%f3216, [%rd2855+140];
	fma.rn.f32 	%f3217, %f3215, %f3216, %f3214;
	ld.global.f32 	%f3218, [%rd2838+16];
	add.s32 	%r1649, %r1648, %r914;
	cvt.s64.s32 	%rd2856, %r1649;
	add.s64 	%rd2857, %rd2856, %rd2840;
	shl.b64 	%rd2858, %rd2857, 2;
	add.s64 	%rd2859, %rd1, %rd2858;
	ld.global.f32 	%f3219, [%rd2859+140];
	fma.rn.f32 	%f3220, %f3218, %f3219, %f3217;
	ld.global.f32 	%f3221, [%rd2838+20];
	add.s32 	%r1650, %r1649, %r914;
	cvt.s64.s32 	%rd2860, %r1650;
	add.s64 	%rd2861, %rd2860, %rd2840;
	shl.b64 	%rd2862, %rd2861, 2;
	add.s64 	%rd2863, %rd1, %rd2862;
	ld.global.f32 	%f3222, [%rd2863+140];
	fma.rn.f32 	%f3223, %f3221, %f3222, %f3220;
	ld.global.f32 	%f3224, [%rd2838+24];
	add.s32 	%r1651, %r1650, %r914;
	cvt.s64.s32 	%rd2864, %r1651;
	add.s64 	%rd2865, %rd2864, %rd2840;
	shl.b64 	%rd2866, %rd2865, 2;
	add.s64 	%rd2867, %rd1, %rd2866;
	ld.global.f32 	%f3225, [%rd2867+140];
	fma.rn.f32 	%f3226, %f3224, %f3225, %f3223;
	ld.global.f32 	%f3227, [%rd2838+28];
	add.s32 	%r1652, %r1651, %r914;
	cvt.s64.s32 	%rd2868, %r1652;
	add.s64 	%rd2869, %rd2868, %rd2840;
	shl.b64 	%rd2870, %rd2869, 2;
	add.s64 	%rd2871, %rd1, %rd2870;
	ld.global.f32 	%f3228, [%rd2871+140];
	fma.rn.f32 	%f7577, %f3227, %f3228, %f3226;
	add.s32 	%r3736, %r3736, 8;
	setp.ne.s32 	%p250, %r3736, %r7;
	mov.u32 	%r3738, %r7;
	@%p250 bra 	$L__BB0_389;
$L__BB0_390:
	setp.eq.s32 	%p251, %r3, 0;
	@%p251 bra 	$L__BB0_398;
	setp.lt.u32 	%p252, %r4, 3;
	@%p252 bra 	$L__BB0_393;
	add.s32 	%r1653, %r3738, %r12;
	mul.wide.u32 	%rd2872, %r1653, 4;
	add.s64 	%rd2873, %rd2, %rd2872;
	ld.global.f32 	%f3230, [%rd2873];
	mul.lo.s32 	%r1654, %r3738, %r914;
	cvt.s64.s32 	%rd2874, %r1654;
	cvt.u64.u32 	%rd2875, %r1;
	add.s64 	%rd2876, %rd2874, %rd2875;
	shl.b64 	%rd2877, %rd2876, 2;
	add.s64 	%rd2878, %rd1, %rd2877;
	ld.global.f32 	%f3231, [%rd2878+140];
	fma.rn.f32 	%f3232, %f3230, %f3231, %f7577;
	cvt.u64.u32 	%rd2879, %r12;
	cvt.u64.u32 	%rd2880, %r3738;
	add.s64 	%rd2881, %rd2880, %rd2879;
	shl.b64 	%rd2882, %rd2881, 2;
	add.s64 	%rd2883, %rd2, %rd2882;
	ld.global.f32 	%f3233, [%rd2883+4];
	add.s32 	%r1655, %r1654, %r914;
	cvt.s64.s32 	%rd2884, %r1655;
	add.s64 	%rd2885, %rd2884, %rd2875;
	shl.b64 	%rd2886, %rd2885, 2;
	add.s64 	%rd2887, %rd1, %rd2886;
	ld.global.f32 	%f3234, [%rd2887+140];
	fma.rn.f32 	%f3235, %f3233, %f3234, %f3232;
	ld.global.f32 	%f3236, [%rd2883+8];
	add.s32 	%r1656, %r1655, %r914;
	cvt.s64.s32 	%rd2888, %r1656;
	add.s64 	%rd2889, %rd2888, %rd2875;
	shl.b64 	%rd2890, %rd2889, 2;
	add.s64 	%rd2891, %rd1, %rd2890;
	ld.global.f32 	%f3237, [%rd2891+140];
	fma.rn.f32 	%f3238, %f3236, %f3237, %f3235;
	ld.global.f32 	%f3239, [%rd2883+12];
	add.s32 	%r1657, %r1656, %r914;
	cvt.s64.s32 	%rd2892, %r1657;
	add.s64 	%rd2893, %rd2892, %rd2875;
	shl.b64 	%rd2894, %rd2893, 2;
	add.s64 	%rd2895, %rd1, %rd2894;
	ld.global.f32 	%f3240, [%rd2895+140];
	fma.rn.f32 	%f7577, %f3239, %f3240, %f3238;
	add.s32 	%r3738, %r3738, 4;
$L__BB0_393:
	setp.eq.s32 	%p253, %r5, 0;
	@%p253 bra 	$L__BB0_398;
	setp.eq.s32 	%p254, %r6, 0;
	@%p254 bra 	$L__BB0_396;
	add.s32 	%r1658, %r3738, %r12;
	mul.wide.u32 	%rd2896, %r1658, 4;
	add.s64 	%rd2897, %rd2, %rd2896;
	ld.global.f32 	%f3242, [%rd2897];
	mul.lo.s32 	%r1659, %r3738, %r914;
	cvt.s64.s32 	%rd2898, %r1659;
	cvt.u64.u32 	%rd2899, %r1;
	add.s64 	%rd2900, %rd2898, %rd2899;
	shl.b64 	%rd2901, %rd2900, 2;
	add.s64 	%rd2902, %rd1, %rd2901;
	ld.global.f32 	%f3243, [%rd2902+140];
	fma.rn.f32 	%f3244, %f3242, %f3243, %f7577;
	cvt.u64.u32 	%rd2903, %r12;
	cvt.u64.u32 	%rd2904, %r3738;
	add.s64 	%rd2905, %rd2904, %rd2903;
	shl.b64 	%rd2906, %rd2905, 2;
	add.s64 	%rd2907, %rd2, %rd2906;
	ld.global.f32 	%f3245, [%rd2907+4];
	add.s32 	%r1660, %r1659, %r914;
	cvt.s64.s32 	%rd2908, %r1660;
	add.s64 	%rd2909, %rd2908, %rd2899;
	shl.b64 	%rd2910, %rd2909, 2;
	add.s64 	%rd2911, %rd1, %rd2910;
	ld.global.f32 	%f3246, [%rd2911+140];
	fma.rn.f32 	%f7577, %f3245, %f3246, %f3244;
	add.s32 	%r3738, %r3738, 2;
$L__BB0_396:
	setp.eq.s32 	%p255, %r8, 0;
	@%p255 bra 	$L__BB0_398;
	add.s32 	%r1661, %r3738, %r12;
	mul.wide.u32 	%rd2912, %r1661, 4;
	add.s64 	%rd2913, %rd2, %rd2912;
	ld.global.f32 	%f3247, [%rd2913];
	mul.lo.s32 	%r1662, %r3738, %r914;
	cvt.s64.s32 	%rd2914, %r1662;
	cvt.u64.u32 	%rd2915, %r1;
	add.s64 	%rd2916, %rd2914, %rd2915;
	shl.b64 	%rd2917, %rd2916, 2;
	add.s64 	%rd2918, %rd1, %rd2917;
	ld.global.f32 	%f3248, [%rd2918+140];
	fma.rn.f32 	%f7577, %f3247, %f3248, %f7577;
$L__BB0_398:
	setp.lt.u32 	%p256, %r2, 7;
	st.global.f32 	[%rd3+140], %f7577;
	ld.global.f32 	%f7585, [%rd3+144];
	mov.b32 	%r3742, 0;
	@%p256 bra 	$L__BB0_401;
	mov.b32 	%r3740, 0;
$L__BB0_400:
	.pragma "nounroll";
	add.s32 	%r1665, %r3740, %r12;
	mul.wide.u32 	%rd2919, %r1665, 4;
	add.s64 	%rd2920, %rd2, %rd2919;
	ld.global.f32 	%f3250, [%rd2920];
	mul.lo.s32 	%r1666, %r3740, %r914;
	cvt.s64.s32 	%rd2921, %r1666;
	cvt.u64.u32 	%rd2922, %r1;
	add.s64 	%rd2923, %rd2921, %rd2922;
	shl.b64 	%rd2924, %rd2923, 2;
	add.s64 	%rd2925, %rd1, %rd2924;
	ld.global.f32 	%f3251, [%rd2925+144];
	fma.rn.f32 	%f3252, %f3250, %f3251, %f7585;
	ld.global.f32 	%f3253, [%rd2920+4];
	add.s32 	%r1667, %r1666, %r914;
	cvt.s64.s32 	%rd2926, %r1667;
	add.s64 	%rd2927, %rd2926, %rd2922;
	shl.b64 	%rd2928, %rd2927, 2;
	add.s64 	%rd2929, %rd1, %rd2928;
	ld.global.f32 	%f3254, [%rd2929+144];
	fma.rn.f32 	%f3255, %f3253, %f3254, %f3252;
	ld.global.f32 	%f3256, [%rd2920+8];
	add.s32 	%r1668, %r1667, %r914;
	cvt.s64.s32 	%rd2930, %r1668;
	add.s64 	%rd2931, %rd2930, %rd2922;
	shl.b64 	%rd2932, %rd2931, 2;
	add.s64 	%rd2933, %rd1, %rd2932;
	ld.global.f32 	%f3257, [%rd2933+144];
	fma.rn.f32 	%f3258, %f3256, %f3257, %f3255;
	ld.global.f32 	%f3259, [%rd2920+12];
	add.s32 	%r1669, %r1668, %r914;
	cvt.s64.s32 	%rd2934, %r1669;
	add.s64 	%rd2935, %rd2934, %rd2922;
	shl.b64 	%rd2936, %rd2935, 2;
	add.s64 	%rd2937, %rd1, %rd2936;
	ld.global.f32 	%f3260, [%rd2937+144];
	fma.rn.f32 	%f3261, %f3259, %f3260, %f3258;
	ld.global.f32 	%f3262, [%rd2920+16];
	add.s32 	%r1670, %r1669, %r914;
	cvt.s64.s32 	%rd2938, %r1670;
	add.s64 	%rd2939, %rd2938, %rd2922;
	shl.b64 	%rd2940, %rd2939, 2;
	add.s64 	%rd2941, %rd1, %rd2940;
	ld.global.f32 	%f3263, [%rd2941+144];
	fma.rn.f32 	%f3264, %f3262, %f3263, %f3261;
	ld.global.f32 	%f3265, [%rd2920+20];
	add.s32 	%r1671, %r1670, %r914;
	cvt.s64.s32 	%rd2942, %r1671;
	add.s64 	%rd2943, %rd2942, %rd2922;
	shl.b64 	%rd2944, %rd2943, 2;
	add.s64 	%rd2945, %rd1, %rd2944;
	ld.global.f32 	%f3266, [%rd2945+144];
	fma.rn.f32 	%f3267, %f3265, %f3266, %f3264;
	ld.global.f32 	%f3268, [%rd2920+24];
	add.s32 	%r1672, %r1671, %r914;
	cvt.s64.s32 	%rd2946, %r1672;
	add.s64 	%rd2947, %rd2946, %rd2922;
	shl.b64 	%rd2948, %rd2947, 2;
	add.s64 	%rd2949, %rd1, %rd2948;
	ld.global.f32 	%f3269, [%rd2949+144];
	fma.rn.f32 	%f3270, %f3268, %f3269, %f3267;
	ld.global.f32 	%f3271, [%rd2920+28];
	add.s32 	%r1673, %r1672, %r914;
	cvt.s64.s32 	%rd2950, %r1673;
	add.s64 	%rd2951, %rd2950, %rd2922;
	shl.b64 	%rd2952, %rd2951, 2;
	add.s64 	%rd2953, %rd1, %rd2952;
	ld.global.f32 	%f3272, [%rd2953+144];
	fma.rn.f32 	%f7585, %f3271, %f3272, %f3270;
	add.s32 	%r3740, %r3740, 8;
	setp.ne.s32 	%p257, %r3740, %r7;
	mov.u32 	%r3742, %r7;
	@%p257 bra 	$L__BB0_400;
$L__BB0_401:
	setp.eq.s32 	%p258, %r3, 0;
	@%p258 bra 	$L__BB0_409;
	setp.lt.u32 	%p259, %r4, 3;
	@%p259 bra 	$L__BB0_404;
	add.s32 	%r1674, %r3742, %r12;
	mul.wide.u32 	%rd2954, %r1674, 4;
	add.s64 	%rd2955, %rd2, %rd2954;
	ld.global.f32 	%f3274, [%rd2955];
	mul.lo.s32 	%r1675, %r3742, %r914;
	cvt.s64.s32 	%rd2956, %r1675;
	cvt.u64.u32 	%rd2957, %r1;
	add.s64 	%rd2958, %rd2956, %rd2957;
	shl.b64 	%rd2959, %rd2958, 2;
	add.s64 	%rd2960, %rd1, %rd2959;
	ld.global.f32 	%f3275, [%rd2960+144];
	fma.rn.f32 	%f3276, %f3274, %f3275, %f7585;
	cvt.u64.u32 	%rd2961, %r12;
	cvt.u64.u32 	%rd2962, %r3742;
	add.s64 	%rd2963, %rd2962, %rd2961;
	shl.b64 	%rd2964, %rd2963, 2;
	add.s64 	%rd2965, %rd2, %rd2964;
	ld.global.f32 	%f3277, [%rd2965+4];
	add.s32 	%r1676, %r1675, %r914;
	cvt.s64.s32 	%rd2966, %r1676;
	add.s64 	%rd2967, %rd2966, %rd2957;
	shl.b64 	%rd2968, %rd2967, 2;
	add.s64 	%rd2969, %rd1, %rd2968;
	ld.global.f32 	%f3278, [%rd2969+144];
	fma.rn.f32 	%f3279, %f3277, %f3278, %f3276;
	ld.global.f32 	%f3280, [%rd2965+8];
	add.s32 	%r1677, %r1676, %r914;
	cvt.s64.s32 	%rd2970, %r1677;
	add.s64 	%rd2971, %rd2970, %rd2957;
	shl.b64 	%rd2972, %rd2971, 2;
	add.s64 	%rd2973, %rd1, %rd2972;
	ld.global.f32 	%f3281, [%rd2973+144];
	fma.rn.f32 	%f3282, %f3280, %f3281, %f3279;
	ld.global.f32 	%f3283, [%rd2965+12];
	add.s32 	%r1678, %r1677, %r914;
	cvt.s64.s32 	%rd2974, %r1678;
	add.s64 	%rd2975, %rd2974, %rd2957;
	shl.b64 	%rd2976, %rd2975, 2;
	add.s64 	%rd2977, %rd1, %rd2976;
	ld.global.f32 	%f3284, [%rd2977+144];
	fma.rn.f32 	%f7585, %f3283, %f3284, %f3282;
	add.s32 	%r3742, %r3742, 4;
$L__BB0_404:
	setp.eq.s32 	%p260, %r5, 0;
	@%p260 bra 	$L__BB0_409;
	setp.eq.s32 	%p261, %r6, 0;
	@%p261 bra 	$L__BB0_407;
	add.s32 	%r1679, %r3742, %r12;
	mul.wide.u32 	%rd2978, %r1679, 4;
	add.s64 	%rd2979, %rd2, %rd2978;
	ld.global.f32 	%f3286, [%rd2979];
	mul.lo.s32 	%r1680, %r3742, %r914;
	cvt.s64.s32 	%rd2980, %r1680;
	cvt.u64.u32 	%rd2981, %r1;
	add.s64 	%rd2982, %rd2980, %rd2981;
	shl.b64 	%rd2983, %rd2982, 2;
	add.s64 	%rd2984, %rd1, %rd2983;
	ld.global.f32 	%f3287, [%rd2984+144];
	fma.rn.f32 	%f3288, %f3286, %f3287, %f7585;
	cvt.u64.u32 	%rd2985, %r12;
	cvt.u64.u32 	%rd2986, %r3742;
	add.s64 	%rd2987, %rd2986, %rd2985;
	shl.b64 	%rd2988, %rd2987, 2;
	add.s64 	%rd2989, %rd2, %rd2988;
	ld.global.f32 	%f3289, [%rd2989+4];
	add.s32 	%r1681, %r1680, %r914;
	cvt.s64.s32 	%rd2990, %r1681;
	add.s64 	%rd2991, %rd2990, %rd2981;
	shl.b64 	%rd2992, %rd2991, 2;
	add.s64 	%rd2993, %rd1, %rd2992;
	ld.global.f32 	%f3290, [%rd2993+144];
	fma.rn.f32 	%f7585, %f3289, %f3290, %f3288;
	add.s32 	%r3742, %r3742, 2;
$L__BB0_407:
	setp.eq.s32 	%p262, %r8, 0;
	@%p262 bra 	$L__BB0_409;
	add.s32 	%r1682, %r3742, %r12;
	mul.wide.u32 	%rd2994, %r1682, 4;
	add.s64 	%rd2995, %rd2, %rd2994;
	ld.global.f32 	%f3291, [%rd2995];
	mul.lo.s32 	%r1683, %r3742, %r914;
	cvt.s64.s32 	%rd2996, %r1683;
	cvt.u64.u32 	%rd2997, %r1;
	add.s64 	%rd2998, %rd2996, %rd2997;
	shl.b64 	%rd2999, %rd2998, 2;
	add.s64 	%rd3000, %rd1, %rd2999;
	ld.global.f32 	%f3292, [%rd3000+144];
	fma.rn.f32 	%f7585, %f3291, %f3292, %f7585;
$L__BB0_409:
	setp.lt.u32 	%p263, %r2, 7;
	st.global.f32 	[%rd3+144], %f7585;
	ld.global.f32 	%f7593, [%rd3+148];
	mov.b32 	%r3746, 0;
	@%p263 bra 	$L__BB0_412;
	mov.b32 	%r3744, 0;
$L__BB0_411:
	.pragma "nounroll";
	add.s32 	%r1686, %r3744, %r12;
	mul.wide.u32 	%rd3001, %r1686, 4;
	add.s64 	%rd3002, %rd2, %rd3001;
	ld.global.f32 	%f3294, [%rd3002];
	mul.lo.s32 	%r1687, %r3744, %r914;
	cvt.s64.s32 	%rd3003, %r1687;
	cvt.u64.u32 	%rd3004, %r1;
	add.s64 	%rd3005, %rd3003, %rd3004;
	shl.b64 	%rd3006, %rd3005, 2;
	add.s64 	%rd3007, %rd1, %rd3006;
	ld.global.f32 	%f3295, [%rd3007+148];
	fma.rn.f32 	%f3296, %f3294, %f3295, %f7593;
	ld.global.f32 	%f3297, [%rd3002+4];
	add.s32 	%r1688, %r1687, %r914;
	cvt.s64.s32 	%rd3008, %r1688;
	add.s64 	%rd3009, %rd3008, %rd3004;
	shl.b64 	%rd3010, %rd3009, 2;
	add.s64 	%rd3011, %rd1, %rd3010;
	ld.global.f32 	%f3298, [%rd3011+148];
	fma.rn.f32 	%f3299, %f3297, %f3298, %f3296;
	ld.global.f32 	%f3300, [%rd3002+8];
	add.s32 	%r1689, %r1688, %r914;
	cvt.s64.s32 	%rd3012, %r1689;
	add.s64 	%rd3013, %rd3012, %rd3004;
	shl.b64 	%rd3014, %rd3013, 2;
	add.s64 	%rd3015, %rd1, %rd3014;
	ld.global.f32 	%f3301, [%rd3015+148];
	fma.rn.f32 	%f3302, %f3300, %f3301, %f3299;
	ld.global.f32 	%f3303, [%rd3002+12];
	add.s32 	%r1690, %r1689, %r914;
	cvt.s64.s32 	%rd3016, %r1690;
	add.s64 	%rd3017, %rd3016, %rd3004;
	shl.b64 	%rd3018, %rd3017, 2;
	add.s64 	%rd3019, %rd1, %rd3018;
	ld.global.f32 	%f3304, [%rd3019+148];
	fma.rn.f32 	%f3305, %f3303, %f3304, %f3302;
	ld.global.f32 	%f3306, [%rd3002+16];
	add.s32 	%r1691, %r1690, %r914;
	cvt.s64.s32 	%rd3020, %r1691;
	add.s64 	%rd3021, %rd3020, %rd3004;
	shl.b64 	%rd3022, %rd3021, 2;
	add.s64 	%rd3023, %rd1, %rd3022;
	ld.global.f32 	%f3307, [%rd3023+148];
	fma.rn.f32 	%f3308, %f3306, %f3307, %f3305;
	ld.global.f32 	%f3309, [%rd3002+20];
	add.s32 	%r1692, %r1691, %r914;
	cvt.s64.s32 	%rd3024, %r1692;
	add.s64 	%rd3025, %rd3024, %rd3004;
	shl.b64 	%rd3026, %rd3025, 2;
	add.s64 	%rd3027, %rd1, %rd3026;
	ld.global.f32 	%f3310, [%rd3027+148];
	fma.rn.f32 	%f3311, %f3309, %f3310, %f3308;
	ld.global.f32 	%f3312, [%rd3002+24];
	add.s32 	%r1693, %r1692, %r914;
	cvt.s64.s32 	%rd3028, %r1693;
	add.s64 	%rd3029, %rd3028, %rd3004;
	shl.b64 	%rd3030, %rd3029, 2;
	add.s64 	%rd3031, %rd1, %rd3030;
	ld.global.f32 	%f3313, [%rd3031+148];
	fma.rn.f32 	%f3314, %f3312, %f3313, %f3311;
	ld.global.f32 	%f3315, [%rd3002+28];
	add.s32 	%r1694, %r1693, %r914;
	cvt.s64.s32 	%rd3032, %r1694;
	add.s64 	%rd3033, %rd3032, %rd3004;
	shl.b64 	%rd3034, %rd3033, 2;
	add.s64 	%rd3035, %rd1, %rd3034;
	ld.global.f32 	%f3316, [%rd3035+148];
	fma.rn.f32 	%f7593, %f3315, %f3316, %f3314;
	add.s32 	%r3744, %r3744, 8;
	setp.ne.s32 	%p264, %r3744, %r7;
	mov.u32 	%r3746, %r7;
	@%p264 bra 	$L__BB0_411;
$L__BB0_412:
	setp.eq.s32 	%p265, %r3, 0;
	@%p265 bra 	$L__BB0_420;
	setp.lt.u32 	%p266, %r4, 3;
	@%p266 bra 	$L__BB0_415;
	add.s32 	%r1695, %r3746, %r12;
	mul.wide.u32 	%rd3036, %r1695, 4;
	add.s64 	%rd3037, %rd2, %rd3036;
	ld.global.f32 	%f3318, [%rd3037];
	mul.lo.s32 	%r1696, %r3746, %r914;
	cvt.s64.s32 	%rd3038, %r1696;
	cvt.u64.u32 	%rd3039, %r1;
	add.s64 	%rd3040, %rd3038, %rd3039;
	shl.b64 	%rd3041, %rd3040, 2;
	add.s64 	%rd3042, %rd1, %rd3041;
	ld.global.f32 	%f3319, [%rd3042+148];
	fma.rn.f32 	%f3320, %f3318, %f3319, %f7593;
	cvt.u64.u32 	%rd3043, %r12;
	cvt.u64.u32 	%rd3044, %r3746;
	add.s64 	%rd3045, %rd3044, %rd3043;
	shl.b64 	%rd3046, %rd3045, 2;
	add.s64 	%rd3047, %rd2, %rd3046;
	ld.global.f32 	%f3321, [%rd3047+4];
	add.s32 	%r1697, %r1696, %r914;
	cvt.s64.s32 	%rd3048, %r1697;
	add.s64 	%rd3049, %rd3048, %rd3039;
	shl.b64 	%rd3050, %rd3049, 2;
	add.s64 	%rd3051, %rd1, %rd3050;
	ld.global.f32 	%f3322, [%rd3051+148];
	fma.rn.f32 	%f3323, %f3321, %f3322, %f3320;
	ld.global.f32 	%f3324, [%rd3047+8];
	add.s32 	%r1698, %r1697, %r914;
	cvt.s64.s32 	%rd3052, %r1698;
	add.s64 	%rd3053, %rd3052, %rd3039;
	shl.b64 	%rd3054, %rd3053, 2;
	add.s64 	%rd3055, %rd1, %rd3054;
	ld.global.f32 	%f3325, [%rd3055+148];
	fma.rn.f32 	%f3326, %f3324, %f3325, %f3323;
	ld.global.f32 	%f3327, [%rd3047+12];
	add.s32 	%r1699, %r1698, %r914;
	cvt.s64.s32 	%rd3056, %r1699;
	add.s64 	%rd3057, %rd3056, %rd3039;
	shl.b64 	%rd3058, %rd3057, 2;
	add.s64 	%rd3059, %rd1, %rd3058;
	ld.global.f32 	%f3328, [%rd3059+148];
	fma.rn.f32 	%f7593, %f3327, %f3328, %f3326;
	add.s32 	%r3746, %r3746, 4;
$L__BB0_415:
	setp.eq.s32 	%p267, %r5, 0;
	@%p267 bra 	$L__BB0_420;
	setp.eq.s32 	%p268, %r6, 0;
	@%p268 bra 	$L__BB0_418;
	add.s32 	%r1700, %r3746, %r12;
	mul.wide.u32 	%rd3060, %r1700, 4;
	add.s64 	%rd3061, %rd2, %rd3060;
	ld.global.f32 	%f3330, [%rd3061];
	mul.lo.s32 	%r1701, %r3746, %r914;
	cvt.s64.s32 	%rd3062, %r1701;
	cvt.u64.u32 	%rd3063, %r1;
	add.s64 	%rd3064, %rd3062, %rd3063;
	shl.b64 	%rd3065, %rd3064, 2;
	add.s64 	%rd3066, %rd1, %rd3065;
	ld.global.f32 	%f3331, [%rd3066+148];
	fma.rn.f32 	%f3332, %f3330, %f3331, %f7593;
	cvt.u64.u32 	%rd3067, %r12;
	cvt.u64.u32 	%rd3068, %r3746;
	add.s64 	%rd3069, %rd3068, %rd3067;
	shl.b64 	%rd3070, %rd3069, 2;
	add.s64 	%rd3071, %rd2, %rd3070;
	ld.global.f32 	%f3333, [%rd3071+4];
	add.s32 	%r1702, %r1701, %r914;
	cvt.s64.s32 	%rd3072, %r1702;
	add.s64 	%rd3073, %rd3072, %rd3063;
	shl.b64 	%rd3074, %rd3073, 2;
	add.s64 	%rd3075, %rd1, %rd3074;
	ld.global.f32 	%f3334, [%rd3075+148];
	fma.rn.f32 	%f7593, %f3333, %f3334, %f3332;
	add.s32 	%r3746, %r3746, 2;
$L__BB0_418:
	setp.eq.s32 	%p269, %r8, 0;
	@%p269 bra 	$L__BB0_420;
	add.s32 	%r1703, %r3746, %r12;
	mul.wide.u32 	%rd3076, %r1703, 4;
	add.s64 	%rd3077, %rd2, %rd3076;
	ld.global.f32 	%f3335, [%rd3077];
	mul.lo.s32 	%r1704, %r3746, %r914;
	cvt.s64.s32 	%rd3078, %r1704;
	cvt.u64.u32 	%rd3079, %r1;
	add.s64 	%rd3080, %rd3078, %rd3079;
	shl.b64 	%rd3081, %rd3080, 2;
	add.s64 	%rd3082, %rd1, %rd3081;
	ld.global.f32 	%f3336, [%rd3082+148];
	fma.rn.f32 	%f7593, %f3335, %f3336, %f7593;
$L__BB0_420:
	setp.lt.u32 	%p270, %r2, 7;
	st.global.f32 	[%rd3+148], %f7593;
	ld.global.f32 	%f7601, [%rd3+152];
	mov.b32 	%r3750, 0;
	@%p270 bra 	$L__BB0_423;
	mov.b32 	%r3748, 0;
$L__BB0_422:
	.pragma "nounroll";
	add.s32 	%r1707, %r3748, %r12;
	mul.wide.u32 	%rd3083, %r1707, 4;
	add.s64 	%rd3084, %rd2, %rd3083;
	ld.global.f32 	%f3338, [%rd3084];
	mul.lo.s32 	%r1708, %r3748, %r914;
	cvt.s64.s32 	%rd3085, %r1708;
	cvt.u64.u32 	%rd3086, %r1;
	add.s64 	%rd3087, %rd3085, %rd3086;
	shl.b64 	%rd3088, %rd3087, 2;
	add.s64 	%rd3089, %rd1, %rd3088;
	ld.global.f32 	%f3339, [%rd3089+152];
	fma.rn.f32 	%f3340, %f3338, %f3339, %f7601;
	ld.global.f32 	%f3341, [%rd3084+4];
	add.s32 	%r1709, %r1708, %r914;
	cvt.s64.s32 	%rd3090, %r1709;
	add.s64 	%rd3091, %rd3090, %rd3086;
	shl.b64 	%rd3092, %rd3091, 2;
	add.s64 	%rd3093, %rd1, %rd3092;
	ld.global.f32 	%f3342, [%rd3093+152];
	fma.rn.f32 	%f3343, %f3341, %f3342, %f3340;
	ld.global.f32 	%f3344, [%rd3084+8];
	add.s32 	%r1710, %r1709, %r914;
	cvt.s64.s32 	%rd3094, %r1710;
	add.s64 	%rd3095, %rd3094, %rd3086;
	shl.b64 	%rd3096, %rd3095, 2;
	add.s64 	%rd3097, %rd1, %rd3096;
	ld.global.f32 	%f3345, [%rd3097+152];
	fma.rn.f32 	%f3346, %f3344, %f3345, %f3343;
	ld.global.f32 	%f3347, [%rd3084+12];
	add.s32 	%r1711, %r1710, %r914;
	cvt.s64.s32 	%rd3098, %r1711;
	add.s64 	%rd3099, %rd3098, %rd3086;
	shl.b64 	%rd3100, %rd3099, 2;
	add.s64 	%rd3101, %rd1, %rd3100;
	ld.global.f32 	%f3348, [%rd3101+152];
	fma.rn.f32 	%f3349, %f3347, %f3348, %f3346;
	ld.global.f32 	%f3350, [%rd3084+16];
	add.s32 	%r1712, %r1711, %r914;
	cvt.s64.s32 	%rd3102, %r1712;
	add.s64 	%rd3103, %rd3102, %rd3086;
	shl.b64 	%rd3104, %rd3103, 2;
	add.s64 	%rd3105, %rd1, %rd3104;
	ld.global.f32 	%f3351, [%rd3105+152];
	fma.rn.f32 	%f3352, %f3350, %f3351, %f3349;
	ld.global.f32 	%f3353, [%rd3084+20];
	add.s32 	%r1713, %r1712, %r914;
	cvt.s64.s32 	%rd3106, %r1713;
	add.s64 	%rd3107, %rd3106, %rd3086;
	shl.b64 	%rd3108, %rd3107, 2;
	add.s64 	%rd3109, %rd1, %rd3108;
	ld.global.f32 	%f3354, [%rd3109+152];
	fma.rn.f32 	%f3355, %f3353, %f3354, %f3352;
	ld.global.f32 	%f3356, [%rd3084+24];
	add.s32 	%r1714, %r1713, %r914;
	cvt.s64.s32 	%rd3110, %r1714;
	add.s64 	%rd3111, %rd3110, %rd3086;
	shl.b64 	%rd3112, %rd3111, 2;
	add.s64 	%rd3113, %rd1, %rd3112;
	ld.global.f32 	%f3357, [%rd3113+152];
	fma.rn.f32 	%f3358, %f3356, %f3357, %f3355;
	ld.global.f32 	%f3359, [%rd3084+28];
	add.s32 	%r1715, %r1714, %r914;
	cvt.s64.s32 	%rd3114, %r1715;
	add.s64 	%rd3115, %rd3114, %rd3086;
	shl.b64 	%rd3116, %rd3115, 2;
	add.s64 	%rd3117, %rd1, %rd3116;
	ld.global.f32 	%f3360, [%rd3117+152];
	fma.rn.f32 	%f7601, %f3359, %f3360, %f3358;
	add.s32 	%r3748, %r3748, 8;
	setp.ne.s32 	%p271, %r3748, %r7;
	mov.u32 	%r3750, %r7;
	@%p271 bra 	$L__BB0_422;
$L__BB0_423:
	setp.eq.s32 	%p272, %r3, 0;
	@%p272 bra 	$L__BB0_431;
	setp.lt.u32 	%p273, %r4, 3;
	@%p273 bra 	$L__BB0_426;
	add.s32 	%r1716, %r3750, %r12;
	mul.wide.u32 	%rd3118, %r1716, 4;
	add.s64 	%rd3119, %rd2, %rd3118;
	ld.global.f32 	%f3362, [%rd3119];
	mul.lo.s32 	%r1717, %r3750, %r914;
	cvt.s64.s32 	%rd3120, %r1717;
	cvt.u64.u32 	%rd3121, %r1;
	add.s64 	%rd3122, %rd3120, %rd3121;
	shl.b64 	%rd3123, %rd3122, 2;
	add.s64 	%rd3124, %rd1, %rd3123;
	ld.global.f32 	%f3363, [%rd3124+152];
	fma.rn.f32 	%f3364, %f3362, %f3363, %f7601;
	cvt.u64.u32 	%rd3125, %r12;
	cvt.u64.u32 	%rd3126, %r3750;
	add.s64 	%rd3127, %rd3126, %rd3125;
	shl.b64 	%rd3128, %rd3127, 2;
	add.s64 	%rd3129, %rd2, %rd3128;
	ld.global.f32 	%f3365, [%rd3129+4];
	add.s32 	%r1718, %r1717, %r914;
	cvt.s64.s32 	%rd3130, %r1718;
	add.s64 	%rd3131, %rd3130, %rd3121;
	shl.b64 	%rd3132, %rd3131, 2;
	add.s64 	%rd3133, %rd1, %rd3132;
	ld.global.f32 	%f3366, [%rd3133+152];
	fma.rn.f32 	%f3367, %f3365, %f3366, %f3364;
	ld.global.f32 	%f3368, [%rd3129+8];
	add.s32 	%r1719, %r1718, %r914;
	cvt.s64.s32 	%rd3134, %r1719;
	add.s64 	%rd3135, %rd3134, %rd3121;
	shl.b64 	%rd3136, %rd3135, 2;
	add.s64 	%rd3137, %rd1, %rd3136;
	ld.global.f32 	%f3369, [%rd3137+152];
	fma.rn.f32 	%f3370, %f3368, %f3369, %f3367;
	ld.global.f32 	%f3371, [%rd3129+12];
	add.s32 	%r1720, %r1719, %r914;
	cvt.s64.s32 	%rd3138, %r1720;
	add.s64 	%rd3139, %rd3138, %rd3121;
	shl.b64 	%rd3140, %rd3139, 2;
	add.s64 	%rd3141, %rd1, %rd3140;
	ld.global.f32 	%f3372, [%rd3141+152];
	fma.rn.f32 	%f7601, %f3371, %f3372, %f3370;
	add.s32 	%r3750, %r3750, 4;
$L__BB0_426:
	setp.eq.s32 	%p274, %r5, 0;
	@%p274 bra 	$L__BB0_431;
	setp.eq.s32 	%p275, %r6, 0;
	@%p275 bra 	$L__BB0_429;
	add.s32 	%r1721, %r3750, %r12;
	mul.wide.u32 	%rd3142, %r1721, 4;
	add.s64 	%rd3143, %rd2, %rd3142;
	ld.global.f32 	%f3374, [%rd3143];
	mul.lo.s32 	%r1722, %r3750, %r914;
	cvt.s64.s32 	%rd3144, %r1722;
	cvt.u64.u32 	%rd3145, %r1;
	add.s64 	%rd3146, %rd3144, %rd3145;
	shl.b64 	%rd3147, %rd3146, 2;
	add.s64 	%rd3148, %rd1, %rd3147;
	ld.global.f32 	%f3375, [%rd3148+152];
	fma.rn.f32 	%f3376, %f3374, %f3375, %f7601;
	cvt.u64.u32 	%rd3149, %r12;
	cvt.u64.u32 	%rd3150, %r3750;
	add.s64 	%rd3151, %rd3150, %rd3149;
	shl.b64 	%rd3152, %rd3151, 2;
	add.s64 	%rd3153, %rd2, %rd3152;
	ld.global.f32 	%f3377, [%rd3153+4];
	add.s32 	%r1723, %r1722, %r914;
	cvt.s64.s32 	%rd3154, %r1723;
	add.s64 	%rd3155, %rd3154, %rd3145;
	shl.b64 	%rd3156, %rd3155, 2;
	add.s64 	%rd3157, %rd1, %rd3156;
	ld.global.f32 	%f3378, [%rd3157+152];
	fma.rn.f32 	%f7601, %f3377, %f3378, %f3376;
	add.s32 	%r3750, %r3750, 2;
$L__BB0_429:
	setp.eq.s32 	%p276, %r8, 0;
	@%p276 bra 	$L__BB0_431;
	add.s32 	%r1724, %r3750, %r12;
	mul.wide.u32 	%rd3158, %r1724, 4;
	add.s64 	%rd3159, %rd2, %rd3158;
	ld.global.f32 	%f3379, [%rd3159];
	mul.lo.s32 	%r1725, %r3750, %r914;
	cvt.s64.s32 	%rd3160, %r1725;
	cvt.u64.u32 	%rd3161, %r1;
	add.s64 	%rd3162, %rd3160, %rd3161;
	shl.b64 	%rd3163, %rd3162, 2;
	add.s64 	%rd3164, %rd1, %rd3163;
	ld.global.f32 	%f3380, [%rd3164+152];
	fma.rn.f32 	%f7601, %f3379, %f3380, %f7601;
$L__BB0_431:
	setp.lt.u32 	%p277, %r2, 7;
	st.global.f32 	[%rd3+152], %f7601;
	ld.global.f32 	%f7609, [%rd3+156];
	mov.b32 	%r3754, 0;
	@%p277 bra 	$L__BB0_434;
	mov.b32 	%r3752, 0;
$L__BB0_433:
	.pragma "nounroll";
	add.s32 	%r1728, %r3752, %r12;
	mul.wide.u32 	%rd3165, %r1728, 4;
	add.s64 	%rd3166, %rd2, %rd3165;
	ld.global.f32 	%f3382, [%rd3166];
	mul.lo.s32 	%r1729, %r3752, %r914;
	cvt.s64.s32 	%rd3167, %r1729;
	cvt.u64.u32 	%rd3168, %r1;
	add.s64 	%rd3169, %rd3167, %rd3168;
	shl.b64 	%rd3170, %rd3169, 2;
	add.s64 	%rd3171, %rd1, %rd3170;
	ld.global.f32 	%f3383, [%rd3171+156];
	fma.rn.f32 	%f3384, %f3382, %f3383, %f7609;
	ld.global.f32 	%f3385, [%rd3166+4];
	add.s32 	%r1730, %r1729, %r914;
	cvt.s64.s32 	%rd3172, %r1730;
	add.s64 	%rd3173, %rd3172, %rd3168;
	shl.b64 	%rd3174, %rd3173, 2;
	add.s64 	%rd3175, %rd1, %rd3174;
	ld.global.f32 	%f3386, [%rd3175+156];
	fma.rn.f32 	%f3387, %f3385, %f3386, %f3384;
	ld.global.f32 	%f3388, [%rd3166+8];
	add.s32 	%r1731, %r1730, %r914;
	cvt.s64.s32 	%rd3176, %r1731;
	add.s64 	%rd3177, %rd3176, %rd3168;
	shl.b64 	%rd3178, %rd3177, 2;
	add.s64 	%rd3179, %rd1, %rd3178;
	ld.global.f32 	%f3389, [%rd3179+156];
	fma.rn.f32 	%f3390, %f3388, %f3389, %f3387;
	ld.global.f32 	%f3391, [%rd3166+12];
	add.s32 	%r1732, %r1731, %r914;
	cvt.s64.s32 	%rd3180, %r1732;
	add.s64 	%rd3181, %rd3180, %rd3168;
	shl.b64 	%rd3182, %rd3181, 2;
	add.s64 	%rd3183, %rd1, %rd3182;
	ld.global.f32 	%f3392, [%rd3183+156];
	fma.rn.f32 	%f3393, %f3391, %f3392, %f3390;
	ld.global.f32 	%f3394, [%rd3166+16];
	add.s32 	%r1733, %r1732, %r914;
	cvt.s64.s32 	%rd3184, %r1733;
	add.s64 	%rd3185, %rd3184, %rd3168;
	shl.b64 	%rd3186, %rd3185, 2;
	add.s64 	%rd3187, %rd1, %rd3186;
	ld.global.f32 	%f3395, [%rd3187+156];
	fma.rn.f32 	%f3396, %f3394, %f3395, %f3393;
	ld.global.f32 	%f3397, [%rd3166+20];
	add.s32 	%r1734, %r1733, %r914;
	cvt.s64.s32 	%rd3188, %r1734;
	add.s64 	%rd3189, %rd3188, %rd3168;
	shl.b64 	%rd3190, %rd3189, 2;
	add.s64 	%rd3191, %rd1, %rd3190;
	ld.global.f32 	%f3398, [%rd3191+156];
	fma.rn.f32 	%f3399, %f3397, %f3398, %f3396;
	ld.global.f32 	%f3400, [%rd3166+24];
	add.s32 	%r1735, %r1734, %r914;
	cvt.s64.s32 	%rd3192, %r1735;
	add.s64 	%rd3193, %rd3192, %rd3168;
	shl.b64 	%rd3194, %rd3193, 2;
	add.s64 	%rd3195, %rd1, %rd3194;
	ld.global.f32 	%f3401, [%rd3195+156];
	fma.rn.f32 	%f3402, %f3400, %f3401, %f3399;
	ld.global.f32 	%f3403, [%rd3166+28];
	add.s32 	%r1736, %r1735, %r914;
	cvt.s64.s32 	%rd3196, %r1736;
	add.s64 	%rd3197, %rd3196, %rd3168;
	shl.b64 	%rd3198, %rd3197, 2;
	add.s64 	%rd3199, %rd1, %rd3198;
	ld.global.f32 	%f3404, [%rd3199+156];
	fma.rn.f32 	%f7609, %f3403, %f3404, %f3402;
	add.s32 	%r3752, %r3752, 8;
	setp.ne.s32 	%p278, %r3752, %r7;
	mov.u32 	%r3754, %r7;
	@%p278 bra 	$L__BB0_433;
$L__BB0_434:
	setp.eq.s32 	%p279, %r3, 0;
	@%p279 bra 	$L__BB0_442;
	setp.lt.u32 	%p280, %r4, 3;
	@%p280 bra 	$L__BB0_437;
	add.s32 	%r1737, %r3754, %r12;
	mul.wide.u32 	%rd3200, %r1737, 4;
	add.s64 	%rd3201, %rd2, %rd3200;
	ld.global.f32 	%f3406, [%rd3201];
	mul.lo.s32 	%r1738, %r3754, %r914;
	cvt.s64.s32 	%rd3202, %r1738;
	cvt.u64.u32 	%rd3203, %r1;
	add.s64 	%rd3204, %rd3202, %rd3203;
	shl.b64 	%rd3205, %rd3204, 2;
	add.s64 	%rd3206, %rd1, %rd3205;
	ld.global.f32 	%f3407, [%rd3206+156];
	fma.rn.f32 	%f3408, %f3406, %f3407, %f7609;
	cvt.u64.u32 	%rd3207, %r12;
	cvt.u64.u32 	%rd3208, %r3754;
	add.s64 	%rd3209, %rd3208, %rd3207;
	shl.b64 	%rd3210, %rd3209, 2;
	add.s64 	%rd3211, %rd2, %rd3210;
	ld.global.f32 	%f3409, [%rd3211+4];
	add.s32 	%r1739, %r1738, %r914;
	cvt.s64.s32 	%rd3212, %r1739;
	add.s64 	%rd3213, %rd3212, %rd3203;
	shl.b64 	%rd3214, %rd3213, 2;
	add.s64 	%rd3215, %rd1, %rd3214;
	ld.global.f32 	%f3410, [%rd3215+156];
	fma.rn.f32 	%f3411, %f3409, %f3410, %f3408;
	ld.global.f32 	%f3412, [%rd3211+8];
	add.s32 	%r1740, %r1739, %r914;
	cvt.s64.s32 	%rd3216, %r1740;
	add.s64 	%rd3217, %rd3216, %rd3203;
	shl.b64 	%rd3218, %rd3217, 2;
	add.s64 	%rd3219, %rd1, %rd3218;
	ld.global.f32 	%f3413, [%rd3219+156];
	fma.rn.f32 	%f3414, %f3412, %f3413, %f3411;
	ld.global.f32 	%f3415, [%rd3211+12];
	add.s32 	%r1741, %r1740, %r914;
	cvt.s64.s32 	%rd3220, %r1741;
	add.s64 	%rd3221, %rd3220, %rd3203;
	shl.b64 	%rd3222, %rd3221, 2;
	add.s64 	%rd3223, %rd1, %rd3222;
	ld.global.f32 	%f3416, [%rd3223+156];
	fma.rn.f32 	%f7609, %f3415, %f3416, %f3414;
	add.s32 	%r3754, %r3754, 4;
$L__BB0_437:
	setp.eq.s32 	%p281, %r5, 0;
	@%p281 bra 	$L__BB0_442;
	setp.eq.s32 	%p282, %r6, 0;
	@%p282 bra 	$L__BB0_440;
	add.s32 	%r1742, %r3754, %r12;
	mul.wide.u32 	%rd3224, %r1742, 4;
	add.s64 	%rd3225, %rd2, %rd3224;
	ld.global.f32 	%f3418, [%rd3225];
	mul.lo.s32 	%r1743, %r3754, %r914;
	cvt.s64.s32 	%rd3226, %r1743;
	cvt.u64.u32 	%rd3227, %r1;
	add.s64 	%rd3228, %rd3226, %rd3227;
	shl.b64 	%rd3229, %rd3228, 2;
	add.s64 	%rd3230, %rd1, %rd3229;
	ld.global.f32 	%f3419, [%rd3230+156];
	fma.rn.f32 	%f3420, %f3418, %f3419, %f7609;
	cvt.u64.u32 	%rd3231, %r12;
	cvt.u64.u32 	%rd3232, %r3754;
	add.s64 	%rd3233, %rd3232, %rd3231;
	shl.b64 	%rd3234, %rd3233, 2;
	add.s64 	%rd3235, %rd2, %rd3234;
	ld.global.f32 	%f3421, [%rd3235+4];
	add.s32 	%r1744, %r1743, %r914;
	cvt.s64.s32 	%rd3236, %r1744;
	add.s64 	%rd3237, %rd3236, %rd3227;
	shl.b64 	%rd3238, %rd3237, 2;
	add.s64 	%rd3239, %rd1, %rd3238;
	ld.global.f32 	%f3422, [%rd3239+156];
	fma.rn.f32 	%f7609, %f3421, %f3422, %f3420;
	add.s32 	%r3754, %r3754, 2;
$L__BB0_440:
	setp.eq.s32 	%p283, %r8, 0;
	@%p283 bra 	$L__BB0_442;
	add.s32 	%r1745, %r3754, %r12;
	mul.wide.u32 	%rd3240, %r1745, 4;
	add.s64 	%rd3241, %rd2, %rd3240;
	ld.global.f32 	%f3423, [%rd3241];
	mul.lo.s32 	%r1746, %r3754, %r914;
	cvt.s64.s32 	%rd3242, %r1746;
	cvt.u64.u32 	%rd3243, %r1;
	add.s64 	%rd3244, %rd3242, %rd3243;
	shl.b64 	%rd3245, %rd3244, 2;
	add.s64 	%rd3246, %rd1, %rd3245;
	ld.global.f32 	%f3424, [%rd3246+156];
	fma.rn.f32 	%f7609, %f3423, %f3424, %f7609;
$L__BB0_442:
	setp.lt.u32 	%p284, %r2, 7;
	st.global.f32 	[%rd3+156], %f7609;
	ld.global.f32 	%f7617, [%rd3+160];
	mov.b32 	%r3758, 0;
	@%p284 bra 	$L__BB0_445;
	mov.b32 	%r3756, 0;
$L__BB0_444:
	.pragma "nounroll";
	add.s32 	%r1749, %r3756, %r12;
	mul.wide.u32 	%rd3247, %r1749, 4;
	add.s64 	%rd3248, %rd2, %rd3247;
	ld.global.f32 	%f3426, [%rd3248];
	mul.lo.s32 	%r1750, %r3756, %r914;
	cvt.s64.s32 	%rd3249, %r1750;
	cvt.u64.u32 	%rd3250, %r1;
	add.s64 	%rd3251, %rd3249, %rd3250;
	shl.b64 	%rd3252, %rd3251, 2;
	add.s64 	%rd3253, %rd1, %rd3252;
	ld.global.f32 	%f3427, [%rd3253+160];
	fma.rn.f32 	%f3428, %f3426, %f3427, %f7617;
	ld.global.f32 	%f3429, [%rd3248+4];
	add.s32 	%r1751, %r1750, %r914;
	cvt.s64.s32 	%rd3254, %r1751;
	add.s64 	%rd3255, %rd3254, %rd3250;
	shl.b64 	%rd3256, %rd3255, 2;
	add.s64 	%rd3257, %rd1, %rd3256;
	ld.global.f32 	%f3430, [%rd3257+160];
	fma.rn.f32 	%f3431, %f3429, %f3430, %f3428;
	ld.global.f32 	%f3432, [%rd3248+8];
	add.s32 	%r1752, %r1751, %r914;
	cvt.s64.s32 	%rd3258, %r1752;
	add.s64 	%rd3259, %rd3258, %rd3250;
	shl.b64 	%rd3260, %rd3259, 2;
	add.s64 	%rd3261, %rd1, %rd3260;
	ld.global.f32 	%f3433, [%rd3261+160];
	fma.rn.f32 	%f3434, %f3432, %f3433, %f3431;
	ld.global.f32 	%f3435, [%rd3248+12];
	add.s32 	%r1753, %r1752, %r914;
	cvt.s64.s32 	%rd3262, %r1753;
	add.s64 	%rd3263, %rd3262, %rd3250;
	shl.b64 	%rd3264, %rd3263, 2;
	add.s64 	%rd3265, %rd1, %rd3264;
	ld.global.f32 	%f3436, [%rd3265+160];
	fma.rn.f32 	%f3437, %f3435, %f3436, %f3434;
	ld.global.f32 	%f3438, [%rd3248+16];
	add.s32 	%r1754, %r1753, %r914;
	cvt.s64.s32 	%rd3266, %r1754;
	add.s64 	%rd3267, %rd3266, %rd3250;
	shl.b64 	%rd3268, %rd3267, 2;
	add.s64 	%rd3269, %rd1, %rd3268;
	ld.global.f32 	%f3439, [%rd3269+160];
	fma.rn.f32 	%f3440, %f3438, %f3439, %f3437;
	ld.global.f32 	%f3441, [%rd3248+20];
	add.s32 	%r1755, %r1754, %r914;
	cvt.s64.s32 	%rd3270, %r1755;
	add.s64 	%rd3271, %rd3270, %rd3250;
	shl.b64 	%rd3272, %rd3271, 2;
	add.s64 	%rd3273, %rd1, %rd3272;
	ld.global.f32 	%f3442, [%rd3273+160];
	fma.rn.f32 	%f3443, %f3441, %f3442, %f3440;
	ld.global.f32 	%f3444, [%rd3248+24];
	add.s32 	%r1756, %r1755, %r914;
	cvt.s64.s32 	%rd3274, %r1756;
	add.s64 	%rd3275, %rd3274, %rd3250;
	shl.b64 	%rd3276, %rd3275, 2;
	add.s64 	%rd3277, %rd1, %rd3276;
	ld.global.f32 	%f3445, [%rd3277+160];
	fma.rn.f32 	%f3446, %f3444, %f3445, %f3443;
	ld.global.f32 	%f3447, [%rd3248+28];
	add.s32 	%r1757, %r1756, %r914;
	cvt.s64.s32 	%rd3278, %r1757;
	add.s64 	%rd3279, %rd3278, %rd3250;
	shl.b64 	%rd3280, %rd3279, 2;
	add.s64 	%rd3281, %rd1, %rd3280;
	ld.global.f32 	%f3448, [%rd3281+160];
	fma.rn.f32 	%f7617, %f3447, %f3448, %f3446;
	add.s32 	%r3756, %r3756, 8;
	setp.ne.s32 	%p285, %r3756, %r7;
	mov.u32 	%r3758, %r7;
	@%p285 bra 	$L__BB0_444;
$L__BB0_445:
	setp.eq.s32 	%p286, %r3, 0;
	@%p286 bra 	$L__BB0_453;
	setp.lt.u32 	%p287, %r4, 3;
	@%p287 bra 	$L__BB0_448;
	add.s32 	%r1758, %r3758, %r12;
	mul.wide.u32 	%rd3282, %r1758, 4;
	add.s64 	%rd3283, %rd2, %rd3282;
	ld.global.f32 	%f3450, [%rd3283];
	mul.lo.s32 	%r1759, %r3758, %r914;
	cvt.s64.s32 	%rd3284, %r1759;
	cvt.u64.u32 	%rd3285, %r1;
	add.s64 	%rd3286, %rd3284, %rd3285;
	shl.b64 	%rd3287, %rd3286, 2;
	add.s64 	%rd3288, %rd1, %rd3287;
	ld.global.f32 	%f3451, [%rd3288+160];
	fma.rn.f32 	%f3452, %f3450, %f3451, %f7617;
	cvt.u64.u32 	%rd3289, %r12;
	cvt.u64.u32 	%rd3290, %r3758;
	add.s64 	%rd3291, %rd3290, %rd3289;
	shl.b64 	%rd3292, %rd3291, 2;
	add.s64 	%rd3293, %rd2, %rd3292;
	ld.global.f32 	%f3453, [%rd3293+4];
	add.s32 	%r1760, %r1759, %r914;
	cvt.s64.s32 	%rd3294, %r1760;
	add.s64 	%rd3295, %rd3294, %rd3285;
	shl.b64 	%rd3296, %rd3295, 2;
	add.s64 	%rd3297, %rd1, %rd3296;
	ld.global.f32 	%f3454, [%rd3297+160];
	fma.rn.f32 	%f3455, %f3453, %f3454, %f3452;
	ld.global.f32 	%f3456, [%rd3293+8];
	add.s32 	%r1761, %r1760, %r914;
	cvt.s64.s32 	%rd3298, %r1761;
	add.s64 	%rd3299, %rd3298, %rd3285;
	shl.b64 	%rd3300, %rd3299, 2;
	add.s64 	%rd3301, %rd1, %rd3300;
	ld.global.f32 	%f3457, [%rd3301+160];
	fma.rn.f32 	%f3458, %f3456, %f3457, %f3455;
	ld.global.f32 	%f3459, [%rd3293+12];
	add.s32 	%r1762, %r1761, %r914;
	cvt.s64.s32 	%rd3302, %r1762;
	add.s64 	%rd3303, %rd3302, %rd3285;
	shl.b64 	%rd3304, %rd3303, 2;
	add.s64 	%rd3305, %rd1, %rd3304;
	ld.global.f32 	%f3460, [%rd3305+160];
	fma.rn.f32 	%f7617, %f3459, %f3460, %f3458;
	add.s32 	%r3758, %r3758, 4;
$L__BB0_448:
	setp.eq.s32 	%p288, %r5, 0;
	@%p288 bra 	$L__BB0_453;
	setp.eq.s32 	%p289, %r6, 0;
	@%p289 bra 	$L__BB0_451;
	add.s32 	%r1763, %r3758, %r12;
	mul.wide.u32 	%rd3306, %r1763, 4;
	add.s64 	%rd3307, %rd2, %rd3306;
	ld.global.f32 	%f3462, [%rd3307];
	mul.lo.s32 	%r1764, %r3758, %r914;
	cvt.s64.s32 	%rd3308, %r1764;
	cvt.u64.u32 	%rd3309, %r1;
	add.s64 	%rd3310, %rd3308, %rd3309;
	shl.b64 	%rd3311, %rd3310, 2;
	add.s64 	%rd3312, %rd1, %rd3311;
	ld.global.f32 	%f3463, [%rd3312+160];
	fma.rn.f32 	%f3464, %f3462, %f3463, %f7617;
	cvt.u64.u32 	%rd3313, %r12;
	cvt.u64.u32 	%rd3314, %r3758;
	add.s64 	%rd3315, %rd3314, %rd3313;
	shl.b64 	%rd3316, %rd3315, 2;
	add.s64 	%rd3317, %rd2, %rd3316;
	ld.global.f32 	%f3465, [%rd3317+4];
	add.s32 	%r1765, %r1764, %r914;
	cvt.s64.s32 	%rd3318, %r1765;
	add.s64 	%rd3319, %rd3318, %rd3309;
	shl.b64 	%rd3320, %rd3319, 2;
	add.s64 	%rd3321, %rd1, %rd3320;
	ld.global.f32 	%f3466, [%rd3321+160];
	fma.rn.f32 	%f7617, %f3465, %f3466, %f3464;
	add.s32 	%r3758, %r3758, 2;
$L__BB0_451:
	setp.eq.s32 	%p290, %r8, 0;
	@%p290 bra 	$L__BB0_453;
	add.s32 	%r1766, %r3758, %r12;
	mul.wide.u32 	%rd3322, %r1766, 4;
	add.s64 	%rd3323, %rd2, %rd3322;
	ld.global.f32 	%f3467, [%rd3323];
	mul.lo.s32 	%r1767, %r3758, %r914;
	cvt.s64.s32 	%rd3324, %r1767;
	cvt.u64.u32 	%rd3325, %r1;
	add.s64 	%rd3326, %rd3324, %rd3325;
	shl.b64 	%rd3327, %rd3326, 2;
	add.s64 	%rd3328, %rd1, %rd3327;
	ld.global.f32 	%f3468, [%rd3328+160];
	fma.rn.f32 	%f7617, %f3467, %f3468, %f7617;
$L__BB0_453:
	setp.lt.u32 	%p291, %r2, 7;
	st.global.f32 	[%rd3+160], %f7617;
	ld.global.f32 	%f7625, [%rd3+164];
	mov.b32 	%r3762, 0;
	@%p291 bra 	$L__BB0_456;
	mov.b32 	%r3760, 0;
$L__BB0_455:
	.pragma "nounroll";
	add.s32 	%r1770, %r3760, %r12;
	mul.wide.u32 	%rd3329, %r1770, 4;
	add.s64 	%rd3330, %rd2, %rd3329;
	ld.global.f32 	%f3470, [%rd3330];
	mul.lo.s32 	%r1771, %r3760, %r914;
	cvt.s64.s32 	%rd3331, %r1771;
	cvt.u64.u32 	%rd3332, %r1;
	add.s64 	%rd3333, %rd3331, %rd3332;
	shl.b64 	%rd3334, %rd3333, 2;
	add.s64 	%rd3335, %rd1, %rd3334;
	ld.global.f32 	%f3471, [%rd3335+164];
	fma.rn.f32 	%f3472, %f3470, %f3471, %f7625;
	ld.global.f32 	%f3473, [%rd3330+4];
	add.s32 	%r1772, %r1771, %r914;
	cvt.s64.s32 	%rd3336, %r1772;
	add.s64 	%rd3337, %rd3336, %rd3332;
	shl.b64 	%rd3338, %rd3337, 2;
	add.s64 	%rd3339, %rd1, %rd3338;
	ld.global.f32 	%f3474, [%rd3339+164];
	fma.rn.f32 	%f3475, %f3473, %f3474, %f3472;
	ld.global.f32 	%f3476, [%rd3330+8];
	add.s32 	%r1773, %r1772, %r914;
	cvt.s64.s32 	%rd3340, %r1773;
	add.s64 	%rd3341, %rd3340, %rd3332;
	shl.b64 	%rd3342, %rd3341, 2;
	add.s64 	%rd3343, %rd1, %rd3342;
	ld.global.f32 	%f3477, [%rd3343+164];
	fma.rn.f32 	%f3478, %f3476, %f3477, %f3475;
	ld.global.f32 	%f3479, [%rd3330+12];
	add.s32 	%r1774, %r1773, %r914;
	cvt.s64.s32 	%rd3344, %r1774;
	add.s64 	%rd3345, %rd3344, %rd3332;
	shl.b64 	%rd3346, %rd3345, 2;
	add.s64 	%rd3347, %rd1, %rd3346;
	ld.global.f32 	%f3480, [%rd3347+164];
	fma.rn.f32 	%f3481, %f3479, %f3480, %f3478;
	ld.global.f32 	%f3482, [%rd3330+16];
	add.s32 	%r1775, %r1774, %r914;
	cvt.s64.s32 	%rd3348, %r1775;
	add.s64 	%rd3349, %rd3348, %rd3332;
	shl.b64 	%rd3350, %rd3349, 2;
	add.s64 	%rd3351, %rd1, %rd3350;
	ld.global.f32 	%f3483, [%rd3351+164];
	fma.rn.f32 	%f3484, %f3482, %f3483, %f3481;
	ld.global.f32 	%f3485, [%rd3330+20];
	add.s32 	%r1776, %r1775, %r914;
	cvt.s64.s32 	%rd3352, %r1776;
	add.s64 	%rd3353, %rd3352, %rd3332;
	shl.b64 	%rd3354, %rd3353, 2;
	add.s64 	%rd3355, %rd1, %rd3354;
	ld.global.f32 	%f3486, [%rd3355+164];
	fma.rn.f32 	%f3487, %f3485, %f3486, %f3484;
	ld.global.f32 	%f3488, [%rd3330+24];
	add.s32 	%r1777, %r1776, %r914;
	cvt.s64.s32 	%rd3356, %r1777;
	add.s64 	%rd3357, %rd3356, %rd3332;
	shl.b64 	%rd3358, %rd3357, 2;
	add.s64 	%rd3359, %rd1, %rd3358;
	ld.global.f32 	%f3489, [%rd3359+164];
	fma.rn.f32 	%f3490, %f3488, %f3489, %f3487;
	ld.global.f32 	%f3491, [%rd3330+28];
	add.s32 	%r1778, %r1777, %r914;
	cvt.s64.s32 	%rd3360, %r1778;
	add.s64 	%rd3361, %rd3360, %rd3332;
	shl.b64 	%rd3362, %rd3361, 2;
	add.s64 	%rd3363, %rd1, %rd3362;
	ld.global.f32 	%f3492, [%rd3363+164];
	fma.rn.f32 	%f7625, %f3491, %f3492, %f3490;
	add.s32 	%r3760, %r3760, 8;
	setp.ne.s32 	%p292, %r3760, %r7;
	mov.u32 	%r3762, %r7;
	@%p292 bra 	$L__BB0_455;
$L__BB0_456:
	setp.eq.s32 	%p293, %r3, 0;
	@%p293 bra 	$L__BB0_464;
	setp.lt.u32 	%p294, %r4, 3;
	@%p294 bra 	$L__BB0_459;
	add.s32 	%r1779, %r3762, %r12;
	mul.wide.u32 	%rd3364, %r1779, 4;
	add.s64 	%rd3365, %rd2, %rd3364;
	ld.global.f32 	%f3494, [%rd3365];
	mul.lo.s32 	%r1780, %r3762, %r914;
	cvt.s64.s32 	%rd3366, %r1780;
	cvt.u64.u32 	%rd3367, %r1;
	add.s64 	%rd3368, %rd3366, %rd3367;
	shl.b64 	%rd3369, %rd3368, 2;
	add.s64 	%rd3370, %rd1, %rd3369;
	ld.global.f32 	%f3495, [%rd3370+164];
	fma.rn.f32 	%f3496, %f3494, %f3495, %f7625;
	cvt.u64.u32 	%rd3371, %r12;
	cvt.u64.u32 	%rd3372, %r3762;
	add.s64 	%rd3373, %rd3372, %rd3371;
	shl.b64 	%rd3374, %rd3373, 2;
	add.s64 	%rd3375, %rd2, %rd3374;
	ld.global.f32 	%f3497, [%rd3375+4];
	add.s32 	%r1781, %r1780, %r914;
	cvt.s64.s32 	%rd3376, %r1781;
	add.s64 	%rd3377, %rd3376, %rd3367;
	shl.b64 	%rd3378, %rd3377, 2;
	add.s64 	%rd3379, %rd1, %rd3378;
	ld.global.f32 	%f3498, [%rd3379+164];
	fma.rn.f32 	%f3499, %f3497, %f3498, %f3496;
	ld.global.f32 	%f3500, [%rd3375+8];
	add.s32 	%r1782, %r1781, %r914;
	cvt.s64.s32 	%rd3380, %r1782;
	add.s64 	%rd3381, %rd3380, %rd3367;
	shl.b64 	%rd3382, %rd3381, 2;
	add.s64 	%rd3383, %rd1, %rd3382;
	ld.global.f32 	%f3501, [%rd3383+164];
	fma.rn.f32 	%f3502, %f3500, %f3501, %f3499;
	ld.global.f32 	%f3503, [%rd3375+12];
	add.s32 	%r1783, %r1782, %r914;
	cvt.s64.s32 	%rd3384, %r1783;
	add.s64 	%rd3385, %rd3384, %rd3367;
	shl.b64 	%rd3386, %rd3385, 2;
	add.s64 	%rd3387, %rd1, %rd3386;
	ld.global.f32 	%f3504, [%rd3387+164];
	fma.rn.f32 	%f7625, %f3503, %f3504, %f3502;
	add.s32 	%r3762, %r3762, 4;
$L__BB0_459:
	setp.eq.s32 	%p295, %r5, 0;
	@%p295 bra 	$L__BB0_464;
	setp.eq.s32 	%p296, %r6, 0;
	@%p296 bra 	$L__BB0_462;
	add.s32 	%r1784, %r3762, %r12;
	mul.wide.u32 	%rd3388, %r1784, 4;
	add.s64 	%rd3389, %rd2, %rd3388;
	ld.global.f32 	%f3506, [%rd3389];
	mul.lo.s32 	%r1785, %r3762, %r914;
	cvt.s64.s32 	%rd3390, %r1785;
	cvt.u64.u32 	%rd3391, %r1;
	add.s64 	%rd3392, %rd3390, %rd3391;
	shl.b64 	%rd3393, %rd3392, 2;
	add.s64 	%rd3394, %rd1, %rd3393;
	ld.global.f32 	%f3507, [%rd3394+164];
	fma.rn.f32 	%f3508, %f3506, %f3507, %f7625;
	cvt.u64.u32 	%rd3395, %r12;
	cvt.u64.u32 	%rd3396, %r3762;
	add.s64 	%rd3397, %rd3396, %rd3395;
	shl.b64 	%rd3398, %rd3397, 2;
	add.s64 	%rd3399, %rd2, %rd3398;
	ld.global.f32 	%f3509, [%rd3399+4];
	add.s32 	%r1786, %r1785, %r914;
	cvt.s64.s32 	%rd3400, %r1786;
	add.s64 	%rd3401, %rd3400, %rd3391;
	shl.b64 	%rd3402, %rd3401, 2;
	add.s64 	%rd3403, %rd1, %rd3402;
	ld.global.f32 	%f3510, [%rd3403+164];
	fma.rn.f32 	%f7625, %f3509, %f3510, %f3508;
	add.s32 	%r3762, %r3762, 2;
$L__BB0_462:
	setp.eq.s32 	%p297, %r8, 0;
	@%p297 bra 	$L__BB0_464;
	add.s32 	%r1787, %r3762, %r12;
	mul.wide.u32 	%rd3404, %r1787, 4;
	add.s64 	%rd3405, %rd2, %rd3404;
	ld.global.f32 	%f3511, [%rd3405];
	mul.lo.s32 	%r1788, %r3762, %r914;
	cvt.s64.s32 	%rd3406, %r1788;
	cvt.u64.u32 	%rd3407, %r1;
	add.s64 	%rd3408, %rd3406, %rd3407;
	shl.b64 	%rd3409, %rd3408, 2;
	add.s64 	%rd3410, %rd1, %rd3409;
	ld.global.f32 	%f3512, [%rd3410+164];
	fma.rn.f32 	%f7625, %f3511, %f3512, %f7625;
$L__BB0_464:
	setp.lt.u32 	%p298, %r2, 7;
	st.global.f32 	[%rd3+164], %f7625;
	ld.global.f32 	%f7633, [%rd3+168];
	mov.b32 	%r3766, 0;
	@%p298 bra 	$L__BB0_467;
	mov.b32 	%r3764, 0;
$L__BB0_466:
	.pragma "nounroll";
	add.s32 	%r1791, %r3764, %r12;
	mul.wide.u32 	%rd3411, %r1791, 4;
	add.s64 	%rd3412, %rd2, %rd3411;
	ld.global.f32 	%f3514, [%rd3412];
	mul.lo.s32 	%r1792, %r3764, %r914;
	cvt.s64.s32 	%rd3413, %r1792;
	cvt.u64.u32 	%rd3414, %r1;
	add.s64 	%rd3415, %rd3413, %rd3414;
	shl.b64 	%rd3416, %rd3415, 2;
	add.s64 	%rd3417, %rd1, %rd3416;
	ld.global.f32 	%f3515, [%rd3417+168];
	fma.rn.f32 	%f3516, %f3514, %f3515, %f7633;
	ld.global.f32 	%f3517, [%rd3412+4];
	add.s32 	%r1793, %r1792, %r914;
	cvt.s64.s32 	%rd3418, %r1793;
	add.s64 	%rd3419, %rd3418, %rd3414;
	shl.b64 	%rd3420, %rd3419, 2;
	add.s64 	%rd3421, %rd1, %rd3420;
	ld.global.f32 	%f3518, [%rd3421+168];
	fma.rn.f32 	%f3519, %f3517, %f3518, %f3516;
	ld.global.f32 	%f3520, [%rd3412+8];
	add.s32 	%r1794, %r1793, %r914;
	cvt.s64.s32 	%rd3422, %r1794;
	add.s64 	%rd3423, %rd3422, %rd3414;
	shl.b64 	%rd3424, %rd3423, 2;
	add.s64 	%rd3425, %rd1, %rd3424;
	ld.global.f32 	%f3521, [%rd3425+168];
	fma.rn.f32 	%f3522, %f3520, %f3521, %f3519;
	ld.global.f32 	%f3523, [%rd3412+12];
	add.s32 	%r1795, %r1794, %r914;
	cvt.s64.s32 	%rd3426, %r1795;
	add.s64 	%rd3427, %rd3426, %rd3414;
	shl.b64 	%rd3428, %rd3427, 2;
	add.s64 	%rd3429, %rd1, %rd3428;
	ld.global.f32 	%f3524, [%rd3429+168];
	fma.rn.f32 	%f3525, %f3523, %f3524, %f3522;
	ld.global.f32 	%f3526, [%rd3412+16];
	add.s32 	%r1796, %r1795, %r914;
	cvt.s64.s32 	%rd3430, %r1796;
	add.s64 	%rd3431, %rd3430, %rd3414;
	shl.b64 	%rd3432, %rd3431, 2;
	add.s64 	%rd3433, %rd1, %rd3432;
	ld.global.f32 	%f3527, [%rd3433+168];
	fma.rn.f32 	%f3528, %f3526, %f3527, %f3525;
	ld.global.f32 	%f3529, [%rd3412+20];
	add.s32 	%r1797, %r1796, %r914;
	cvt.s64.s32 	%rd3434, %r1797;
	add.s64 	%rd3435, %rd3434, %rd3414;
	shl.b64 	%rd3436, %rd3435, 2;
	add.s64 	%rd3437, %rd1, %rd3436;
	ld.global.f32 	%f3530, [%rd3437+168];
	fma.rn.f32 	%f3531, %f3529, %f3530, %f3528;
	ld.global.f32 	%f3532, [%rd3412+24];
	add.s32 	%r1798, %r1797, %r914;
	cvt.s64.s32 	%rd3438, %r1798;
	add.s64 	%rd3439, %rd3438, %rd3414;
	shl.b64 	%rd3440, %rd3439, 2;
	add.s64 	%rd3441, %rd1, %rd3440;
	ld.global.f32 	%f3533, [%rd3441+168];
	fma.rn.f32 	%f3534, %f3532, %f3533, %f3531;
	ld.global.f32 	%f3535, [%rd3412+28];
	add.s32 	%r1799, %r1798, %r914;
	cvt.s64.s32 	%rd3442, %r1799;
	add.s64 	%rd3443, %rd3442, %rd3414;
	shl.b64 	%rd3444, %rd3443, 2;
	add.s64 	%rd3445, %rd1, %rd3444;
	ld.global.f32 	%f3536, [%rd3445+168];
	fma.rn.f32 	%f7633, %f3535, %f3536, %f3534;
	add.s32 	%r3764, %r3764, 8;
	setp.ne.s32 	%p299, %r3764, %r7;
	mov.u32 	%r3766, %r7;
	@%p299 bra 	$L__BB0_466;
$L__BB0_467:
	setp.eq.s32 	%p300, %r3, 0;
	@%p300 bra 	$L__BB0_475;
	setp.lt.u32 	%p301, %r4, 3;
	@%p301 bra 	$L__BB0_470;
	add.s32 	%r1800, %r3766, %r12;
	mul.wide.u32 	%rd3446, %r1800, 4;
	add.s64 	%rd3447, %rd2, %rd3446;
	ld.global.f32 	%f3538, [%rd3447];
	mul.lo.s32 	%r1801, %r3766, %r914;
	cvt.s64.s32 	%rd3448, %r1801;
	cvt.u64.u32 	%rd3449, %r1;
	add.s64 	%rd3450, %rd3448, %rd3449;
	shl.b64 	%rd3451, %rd3450, 2;
	add.s64 	%rd3452, %rd1, %rd3451;
	ld.global.f32 	%f3539, [%rd3452+168];
	fma.rn.f32 	%f3540, %f3538, %f3539, %f7633;
	cvt.u64.u32 	%rd3453, %r12;
	cvt.u64.u32 	%rd3454, %r3766;
	add.s64 	%rd3455, %rd3454, %rd3453;
	shl.b64 	%rd3456, %rd3455, 2;
	add.s64 	%rd3457, %rd2, %rd3456;
	ld.global.f32 	%f3541, [%rd3457+4];
	add.s32 	%r1802, %r1801, %r914;
	cvt.s64.s32 	%rd3458, %r1802;
	add.s64 	%rd3459, %rd3458, %rd3449;
	shl.b64 	%rd3460, %rd3459, 2;
	add.s64 	%rd3461, %rd1, %rd3460;
	ld.global.f32 	%f3542, [%rd3461+168];
	fma.rn.f32 	%f3543, %f3541, %f3542, %f3540;
	ld.global.f32 	%f3544, [%rd3457+8];
	add.s32 	%r1803, %r1802, %r914;
	cvt.s64.s32 	%rd3462, %r1803;
	add.s64 	%rd3463, %rd3462, %rd3449;
	shl.b64 	%rd3464, %rd3463, 2;
	add.s64 	%rd3465, %rd1, %rd3464;
	ld.global.f32 	%f3545, [%rd3465+168];
	fma.rn.f32 	%f3546, %f3544, %f3545, %f3543;
	ld.global.f32 	%f3547, [%rd3457+12];
	add.s32 	%r1804, %r1803, %r914;
	cvt.s64.s32 	%rd3466, %r1804;
	add.s64 	%rd3467, %rd3466, %rd3449;
	shl.b64 	%rd3468, %rd3467, 2;
	add.s64 	%rd3469, %rd1, %rd3468;
	ld.global.f32 	%f3548, [%rd3469+168];
	fma.rn.f32 	%f7633, %f3547, %f3548, %f3546;
	add.s32 	%r3766, %r3766, 4;
$L__BB0_470:
	setp.eq.s32 	%p302, %r5, 0;
	@%p302 bra 	$L__BB0_475;
	setp.eq.s32 	%p303, %r6, 0;
	@%p303 bra 	$L__BB0_473;
	add.s32 	%r1805, %r3766, %r12;
	mul.wide.u32 	%rd3470, %r1805, 4;
	add.s64 	%rd3471, %rd2, %rd3470;
	ld.global.f32 	%f3550, [%rd3471];
	mul.lo.s32 	%r1806, %r3766, %r914;
	cvt.s64.s32 	%rd3472, %r1806;
	cvt.u64.u32 	%rd3473, %r1;
	add.s64 	%rd3474, %rd3472, %rd3473;
	shl.b64 	%rd3475, %rd3474, 2;
	add.s64 	%rd3476, %rd1, %rd3475;
	ld.global.f32 	%f3551, [%rd3476+168];
	fma.rn.f32 	%f3552, %f3550, %f3551, %f7633;
	cvt.u64.u32 	%rd3477, %r12;
	cvt.u64.u32 	%rd3478, %r3766;
	add.s64 	%rd3479, %rd3478, %rd3477;
	shl.b64 	%rd3480, %rd3479, 2;
	add.s64 	%rd3481, %rd2, %rd3480;
	ld.global.f32 	%f3553, [%rd3481+4];
	add.s32 	%r1807, %r1806, %r914;
	cvt.s64.s32 	%rd3482, %r1807;
	add.s64 	%rd3483, %rd3482, %rd3473;
	shl.b64 	%rd3484, %rd3483, 2;
	add.s64 	%rd3485, %rd1, %rd3484;
	ld.global.f32 	%f3554, [%rd3485+168];
	fma.rn.f32 	%f7633, %f3553, %f3554, %f3552;
	add.s32 	%r3766, %r3766, 2;
$L__BB0_473:
	setp.eq.s32 	%p304, %r8, 0;
	@%p304 bra 	$L__BB0_475;
	add.s32 	%r1808, %r3766, %r12;
	mul.wide.u32 	%rd3486, %r1808, 4;
	add.s64 	%rd3487, %rd2, %rd3486;
	ld.global.f32 	%f3555, [%rd3487];
	mul.lo.s32 	%r1809, %r3766, %r914;
	cvt.s64.s32 	%rd3488, %r1809;
	cvt.u64.u32 	%rd3489, %r1;
	add.s64 	%rd3490, %rd3488, %rd3489;
	shl.b64 	%rd3491, %rd3490, 2;
	add.s64 	%rd3492, %rd1, %rd3491;
	ld.global.f32 	%f3556, [%rd3492+168];
	fma.rn.f32 	%f7633, %f3555, %f3556, %f7633;
$L__BB0_475:
	setp.lt.u32 	%p305, %r2, 7;
	st.global.f32 	[%rd3+168], %f7633;
	ld.global.f32 	%f7641, [%rd3+172];
	mov.b32 	%r3770, 0;
	@%p305 bra 	$L__BB0_478;
	mov.b32 	%r3768, 0;
$L__BB0_477:
	.pragma "nounroll";
	add.s32 	%r1812, %r3768, %r12;
	mul.wide.u32 	%rd3493, %r1812, 4;
	add.s64 	%rd3494, %rd2, %rd3493;
	ld.global.f32 	%f3558, [%rd3494];
	mul.lo.s32 	%r1813, %r3768, %r914;
	cvt.s64.s32 	%rd3495, %r1813;
	cvt.u64.u32 	%rd3496, %r1;
	add.s64 	%rd3497, %rd3495, %rd3496;
	shl.b64 	%rd3498, %rd3497, 2;
	add.s64 	%rd3499, %rd1, %rd3498;
	ld.global.f32 	%f3559, [%rd3499+172];
	fma.rn.f32 	%f3560, %f3558, %f3559, %f7641;
	ld.global.f32 	%f3561, [%rd3494+4];
	add.s32 	%r1814, %r1813, %r914;
	cvt.s64.s32 	%rd3500, %r1814;
	add.s64 	%rd3501, %rd3500, %rd3496;
	shl.b64 	%rd3502, %rd3501, 2;
	add.s64 	%rd3503, %rd1, %rd3502;
	ld.global.f32 	%f3562, [%rd3503+172];
	fma.rn.f32 	%f3563, %f3561, %f3562, %f3560;
	ld.global.f32 	%f3564, [%rd3494+8];
	add.s32 	%r1815, %r1814, %r914;
	cvt.s64.s32 	%rd3504, %r1815;
	add.s64 	%rd3505, %rd3504, %rd3496;
	shl.b64 	%rd3506, %rd3505, 2;
	add.s64 	%rd3507, %rd1, %rd3506;
	ld.global.f32 	%f3565, [%rd3507+172];
	fma.rn.f32 	%f3566, %f3564, %f3565, %f3563;
	ld.global.f32 	%f3567, [%rd3494+12];
	add.s32 	%r1816, %r1815, %r914;
	cvt.s64.s32 	%rd3508, %r1816;
	add.s64 	%rd3509, %rd3508, %rd3496;
	shl.b64 	%rd3510, %rd3509, 2;
	add.s64 	%rd3511, %rd1, %rd3510;
	ld.global.f32 	%f3568, [%rd3511+172];
	fma.rn.f32 	%f3569, %f3567, %f3568, %f3566;
	ld.global.f32 	%f3570, [%rd3494+16];
	add.s32 	%r1817, %r1816, %r914;
	cvt.s64.s32 	%rd3512, %r1817;
	add.s64 	%rd3513, %rd3512, %rd3496;
	shl.b64 	%rd3514, %rd3513, 2;
	add.s64 	%rd3515, %rd1, %rd3514;
	ld.global.f32 	%f3571, [%rd3515+172];
	fma.rn.f32 	%f3572, %f3570, %f3571, %f3569;
	ld.global.f32 	%f3573, [%rd3494+20];
	add.s32 	%r1818, %r1817, %r914;
	cvt.s64.s32 	%rd3516, %r1818;
	add.s64 	%rd3517, %rd3516, %rd3496;
	shl.b64 	%rd3518, %rd3517, 2;
	add.s64 	%rd3519, %rd1, %rd3518;
	ld.global.f32 	%f3574, [%rd3519+172];
	fma.rn.f32 	%f3575, %f3573, %f3574, %f3572;
	ld.global.f32 	%f3576, [%rd3494+24];
	add.s32 	%r1819, %r1818, %r914;
	cvt.s64.s32 	%rd3520, %r1819;
	add.s64 	%rd3521, %rd3520, %rd3496;
	shl.b64 	%rd3522, %rd3521, 2;
	add.s64 	%rd3523, %rd1, %rd3522;
	ld.global.f32 	%f3577, [%rd3523+172];
	fma.rn.f32 	%f3578, %f3576, %f3577, %f3575;
	ld.global.f32 	%f3579, [%rd3494+28];
	add.s32 	%r1820, %r1819, %r914;
	cvt.s64.s32 	%rd3524, %r1820;
	add.s64 	%rd3525, %rd3524, %rd3496;
	shl.b64 	%rd3526, %rd3525, 2;
	add.s64 	%rd3527, %rd1, %rd3526;
	ld.global.f32 	%f3580, [%rd3527+172];
	fma.rn.f32 	%f7641, %f3579, %f3580, %f3578;
	add.s32 	%r3768, %r3768, 8;
	setp.ne.s32 	%p306, %r3768, %r7;
	mov.u32 	%r3770, %r7;
	@%p306 bra 	$L__BB0_477;
$L__BB0_478:
	setp.eq.s32 	%p307, %r3, 0;
	@%p307 bra 	$L__BB0_486;
	setp.lt.u32 	%p308, %r4, 3;
	@%p308 bra 	$L__BB0_481;
	add.s32 	%r1821, %r3770, %r12;
	mul.wide.u32 	%rd3528, %r1821, 4;
	add.s64 	%rd3529, %rd2, %rd3528;
	ld.global.f32 	%f3582, [%rd3529];
	mul.lo.s32 	%r1822, %r3770, %r914;
	cvt.s64.s32 	%rd3530, %r1822;
	cvt.u64.u32 	%rd3531, %r1;
	add.s64 	%rd3532, %rd3530, %rd3531;
	shl.b64 	%rd3533, %rd3532, 2;
	add.s64 	%rd3534, %rd1, %rd3533;
	ld.global.f32 	%f3583, [%rd3534+172];
	fma.rn.f32 	%f3584, %f3582, %f3583, %f7641;
	cvt.u64.u32 	%rd3535, %r12;
	cvt.u64.u32 	%rd3536, %r3770;
	add.s64 	%rd3537, %rd3536, %rd3535;
	shl.b64 	%rd3538, %rd3537, 2;
	add.s64 	%rd3539, %rd2, %rd3538;
	ld.global.f32 	%f3585, [%rd3539+4];
	add.s32 	%r1823, %r1822, %r914;
	cvt.s64.s32 	%rd3540, %r1823;
	add.s64 	%rd3541, %rd3540, %rd3531;
	shl.b64 	%rd3542, %rd3541, 2;
	add.s64 	%rd3543, %rd1, %rd3542;
	ld.global.f32 	%f3586, [%rd3543+172];
	fma.rn.f32 	%f3587, %f3585, %f3586, %f3584;
	ld.global.f32 	%f3588, [%rd3539+8];
	add.s32 	%r1824, %r1823, %r914;
	cvt.s64.s32 	%rd3544, %r1824;
	add.s64 	%rd3545, %rd3544, %rd3531;
	shl.b64 	%rd3546, %rd3545, 2;
	add.s64 	%rd3547, %rd1, %rd3546;
	ld.global.f32 	%f3589, [%rd3547+172];
	fma.rn.f32 	%f3590, %f3588, %f3589, %f3587;
	ld.global.f32 	%f3591, [%rd3539+12];
	add.s32 	%r1825, %r1824, %r914;
	cvt.s64.s32 	%rd3548, %r1825;
	add.s64 	%rd3549, %rd3548, %rd3531;
	shl.b64 	%rd3550, %rd3549, 2;
	add.s64 	%rd3551, %rd1, %rd3550;
	ld.global.f32 	%f3592, [%rd3551+172];
	fma.rn.f32 	%f7641, %f3591, %f3592, %f3590;
	add.s32 	%r3770, %r3770, 4;
$L__BB0_481:
	setp.eq.s32 	%p309, %r5, 0;
	@%p309 bra 	$L__BB0_486;
	setp.eq.s32 	%p310, %r6, 0;
	@%p310 bra 	$L__BB0_484;
	add.s32 	%r1826, %r3770, %r12;
	mul.wide.u32 	%rd3552, %r1826, 4;
	add.s64 	%rd3553, %rd2, %rd3552;
	ld.global.f32 	%f3594, [%rd3553];
	mul.lo.s32 	%r1827, %r3770, %r914;
	cvt.s64.s32 	%rd3554, %r1827;
	cvt.u64.u32 	%rd3555, %r1;
	add.s64 	%rd3556, %rd3554, %rd3555;
	shl.b64 	%rd3557, %rd3556, 2;
	add.s64 	%rd3558, %rd1, %rd3557;
	ld.global.f32 	%f3595, [%rd3558+172];
	fma.rn.f32 	%f3596, %f3594, %f3595, %f7641;
	cvt.u64.u32 	%rd3559, %r12;
	cvt.u64.u32 	%rd3560, %r3770;
	add.s64 	%rd3561, %rd3560, %rd3559;
	shl.b64 	%rd3562, %rd3561, 2;
	add.s64 	%rd3563, %rd2, %rd3562;
	ld.global.f32 	%f3597, [%rd3563+4];
	add.s32 	%r1828, %r1827, %r914;
	cvt.s64.s32 	%rd3564, %r1828;
	add.s64 	%rd3565, %rd3564, %rd3555;
	shl.b64 	%rd3566, %rd3565, 2;
	add.s64 	%rd3567, %rd1, %rd3566;
	ld.global.f32 	%f3598, [%rd3567+172];
	fma.rn.f32 	%f7641, %f3597, %f3598, %f3596;
	add.s32 	%r3770, %r3770, 2;
$L__BB0_484:
	setp.eq.s32 	%p311, %r8, 0;
	@%p311 bra 	$L__BB0_486;
	add.s32 	%r1829, %r3770, %r12;
	mul.wide.u32 	%rd3568, %r1829, 4;
	add.s64 	%rd3569, %rd2, %rd3568;
	ld.global.f32 	%f3599, [%rd3569];
	mul.lo.s32 	%r1830, %r3770, %r914;
	cvt.s64.s32 	%rd3570, %r1830;
	cvt.u64.u32 	%rd3571, %r1;
	add.s64 	%rd3572, %rd3570, %rd3571;
	shl.b64 	%rd3573, %rd3572, 2;
	add.s64 	%rd3574, %rd1, %rd3573;
	ld.global.f32 	%f3600, [%rd3574+172];
	fma.rn.f32 	%f7641, %f3599, %f3600, %f7641;
$L__BB0_486:
	setp.lt.u32 	%p312, %r2, 7;
	st.global.f32 	[%rd3+172], %f7641;
	ld.global.f32 	%f7649, [%rd3+176];
	mov.b32 	%r3774, 0;
	@%p312 bra 	$L__BB0_489;
	mov.b32 	%r3772, 0;
$L__BB0_488:
	.pragma "nounroll";
	add.s32 	%r1833, %r3772, %r12;
	mul.wide.u32 	%rd3575, %r1833, 4;
	add.s64 	%rd3576, %rd2, %rd3575;
	ld.global.f32 	%f3602, [%rd3576];
	mul.lo.s32 	%r1834, %r3772, %r914;
	cvt.s64.s32 	%rd3577, %r1834;
	cvt.u64.u32 	%rd3578, %r1;
	add.s64 	%rd3579, %rd3577, %rd3578;
	shl.b64 	%rd3580, %rd3579, 2;
	add.s64 	%rd3581, %rd1, %rd3580;
	ld.global.f32 	%f3603, [%rd3581+176];
	fma.rn.f32 	%f3604, %f3602, %f3603, %f7649;
	ld.global.f32 	%f3605, [%rd3576+4];
	add.s32 	%r1835, %r1834, %r914;
	cvt.s64.s32 	%rd3582, %r1835;
	add.s64 	%rd3583, %rd3582, %rd3578;
	shl.b64 	%rd3584, %rd3583, 2;
	add.s64 	%rd3585, %rd1, %rd3584;
	ld.global.f32 	%f3606, [%rd3585+176];
	fma.rn.f32 	%f3607, %f3605, %f3606, %f3604;
	ld.global.f32 	%f3608, [%rd3576+8];
	add.s32 	%r1836, %r1835, %r914;
	cvt.s64.s32 	%rd3586, %r1836;
	add.s64 	%rd3587, %rd3586, %rd3578;
	shl.b64 	%rd3588, %rd3587, 2;
	add.s64 	%rd3589, %rd1, %rd3588;
	ld.global.f32 	%f3609, [%rd3589+176];
	fma.rn.f32 	%f3610, %f3608, %f3609, %f3607;
	ld.global.f32 	%f3611, [%rd3576+12];
	add.s32 	%r1837, %r1836, %r914;
	cvt.s64.s32 	%rd3590, %r1837;
	add.s64 	%rd3591, %rd3590, %rd3578;
	shl.b64 	%rd3592, %rd3591, 2;
	add.s64 	%rd3593, %rd1, %rd3592;
	ld.global.f32 	%f3612, [%rd3593+176];
	fma.rn.f32 	%f3613, %f3611, %f3612, %f3610;
	ld.global.f32 	%f3614, [%rd3576+16];
	add.s32 	%r1838, %r1837, %r914;
	cvt.s64.s32 	%rd3594, %r1838;
	add.s64 	%rd3595, %rd3594, %rd3578;
	shl.b64 	%rd3596, %rd3595, 2;
	add.s64 	%rd3597, %rd1, %rd3596;
	ld.global.f32 	%f3615, [%rd3597+176];
	fma.rn.f32 	%f3616, %f3614, %f3615, %f3613;
	ld.global.f32 	%f3617, [%rd3576+20];
	add.s32 	%r1839, %r1838, %r914;
	cvt.s64.s32 	%rd3598, %r1839;
	add.s64 	%rd3599, %rd3598, %rd3578;
	shl.b64 	%rd3600, %rd3599, 2;
	add.s64 	%rd3601, %rd1, %rd3600;
	ld.global.f32 	%f3618, [%rd3601+176];
	fma.rn.f32 	%f3619, %f3617, %f3618, %f3616;
	ld.global.f32 	%f3620, [%rd3576+24];
	add.s32 	%r1840, %r1839, %r914;
	cvt.s64.s32 	%rd3602, %r1840;
	add.s64 	%rd3603, %rd3602, %rd3578;
	shl.b64 	%rd3604, %rd3603, 2;
	add.s64 	%rd3605, %rd1, %rd3604;
	ld.global.f32 	%f3621, [%rd3605+176];
	fma.rn.f32 	%f3622, %f3620, %f3621, %f3619;
	ld.global.f32 	%f3623, [%rd3576+28];
	add.s32 	%r1841, %r1840, %r914;
	cvt.s64.s32 	%rd3606, %r1841;
	add.s64 	%rd3607, %rd3606, %rd3578;
	shl.b64 	%rd3608, %rd3607, 2;
	add.s64 	%rd3609, %rd1, %rd3608;
	ld.global.f32 	%f3624, [%rd3609+176];
	fma.rn.f32 	%f7649, %f3623, %f3624, %f3622;
	add.s32 	%r3772, %r3772, 8;
	setp.ne.s32 	%p313, %r3772, %r7;
	mov.u32 	%r3774, %r7;
	@%p313 bra 	$L__BB0_488;
$L__BB0_489:
	setp.eq.s32 	%p314, %r3, 0;
	@%p314 bra 	$L__BB0_497;
	setp.lt.u32 	%p315, %r4, 3;
	@%p315 bra 	$L__BB0_492;
	add.s32 	%r1842, %r3774, %r12;
	mul.wide.u32 	%rd3610, %r1842, 4;
	add.s64 	%rd3611, %rd2, %rd3610;
	ld.global.f32 	%f3626, [%rd3611];
	mul.lo.s32 	%r1843, %r3774, %r914;
	cvt.s64.s32 	%rd3612, %r1843;
	cvt.u64.u32 	%rd3613, %r1;
	add.s64 	%rd3614, %rd3612, %rd3613;
	shl.b64 	%rd3615, %rd3614, 2;
	add.s64 	%rd3616, %rd1, %rd3615;
	ld.global.f32 	%f3627, [%rd3616+176];
	fma.rn.f32 	%f3628, %f3626, %f3627, %f7649;
	cvt.u64.u32 	%rd3617, %r12;
	cvt.u64.u32 	%rd3618, %r3774;
	add.s64 	%rd3619, %rd3618, %rd3617;
	shl.b64 	%rd3620, %rd3619, 2;
	add.s64 	%rd3621, %rd2, %rd3620;
	ld.global.f32 	%f3629, [%rd3621+4];
	add.s32 	%r1844, %r1843, %r914;
	cvt.s64.s32 	%rd3622, %r1844;
	add.s64 	%rd3623, %rd3622, %rd3613;
	shl.b64 	%rd3624, %rd3623, 2;
	add.s64 	%rd3625, %rd1, %rd3624;
	ld.global.f32 	%f3630, [%rd3625+176];
	fma.rn.f32 	%f3631, %f3629, %f3630, %f3628;
	ld.global.f32 	%f3632, [%rd3621+8];
	add.s32 	%r1845, %r1844, %r914;
	cvt.s64.s32 	%rd3626, %r1845;
	add.s64 	%rd3627, %rd3626, %rd3613;
	shl.b64 	%rd3628, %rd3627, 2;
	add.s64 	%rd3629, %rd1, %rd3628;
	ld.global.f32 	%f3633, [%rd3629+176];
	fma.rn.f32 	%f3634, %f3632, %f3633, %f3631;
	ld.global.f32 	%f3635, [%rd3621+12];
	add.s32 	%r1846, %r1845, %r914;
	cvt.s64.s32 	%rd3630, %r1846;
	add.s64 	%rd3631, %rd3630, %rd3613;
	shl.b64 	%rd3632, %rd3631, 2;
	add.s64 	%rd3633, %rd1, %rd3632;
	ld.global.f32 	%f3636, [%rd3633+176];
	fma.rn.f32 	%f7649, %f3635, %f3636, %f3634;
	add.s32 	%r3774, %r3774, 4;
$L__BB0_492:
	setp.eq.s32 	%p316, %r5, 0;
	@%p316 bra 	$L__BB0_497;
	setp.eq.s32 	%p317, %r6, 0;
	@%p317 bra 	$L__BB0_495;
	add.s32 	%r1847, %r3774, %r12;
	mul.wide.u32 	%rd3634, %r1847, 4;
	add.s64 	%rd3635, %rd2, %rd3634;
	ld.global.f32 	%f3638, [%rd3635];
	mul.lo.s32 	%r1848, %r3774, %r914;
	cvt.s64.s32 	%rd3636, %r1848;
	cvt.u64.u32 	%rd3637, %r1;
	add.s64 	%rd3638, %rd3636, %rd3637;
	shl.b64 	%rd3639, %rd3638, 2;
	add.s64 	%rd3640, %rd1, %rd3639;
	ld.global.f32 	%f3639, [%rd3640+176];
	fma.rn.f32 	%f3640, %f3638, %f3639, %f7649;
	cvt.u64.u32 	%rd3641, %r12;
	cvt.u64.u32 	%rd3642, %r3774;
	add.s64 	%rd3643, %rd3642, %rd3641;
	shl.b64 	%rd3644, %rd3643, 2;
	add.s64 	%rd3645, %rd2, %rd3644;
	ld.global.f32 	%f3641, [%rd3645+4];
	add.s32 	%r1849, %r1848, %r914;
	cvt.s64.s32 	%rd3646, %r1849;
	add.s64 	%rd3647, %rd3646, %rd3637;
	shl.b64 	%rd3648, %rd3647, 2;
	add.s64 	%rd3649, %rd1, %rd3648;
	ld.global.f32 	%f3642, [%rd3649+176];
	fma.rn.f32 	%f7649, %f3641, %f3642, %f3640;
	add.s32 	%r3774, %r3774, 2;
$L__BB0_495:
	setp.eq.s32 	%p318, %r8, 0;
	@%p318 bra 	$L__BB0_497;
	add.s32 	%r1850, %r3774, %r12;
	mul.wide.u32 	%rd3650, %r1850, 4;
	add.s64 	%rd3651, %rd2, %rd3650;
	ld.global.f32 	%f3643, [%rd3651];
	mul.lo.s32 	%r1851, %r3774, %r914;
	cvt.s64.s32 	%rd3652, %r1851;
	cvt.u64.u32 	%rd3653, %r1;
	add.s64 	%rd3654, %rd3652, %rd3653;
	shl.b64 	%rd3655, %rd3654, 2;
	add.s64 	%rd3656, %rd1, %rd3655;
	ld.global.f32 	%f3644, [%rd3656+176];
	fma.rn.f32 	%f7649, %f3643, %f3644, %f7649;
$L__BB0_497:
	setp.lt.u32 	%p319, %r2, 7;
	st.global.f32 	[%rd3+176], %f7649;
	ld.global.f32 	%f7657, [%rd3+180];
	mov.b32 	%r3778, 0;
	@%p319 bra 	$L__BB0_500;
	mov.b32 	%r3776, 0;
$L__BB0_499:
	.pragma "nounroll";
	add.s32 	%r1854, %r3776, %r12;
	mul.wide.u32 	%rd3657, %r1854, 4;
	add.s64 	%rd3658, %rd2, %rd3657;
	ld.global.f32 	%f3646, [%rd3658];
	mul.lo.s32 	%r1855, %r3776, %r914;
	cvt.s64.s32 	%rd3659, %r1855;
	cvt.u64.u32 	%rd3660, %r1;
	add.s64 	%rd3661, %rd3659, %rd3660;
	shl.b64 	%rd3662, %rd3661, 2;
	add.s64 	%rd3663, %rd1, %rd3662;
	ld.global.f32 	%f3647, [%rd3663+180];
	fma.rn.f32 	%f3648, %f3646, %f3647, %f7657;
	ld.global.f32 	%f3649, [%rd3658+4];
	add.s32 	%r1856, %r1855, %r914;
	cvt.s64.s32 	%rd3664, %r1856;
	add.s64 	%rd3665, %rd3664, %rd3660;
	shl.b64 	%rd3666, %rd3665, 2;
	add.s64 	%rd3667, %rd1, %rd3666;
	ld.global.f32 	%f3650, [%rd3667+180];
	fma.rn.f32 	%f3651, %f3649, %f3650, %f3648;
	ld.global.f32 	%f3652, [%rd3658+8];
	add.s32 	%r1857, %r1856, %r914;
	cvt.s64.s32 	%rd3668, %r1857;
	add.s64 	%rd3669, %rd3668, %rd3660;
	shl.b64 	%rd3670, %rd3669, 2;
	add.s64 	%rd3671, %rd1, %rd3670;
	ld.global.f32 	%f3653, [%rd3671+180];
	fma.rn.f32 	%f3654, %f3652, %f3653, %f3651;
	ld.global.f32 	%f3655, [%rd3658+12];
	add.s32 	%r1858, %r1857, %r914;
	cvt.s64.s32 	%rd3672, %r1858;
	add.s64 	%rd3673, %rd3672, %rd3660;
	shl.b64 	%rd3674, %rd3673, 2;
	add.s64 	%rd3675, %rd1, %rd3674;
	ld.global.f32 	%f3656, [%rd3675+180];
	fma.rn.f32 	%f3657, %f3655, %f3656, %f3654;
	ld.global.f32 	%f3658, [%rd3658+16];
	add.s32 	%r1859, %r1858, %r914;
	cvt.s64.s32 	%rd3676, %r1859;
	add.s64 	%rd3677, %rd3676, %rd3660;
	shl.b64 	%rd3678, %rd3677, 2;
	add.s64 	%rd3679, %rd1, %rd3678;
	ld.global.f32 	%f3659, [%rd3679+180];
	fma.rn.f32 	%f3660, %f3658, %f3659, %f3657;
	ld.global.f32 	%f3661, [%rd3658+20];
	add.s32 	%r1860, %r1859, %r914;
	cvt.s64.s32 	%rd3680, %r1860;
	add.s64 	%rd3681, %rd3680, %rd3660;
	shl.b64 	%rd3682, %rd3681, 2;
	add.s64 	%rd3683, %rd1, %rd3682;
	ld.global.f32 	%f3662, [%rd3683+180];
	fma.rn.f32 	%f3663, %f3661, %f3662, %f3660;
	ld.global.f32 	%f3664, [%rd3658+24];
	add.s32 	%r1861, %r1860, %r914;
	cvt.s64.s32 	%rd3684, %r1861;
	add.s64 	%rd3685, %rd3684, %rd3660;
	shl.b64 	%rd3686, %rd3685, 2;
	add.s64 	%rd3687, %rd1, %rd3686;
	ld.global.f32 	%f3665, [%rd3687+180];
	fma.rn.f32 	%f3666, %f3664, %f3665, %f3663;
	ld.global.f32 	%f3667, [%rd3658+28];
	add.s32 	%r1862, %r1861, %r914;
	cvt.s64.s32 	%rd3688, %r1862;
	add.s64 	%rd3689, %rd3688, %rd3660;
	shl.b64 	%rd3690, %rd3689, 2;
	add.s64 	%rd3691, %rd1, %rd3690;
	ld.global.f32 	%f3668, [%rd3691+180];
	fma.rn.f32 	%f7657, %f3667, %f3668, %f3666;
	add.s32 	%r3776, %r3776, 8;
	setp.ne.s32 	%p320, %r3776, %r7;
	mov.u32 	%r3778, %r7;
	@%p320 bra 	$L__BB0_499;
$L__BB0_500:
	setp.eq.s32 	%p321, %r3, 0;
	@%p321 bra 	$L__BB0_508;
	setp.lt.u32 	%p322, %r4, 3;
	@%p322 bra 	$L__BB0_503;
	add.s32 	%r1863, %r3778, %r12;
	mul.wide.u32 	%rd3692, %r1863, 4;
	add.s64 	%rd3693, %rd2, %rd3692;
	ld.global.f32 	%f3670, [%rd3693];
	mul.lo.s32 	%r1864, %r3778, %r914;
	cvt.s64.s32 	%rd3694, %r1864;
	cvt.u64.u32 	%rd3695, %r1;
	add.s64 	%rd3696, %rd3694, %rd3695;
	shl.b64 	%rd3697, %rd3696, 2;
	add.s64 	%rd3698, %rd1, %rd3697;
	ld.global.f32 	%f3671, [%rd3698+180];
	fma.rn.f32 	%f3672, %f3670, %f3671, %f7657;
	cvt.u64.u32 	%rd3699, %r12;
	cvt.u64.u32 	%rd3700, %r3778;
	add.s64 	%rd3701, %rd3700, %rd3699;
	shl.b64 	%rd3702, %rd3701, 2;
	add.s64 	%rd3703, %rd2, %rd3702;
	ld.global.f32 	%f3673, [%rd3703+4];
	add.s32 	%r1865, %r1864, %r914;
	cvt.s64.s32 	%rd3704, %r1865;
	add.s64 	%rd3705, %rd3704, %rd3695;
	shl.b64 	%rd3706, %rd3705, 2;
	add.s64 	%rd3707, %rd1, %rd3706;
	ld.global.f32 	%f3674, [%rd3707+180];
	fma.rn.f32 	%f3675, %f3673, %f3674, %f3672;
	ld.global.f32 	%f3676, [%rd3703+8];
	add.s32 	%r1866, %r1865, %r914;
	cvt.s64.s32 	%rd3708, %r1866;
	add.s64 	%rd3709, %rd3708, %rd3695;
	shl.b64 	%rd3710, %rd3709, 2;
	add.s64 	%rd3711, %rd1, %rd3710;
	ld.global.f32 	%f3677, [%rd3711+180];
	fma.rn.f32 	%f3678, %f3676, %f3677, %f3675;
	ld.global.f32 	%f3679, [%rd3703+12];
	add.s32 	%r1867, %r1866, %r914;
	cvt.s64.s32 	%rd3712, %r1867;
	add.s64 	%rd3713, %rd3712, %rd3695;
	shl.b64 	%rd3714, %rd3713, 2;
	add.s64 	%rd3715, %rd1, %rd3714;
	ld.global.f32 	%f3680, [%rd3715+180];
	fma.rn.f32 	%f7657, %f3679, %f3680, %f3678;
	add.s32 	%r3778, %r3778, 4;
$L__BB0_503:
	setp.eq.s32 	%p323, %r5, 0;
	@%p323 bra 	$L__BB0_508;
	setp.eq.s32 	%p324, %r6, 0;
	@%p324 bra 	$L__BB0_506;
	add.s32 	%r1868, %r3778, %r12;
	mul.wide.u32 	%rd3716, %r1868, 4;
	add.s64 	%rd3717, %rd2, %rd3716;
	ld.global.f32 	%f3682, [%rd3717];
	mul.lo.s32 	%r1869, %r3778, %r914;
	cvt.s64.s32 	%rd3718, %r1869;
	cvt.u64.u32 	%rd3719, %r1;
	add.s64 	%rd3720, %rd3718, %rd3719;
	shl.b64 	%rd3721, %rd3720, 2;
	add.s64 	%rd3722, %rd1, %rd3721;
	ld.global.f32 	%f3683, [%rd3722+180];
	fma.rn.f32 	%f3684, %f3682, %f3683, %f7657;
	cvt.u64.u32 	%rd3723, %r12;
	cvt.u64.u32 	%rd3724, %r3778;
	add.s64 	%rd3725, %rd3724, %rd3723;
	shl.b64 	%rd3726, %rd3725, 2;
	add.s64 	%rd3727, %rd2, %rd3726;
	ld.global.f32 	%f3685, [%rd3727+4];
	add.s32 	%r1870, %r1869, %r914;
	cvt.s64.s32 	%rd3728, %r1870;
	add.s64 	%rd3729, %rd3728, %rd3719;
	shl.b64 	%rd3730, %rd3729, 2;
	add.s64 	%rd3731, %rd1, %rd3730;
	ld.global.f32 	%f3686, [%rd3731+180];
	fma.rn.f32 	%f7657, %f3685, %f3686, %f3684;
	add.s32 	%r3778, %r3778, 2;
$L__BB0_506:
	setp.eq.s32 	%p325, %r8, 0;
	@%p325 bra 	$L__BB0_508;
	add.s32 	%r1871, %r3778, %r12;
	mul.wide.u32 	%rd3732, %r1871, 4;
	add.s64 	%rd3733, %rd2, %rd3732;
	ld.global.f32 	%f3687, [%rd3733];
	mul.lo.s32 	%r1872, %r3778, %r914;
	cvt.s64.s32 	%rd3734, %r1872;
	cvt.u64.u32 	%rd3735, %r1;
	add.s64 	%rd3736, %rd3734, %rd3735;
	shl.b64 	%rd3737, %rd3736, 2;
	add.s64 	%rd3738, %rd1, %rd3737;
	ld.global.f32 	%f3688, [%rd3738+180];
	fma.rn.f32 	%f7657, %f3687, %f3688, %f7657;
$L__BB0_508:
	setp.lt.u32 	%p326, %r2, 7;
	st.global.f32 	[%rd3+180], %f7657;
	ld.global.f32 	%f7665, [%rd3+184];
	mov.b32 	%r3782, 0;
	@%p326 bra 	$L__BB0_511;
	mov.b32 	%r3780, 0;
$L__BB0_510:
	.pragma "nounroll";
	add.s32 	%r1875, %r3780, %r12;
	mul.wide.u32 	%rd3739, %r1875, 4;
	add.s64 	%rd3740, %rd2, %rd3739;
	ld.global.f32 	%f3690, [%rd3740];
	mul.lo.s32 	%r1876, %r3780, %r914;
	cvt.s64.s32 	%rd3741, %r1876;
	cvt.u64.u32 	%rd3742, %r1;
	add.s64 	%rd3743, %rd3741, %rd3742;
	shl.b64 	%rd3744, %rd3743, 2;
	add.s64 	%rd3745, %rd1, %rd3744;
	ld.global.f32 	%f3691, [%rd3745+184];
	fma.rn.f32 	%f3692, %f3690, %f3691, %f7665;
	ld.global.f32 	%f3693, [%rd3740+4];
	add.s32 	%r1877, %r1876, %r914;
	cvt.s64.s32 	%rd3746, %r1877;
	add.s64 	%rd3747, %rd3746, %rd3742;
	shl.b64 	%rd3748, %rd3747, 2;
	add.s64 	%rd3749, %rd1, %rd3748;
	ld.global.f32 	%f3694, [%rd3749+184];
	fma.rn.f32 	%f3695, %f3693, %f3694, %f3692;
	ld.global.f32 	%f3696, [%rd3740+8];
	add.s32 	%r1878, %r1877, %r914;
	cvt.s64.s32 	%rd3750, %r1878;
	add.s64 	%rd3751, %rd3750, %rd3742;
	shl.b64 	%rd3752, %rd3751, 2;
	add.s64 	%rd3753, %rd1, %rd3752;
	ld.global.f32 	%f3697, [%rd3753+184];
	fma.rn.f32 	%f3698, %f3696, %f3697, %f3695;
	ld.global.f32 	%f3699, [%rd3740+12];
	add.s32 	%r1879, %r1878, %r914;
	cvt.s64.s32 	%rd3754, %r1879;
	add.s64 	%rd3755, %rd3754, %rd3742;
	shl.b64 	%rd3756, %rd3755, 2;
	add.s64 	%rd3757, %rd1, %rd3756;
	ld.global.f32 	%f3700, [%rd3757+184];
	fma.rn.f32 	%f3701, %f3699, %f3700, %f3698;
	ld.global.f32 	%f3702, [%rd3740+16];
	add.s32 	%r1880, %r1879, %r914;
	cvt.s64.s32 	%rd3758, %r1880;
	add.s64 	%rd3759, %rd3758, %rd3742;
	shl.b64 	%rd3760, %rd3759, 2;
	add.s64 	%rd3761, %rd1, %rd3760;
	ld.global.f32 	%f3703, [%rd3761+184];
	fma.rn.f32 	%f3704, %f3702, %f3703, %f3701;
	ld.global.f32 	%f3705, [%rd3740+20];
	add.s32 	%r1881, %r1880, %r914;
	cvt.s64.s32 	%rd3762, %r1881;
	add.s64 	%rd3763, %rd3762, %rd3742;
	shl.b64 	%rd3764, %rd3763, 2;
	add.s64 	%rd3765, %rd1, %rd3764;
	ld.global.f32 	%f3706, [%rd3765+184];
	fma.rn.f32 	%f3707, %f3705, %f3706, %f3704;
	ld.global.f32 	%f3708, [%rd3740+24];
	add.s32 	%r1882, %r1881, %r914;
	cvt.s64.s32 	%rd3766, %r1882;
	add.s64 	%rd3767, %rd3766, %rd3742;
	shl.b64 	%rd3768, %rd3767, 2;
	add.s64 	%rd3769, %rd1, %rd3768;
	ld.global.f32 	%f3709, [%rd3769+184];
	fma.rn.f32 	%f3710, %f3708, %f3709, %f3707;
	ld.global.f32 	%f3711, [%rd3740+28];
	add.s32 	%r1883, %r1882, %r914;
	cvt.s64.s32 	%rd3770, %r1883;
	add.s64 	%rd3771, %rd3770, %rd3742;
	shl.b64 	%rd3772, %rd3771, 2;
	add.s64 	%rd3773, %rd1, %rd3772;
	ld.global.f32 	%f3712, [%rd3773+184];
	fma.rn.f32 	%f7665, %f3711, %f3712, %f3710;
	add.s32 	%r3780, %r3780, 8;
	setp.ne.s32 	%p327, %r3780, %r7;
	mov.u32 	%r3782, %r7;
	@%p327 bra 	$L__BB0_510;
$L__BB0_511:
	setp.eq.s32 	%p328, %r3, 0;
	@%p328 bra 	$L__BB0_519;
	setp.lt.u32 	%p329, %r4, 3;
	@%p329 bra 	$L__BB0_514;
	add.s32 	%r1884, %r3782, %r12;
	mul.wide.u32 	%rd3774, %r1884, 4;
	add.s64 	%rd3775, %rd2, %rd3774;
	ld.global.f32 	%f3714, [%rd3775];
	mul.lo.s32 	%r1885, %r3782, %r914;
	cvt.s64.s32 	%rd3776, %r1885;
	cvt.u64.u32 	%rd3777, %r1;
	add.s64 	%rd3778, %rd3776, %rd3777;
	shl.b64 	%rd3779, %rd3778, 2;
	add.s64 	%rd3780, %rd1, %rd3779;
	ld.global.f32 	%f3715, [%rd3780+184];
	fma.rn.f32 	%f3716, %f3714, %f3715, %f7665;
	cvt.u64.u32 	%rd3781, %r12;
	cvt.u64.u32 	%rd3782, %r3782;
	add.s64 	%rd3783, %rd3782, %rd3781;
	shl.b64 	%rd3784, %rd3783, 2;
	add.s64 	%rd3785, %rd2, %rd3784;
	ld.global.f32 	%f3717, [%rd3785+4];
	add.s32 	%r1886, %r1885, %r914;
	cvt.s64.s32 	%rd3786, %r1886;
	add.s64 	%rd3787, %rd3786, %rd3777;
	shl.b64 	%rd3788, %rd3787, 2;
	add.s64 	%rd3789, %rd1, %rd3788;
	ld.global.f32 	%f3718, [%rd3789+184];
	fma.rn.f32 	%f3719, %f3717, %f3718, %f3716;
	ld.global.f32 	%f3720, [%rd3785+8];
	add.s32 	%r1887, %r1886, %r914;
	cvt.s64.s32 	%rd3790, %r1887;
	add.s64 	%rd3791, %rd3790, %rd3777;
	shl.b64 	%rd3792, %rd3791, 2;
	add.s64 	%rd3793, %rd1, %rd3792;
	ld.global.f32 	%f3721, [%rd3793+184];
	fma.rn.f32 	%f3722, %f3720, %f3721, %f3719;
	ld.global.f32 	%f3723, [%rd3785+12];
	add.s32 	%r1888, %r1887, %r914;
	cvt.s64.s32 	%rd3794, %r1888;
	add.s64 	%rd3795, %rd3794, %rd3777;
	shl.b64 	%rd3796, %rd3795, 2;
	add.s64 	%rd3797, %rd1, %rd3796;
	ld.global.f32 	%f3724, [%rd3797+184];
	fma.rn.f32 	%f7665, %f3723, %f3724, %f3722;
	add.s32 	%r3782, %r3782, 4;
$L__BB0_514:
	setp.eq.s32 	%p330, %r5, 0;
	@%p330 bra 	$L__BB0_519;
	setp.eq.s32 	%p331, %r6, 0;
	@%p331 bra 	$L__BB0_517;
	add.s32 	%r1889, %r3782, %r12;
	mul.wide.u32 	%rd3798, %r1889, 4;
	add.s64 	%rd3799, %rd2, %rd3798;
	ld.global.f32 	%f3726, [%rd3799];
	mul.lo.s32 	%r1890, %r3782, %r914;
	cvt.s64.s32 	%rd3800, %r1890;
	cvt.u64.u32 	%rd3801, %r1;
	add.s64 	%rd3802, %rd3800, %rd3801;
	shl.b64 	%rd3803, %rd3802, 2;
	add.s64 	%rd3804, %rd1, %rd3803;
	ld.global.f32 	%f3727, [%rd3804+184];
	fma.rn.f32 	%f3728, %f3726, %f3727, %f7665;
	cvt.u64.u32 	%rd3805, %r12;
	cvt.u64.u32 	%rd3806, %r3782;
	add.s64 	%rd3807, %rd3806, %rd3805;
	shl.b64 	%rd3808, %rd3807, 2;
	add.s64 	%rd3809, %rd2, %rd3808;
	ld.global.f32 	%f3729, [%rd3809+4];
	add.s32 	%r1891, %r1890, %r914;
	cvt.s64.s32 	%rd3810, %r1891;
	add.s64 	%rd3811, %rd3810, %rd3801;
	shl.b64 	%rd3812, %rd3811, 2;
	add.s64 	%rd3813, %rd1, %rd3812;
	ld.global.f32 	%f3730, [%rd3813+184];
	fma.rn.f32 	%f7665, %f3729, %f3730, %f3728;
	add.s32 	%r3782, %r3782, 2;
$L__BB0_517:
	setp.eq.s32 	%p332, %r8, 0;
	@%p332 bra 	$L__BB0_519;
	add.s32 	%r1892, %r3782, %r12;
	mul.wide.u32 	%rd3814, %r1892, 4;
	add.s64 	%rd3815, %rd2, %rd3814;
	ld.global.f32 	%f3731, [%rd3815];
	mul.lo.s32 	%r1893, %r3782, %r914;
	cvt.s64.s32 	%rd3816, %r1893;
	cvt.u64.u32 	%rd3817, %r1;
	add.s64 	%rd3818, %rd3816, %rd3817;
	shl.b64 	%rd3819, %rd3818, 2;
	add.s64 	%rd3820, %rd1, %rd3819;
	ld.global.f32 	%f3732, [%rd3820+184];
	fma.rn.f32 	%f7665, %f3731, %f3732, %f7665;
$L__BB0_519:
	setp.lt.u32 	%p333, %r2, 7;
	st.global.f32 	[%rd3+184], %f7665;
	ld.global.f32 	%f7673, [%rd3+188];
	mov.b32 	%r3786, 0;
	@%p333 bra 	$L__BB0_522;
	mov.b32 	%r3784, 0;
$L__BB0_521:
	.pragma "nounroll";
	add.s32 	%r1896, %r3784, %r12;
	mul.wide.u32 	%rd3821, %r1896, 4;
	add.s64 	%rd3822, %rd2, %rd3821;
	ld.global.f32 	%f3734, [%rd3822];
	mul.lo.s32 	%r1897, %r3784, %r914;
	cvt.s64.s32 	%rd3823, %r1897;
	cvt.u64.u32 	%rd3824, %r1;
	add.s64 	%rd3825, %rd3823, %rd3824;
	shl.b64 	%rd3826, %rd3825, 2;
	add.s64 	%rd3827, %rd1, %rd3826;
	ld.global.f32 	%f3735, [%rd3827+188];
	fma.rn.f32 	%f3736, %f3734, %f3735, %f7673;
	ld.global.f32 	%f3737, [%rd3822+4];
	add.s32 	%r1898, %r1897, %r914;
	cvt.s64.s32 	%rd3828, %r1898;
	add.s64 	%rd3829, %rd3828, %rd3824;
	shl.b64 	%rd3830, %rd3829, 2;
	add.s64 	%rd3831, %rd1, %rd3830;
	ld.global.f32 	%f3738, [%rd3831+188];
	fma.rn.f32 	%f3739, %f3737, %f3738, %f3736;
	ld.global.f32 	%f3740, [%rd3822+8];
	add.s32 	%r1899, %r1898, %r914;
	cvt.s64.s32 	%rd3832, %r1899;
	add.s64 	%rd3833, %rd3832, %rd3824;
	shl.b64 	%rd3834, %rd3833, 2;
	add.s64 	%rd3835, %rd1, %rd3834;
	ld.global.f32 	%f3741, [%rd3835+188];
	fma.rn.f32 	%f3742, %f3740, %f3741, %f3739;
	ld.global.f32 	%f3743, [%rd3822+12];
	add.s32 	%r1900, %r1899, %r914;
	cvt.s64.s32 	%rd3836, %r1900;
	add.s64 	%rd3837, %rd3836, %rd3824;
	shl.b64 	%rd3838, %rd3837, 2;
	add.s64 	%rd3839, %rd1, %rd3838;
	ld.global.f32 	%f3744, [%rd3839+188];
	fma.rn.f32 	%f3745, %f3743, %f3744, %f3742;
	ld.global.f32 	%f3746, [%rd3822+16];
	add.s32 	%r1901, %r1900, %r914;
	cvt.s64.s32 	%rd3840, %r1901;
	add.s64 	%rd3841, %rd3840, %rd3824;
	shl.b64 	%rd3842, %rd3841, 2;
	add.s64 	%rd3843, %rd1, %rd3842;
	ld.global.f32 	%f3747, [%rd3843+188];
	fma.rn.f32 	%f3748, %f3746, %f3747, %f3745;
	ld.global.f32 	%f3749, [%rd3822+20];
	add.s32 	%r1902, %r1901, %r914;
	cvt.s64.s32 	%rd3844, %r1902;
	add.s64 	%rd3845, %rd3844, %rd3824;
	shl.b64 	%rd3846, %rd3845, 2;
	add.s64 	%rd3847, %rd1, %rd3846;
	ld.global.f32 	%f3750, [%rd3847+188];
	fma.rn.f32 	%f3751, %f3749, %f3750, %f3748;
	ld.global.f32 	%f3752, [%rd3822+24];
	add.s32 	%r1903, %r1902, %r914;
	cvt.s64.s32 	%rd3848, %r1903;
	add.s64 	%rd3849, %rd3848, %rd3824;
	shl.b64 	%rd3850, %rd3849, 2;
	add.s64 	%rd3851, %rd1, %rd3850;
	ld.global.f32 	%f3753, [%rd3851+188];
	fma.rn.f32 	%f3754, %f3752, %f3753, %f3751;
	ld.global.f32 	%f3755, [%rd3822+28];
	add.s32 	%r1904, %r1903, %r914;
	cvt.s64.s32 	%rd3852, %r1904;
	add.s64 	%rd3853, %rd3852, %rd3824;
	shl.b64 	%rd3854, %rd3853, 2;
	add.s64 	%rd3855, %rd1, %rd3854;
	ld.global.f32 	%f3756, [%rd3855+188];
	fma.rn.f32 	%f7673, %f3755, %f3756, %f3754;
	add.s32 	%r3784, %r3784, 8;
	setp.ne.s32 	%p334, %r3784, %r7;
	mov.u32 	%r3786, %r7;
	@%p334 bra 	$L__BB0_521;
$L__BB0_522:
	setp.eq.s32 	%p335, %r3, 0;
	@%p335 bra 	$L__BB0_530;
	setp.lt.u32 	%p336, %r4, 3;
	@%p336 bra 	$L__BB0_525;
	add.s32 	%r1905, %r3786, %r12;
	mul.wide.u32 	%rd3856, %r1905, 4;
	add.s64 	%rd3857, %rd2, %rd3856;
	ld.global.f32 	%f3758, [%rd3857];
	mul.lo.s32 	%r1906, %r3786, %r914;
	cvt.s64.s32 	%rd3858, %r1906;
	cvt.u64.u32 	%rd3859, %r1;
	add.s64 	%rd3860, %rd3858, %rd3859;
	shl.b64 	%rd3861, %rd3860, 2;
	add.s64 	%rd3862, %rd1, %rd3861;
	ld.global.f32 	%f3759, [%rd3862+188];
	fma.rn.f32 	%f3760, %f3758, %f3759, %f7673;
	cvt.u64.u32 	%rd3863, %r12;
	cvt.u64.u32 	%rd3864, %r3786;
	add.s64 	%rd3865, %rd3864, %rd3863;
	shl.b64 	%rd3866, %rd3865, 2;
	add.s64 	%rd3867, %rd2, %rd3866;
	ld.global.f32 	%f3761, [%rd3867+4];
	add.s32 	%r1907, %r1906, %r914;
	cvt.s64.s32 	%rd3868, %r1907;
	add.s64 	%rd3869, %rd3868, %rd3859;
	shl.b64 	%rd3870, %rd3869, 2;
	add.s64 	%rd3871, %rd1, %rd3870;
	ld.global.f32 	%f3762, [%rd3871+188];
	fma.rn.f32 	%f3763, %f3761, %f3762, %f3760;
	ld.global.f32 	%f3764, [%rd3867+8];
	add.s32 	%r1908, %r1907, %r914;
	cvt.s64.s32 	%rd3872, %r1908;
	add.s64 	%rd3873, %rd3872, %rd3859;
	shl.b64 	%rd3874, %rd3873, 2;
	add.s64 	%rd3875, %rd1, %rd3874;
	ld.global.f32 	%f3765, [%rd3875+188];
	fma.rn.f32 	%f3766, %f3764, %f3765, %f3763;
	ld.global.f32 	%f3767, [%rd3867+12];
	add.s32 	%r1909, %r1908, %r914;
	cvt.s64.s32 	%rd3876, %r1909;
	add.s64 	%rd3877, %rd3876, %rd3859;
	shl.b64 	%rd3878, %rd3877, 2;
	add.s64 	%rd3879, %rd1, %rd3878;
	ld.global.f32 	%f3768, [%rd3879+188];
	fma.rn.f32 	%f7673, %f3767, %f3768, %f3766;
	add.s32 	%r3786, %r3786, 4;
$L__BB0_525:
	setp.eq.s32 	%p337, %r5, 0;
	@%p337 bra 	$L__BB0_530;
	setp.eq.s32 	%p338, %r6, 0;
	@%p338 bra 	$L__BB0_528;
	add.s32 	%r1910, %r3786, %r12;
	mul.wide.u32 	%rd3880, %r1910, 4;
	add.s64 	%rd3881, %rd2, %rd3880;
	ld.global.f32 	%f3770, [%rd3881];
	mul.lo.s32 	%r1911, %r3786, %r914;
	cvt.s64.s32 	%rd3882, %r1911;
	cvt.u64.u32 	%rd3883, %r1;
	add.s64 	%rd3884, %rd3882, %rd3883;
	shl.b64 	%rd3885, %rd3884, 2;
	add.s64 	%rd3886, %rd1, %rd3885;
	ld.global.f32 	%f3771, [%rd3886+188];
	fma.rn.f32 	%f3772, %f3770, %f3771, %f7673;
	cvt.u64.u32 	%rd3887, %r12;
	cvt.u64.u32 	%rd3888, %r3786;
	add.s64 	%rd3889, %rd3888, %rd3887;
	shl.b64 	%rd3890, %rd3889, 2;
	add.s64 	%rd3891, %rd2, %rd3890;
	ld.global.f32 	%f3773, [%rd3891+4];
	add.s32 	%r1912, %r1911, %r914;
	cvt.s64.s32 	%rd3892, %r1912;
	add.s64 	%rd3893, %rd3892, %rd3883;
	shl.b64 	%rd3894, %rd3893, 2;
	add.s64 	%rd3895, %rd1, %rd3894;
	ld.global.f32 	%f3774, [%rd3895+188];
	fma.rn.f32 	%f7673, %f3773, %f3774, %f3772;
	add.s32 	%r3786, %r3786, 2;
$L__BB0_528:
	setp.eq.s32 	%p339, %r8, 0;
	@%p339 bra 	$L__BB0_530;
	add.s32 	%r1913, %r3786, %r12;
	mul.wide.u32 	%rd3896, %r1913, 4;
	add.s64 	%rd3897, %rd2, %rd3896;
	ld.global.f32 	%f3775, [%rd3897];
	mul.lo.s32 	%r1914, %r3786, %r914;
	cvt.s64.s32 	%rd3898, %r1914;
	cvt.u64.u32 	%rd3899, %r1;
	add.s64 	%rd3900, %rd3898, %rd3899;
	shl.b64 	%rd3901, %rd3900, 2;
	add.s64 	%rd3902, %rd1, %rd3901;
	ld.global.f32 	%f3776, [%rd3902+188];
	fma.rn.f32 	%f7673, %f3775, %f3776, %f7673;
$L__BB0_530:
	setp.lt.u32 	%p340, %r2, 7;
	st.global.f32 	[%rd3+188], %f7673;
	ld.global.f32 	%f7681, [%rd3+192];
	mov.b32 	%r3790, 0;
	@%p340 bra 	$L__BB0_533;
	mov.b32 	%r3788, 0;
$L__BB0_532:
	.pragma "nounroll";
	add.s32 	%r1917, %r3788, %r12;
	mul.wide.u32 	%rd3903, %r1917, 4;
	add.s64 	%rd3904, %rd2, %rd3903;
	ld.global.f32 	%f3778, [%rd3904];
	mul.lo.s32 	%r1918, %r3788, %r914;
	cvt.s64.s32 	%rd3905, %r1918;
	cvt.u64.u32 	%rd3906, %r1;
	add.s64 	%rd3907, %rd3905, %rd3906;
	shl.b64 	%rd3908, %rd3907, 2;
	add.s64 	%rd3909, %rd1, %rd3908;
	ld.global.f32 	%f3779, [%rd3909+192];
	fma.rn.f32 	%f3780, %f3778, %f3779, %f7681;
	ld.global.f32 	%f3781, [%rd3904+4];
	add.s32 	%r1919, %r1918, %r914;
	cvt.s64.s32 	%rd3910, %r1919;
	add.s64 	%rd3911, %rd3910, %rd3906;
	shl.b64 	%rd3912, %rd3911, 2;
	add.s64 	%rd3913, %rd1, %rd3912;
	ld.global.f32 	%f3782, [%rd3913+192];
	fma.rn.f32 	%f3783, %f3781, %f3782, %f3780;
	ld.global.f32 	%f3784, [%rd3904+8];
	add.s32 	%r1920, %r1919, %r914;
	cvt.s64.s32 	%rd3914, %r1920;
	add.s64 	%rd3915, %rd3914, %rd3906;
	shl.b64 	%rd3916, %rd3915, 2;
	add.s64 	%rd3917, %rd1, %rd3916;
	ld.global.f32 	%f3785, [%rd3917+192];
	fma.rn.f32 	%f3786, %f3784, %f3785, %f3783;
	ld.global.f32 	%f3787, [%rd3904+12];
	add.s32 	%r1921, %r1920, %r914;
	cvt.s64.s32 	%rd3918, %r1921;
	add.s64 	%rd3919, %rd3918, %rd3906;
	shl.b64 	%rd3920, %rd3919, 2;
	add.s64 	%rd3921, %rd1, %rd3920;
	ld.global.f32 	%f3788, [%rd3921+192];
	fma.rn.f32 	%f3789, %f3787, %f3788, %f3786;
	ld.global.f32 	%f3790, [%rd3904+16];
	add.s32 	%r1922, %r1921, %r914;
	cvt.s64.s32 	%rd3922, %r1922;
	add.s64 	%rd3923, %rd3922, %rd3906;
	shl.b64 	%rd3924, %rd3923, 2;
	add.s64 	%rd3925, %rd1, %rd3924;
	ld.global.f32 	%f3791, [%rd3925+192];
	fma.rn.f32 	%f3792, %f3790, %f3791, %f3789;
	ld.global.f32 	%f3793, [%rd3904+20];
	add.s32 	%r1923, %r1922, %r914;
	cvt.s64.s32 	%rd3926, %r1923;
	add.s64 	%rd3927, %rd3926, %rd3906;
	shl.b64 	%rd3928, %rd3927, 2;
	add.s64 	%rd3929, %rd1, %rd3928;
	ld.global.f32 	%f3794, [%rd3929+192];
	fma.rn.f32 	%f3795, %f3793, %f3794, %f3792;
	ld.global.f32 	%f3796, [%rd3904+24];
	add.s32 	%r1924, %r1923, %r914;
	cvt.s64.s32 	%rd3930, %r1924;
	add.s64 	%rd3931, %rd3930, %rd3906;
	shl.b64 	%rd3932, %rd3931, 2;
	add.s64 	%rd3933, %rd1, %rd3932;
	ld.global.f32 	%f3797, [%rd3933+192];
	fma.rn.f32 	%f3798, %f3796, %f3797, %f3795;
	ld.global.f32 	%f3799, [%rd3904+28];
	add.s32 	%r1925, %r1924, %r914;
	cvt.s64.s32 	%rd3934, %r1925;
	add.s64 	%rd3935, %rd3934, %rd3906;
	shl.b64 	%rd3936, %rd3935, 2;
	add.s64 	%rd3937, %rd1, %rd3936;
	ld.global.f32 	%f3800, [%rd3937+192];
	fma.rn.f32 	%f7681, %f3799, %f3800, %f3798;
	add.s32 	%r3788, %r3788, 8;
	setp.ne.s32 	%p341, %r3788, %r7;
	mov.u32 	%r3790, %r7;
	@%p341 bra 	$L__BB0_532;
$L__BB0_533:
	setp.eq.s32 	%p342, %r3, 0;
	@%p342 bra 	$L__BB0_541;
	setp.lt.u32 	%p343, %r4, 3;
	@%p343 bra 	$L__BB0_536;
	add.s32 	%r1926, %r3790, %r12;
	mul.wide.u32 	%rd3938, %r1926, 4;
	add.s64 	%rd3939, %rd2, %rd3938;
	ld.global.f32 	%f3802, [%rd3939];
	mul.lo.s32 	%r1927, %r3790, %r914;
	cvt.s64.s32 	%rd3940, %r1927;
	cvt.u64.u32 	%rd3941, %r1;
	add.s64 	%rd3942, %rd3940, %rd3941;
	shl.b64 	%rd3943, %rd3942, 2;
	add.s64 	%rd3944, %rd1, %rd3943;
	ld.global.f32 	%f3803, [%rd3944+192];
	fma.rn.f32 	%f3804, %f3802, %f3803, %f7681;
	cvt.u64.u32 	%rd3945, %r12;
	cvt.u64.u32 	%rd3946, %r3790;
	add.s64 	%rd3947, %rd3946, %rd3945;
	shl.b64 	%rd3948, %rd3947, 2;
	add.s64 	%rd3949, %rd2, %rd3948;
	ld.global.f32 	%f3805, [%rd3949+4];
	add.s32 	%r1928, %r1927, %r914;
	cvt.s64.s32 	%rd3950, %r1928;
	add.s64 	%rd3951, %rd3950, %rd3941;
	shl.b64 	%rd3952, %rd3951, 2;
	add.s64 	%rd3953, %rd1, %rd3952;
	ld.global.f32 	%f3806, [%rd3953+192];
	fma.rn.f32 	%f3807, %f3805, %f3806, %f3804;
	ld.global.f32 	%f3808, [%rd3949+8];
	add.s32 	%r1929, %r1928, %r914;
	cvt.s64.s32 	%rd3954, %r1929;
	add.s64 	%rd3955, %rd3954, %rd3941;
	shl.b64 	%rd3956, %rd3955, 2;
	add.s64 	%rd3957, %rd1, %rd3956;
	ld.global.f32 	%f3809, [%rd3957+192];
	fma.rn.f32 	%f3810, %f3808, %f3809, %f3807;
	ld.global.f32 	%f3811, [%rd3949+12];
	add.s32 	%r1930, %r1929, %r914;
	cvt.s64.s32 	%rd3958, %r1930;
	add.s64 	%rd3959, %rd3958, %rd3941;
	shl.b64 	%rd3960, %rd3959, 2;
	add.s64 	%rd3961, %rd1, %rd3960;
	ld.global.f32 	%f3812, [%rd3961+192];
	fma.rn.f32 	%f7681, %f3811, %f3812, %f3810;
	add.s32 	%r3790, %r3790, 4;
$L__BB0_536:
	setp.eq.s32 	%p344, %r5, 0;
	@%p344 bra 	$L__BB0_541;
	setp.eq.s32 	%p345, %r6, 0;
	@%p345 bra 	$L__BB0_539;
	add.s32 	%r1931, %r3790, %r12;
	mul.wide.u32 	%rd3962, %r1931, 4;
	add.s64 	%rd3963, %rd2, %rd3962;
	ld.global.f32 	%f3814, [%rd3963];
	mul.lo.s32 	%r1932, %r3790, %r914;
	cvt.s64.s32 	%rd3964, %r1932;
	cvt.u64.u32 	%rd3965, %r1;
	add.s64 	%rd3966, %rd3964, %rd3965;
	shl.b64 	%rd3967, %rd3966, 2;
	add.s64 	%rd3968, %rd1, %rd3967;
	ld.global.f32 	%f3815, [%rd3968+192];
	fma.rn.f32 	%f3816, %f3814, %f3815, %f7681;
	cvt.u64.u32 	%rd3969, %r12;
	cvt.u64.u32 	%rd3970, %r3790;
	add.s64 	%rd3971, %rd3970, %rd3969;
	shl.b64 	%rd3972, %rd3971, 2;
	add.s64 	%rd3973, %rd2, %rd3972;
	ld.global.f32 	%f3817, [%rd3973+4];
	add.s32 	%r1933, %r1932, %r914;
	cvt.s64.s32 	%rd3974, %r1933;
	add.s64 	%rd3975, %rd3974, %rd3965;
	shl.b64 	%rd3976, %rd3975, 2;
	add.s64 	%rd3977, %rd1, %rd3976;
	ld.global.f32 	%f3818, [%rd3977+192];
	fma.rn.f32 	%f7681, %f3817, %f3818, %f3816;
	add.s32 	%r3790, %r3790, 2;
$L__BB0_539:
	setp.eq.s32 	%p346, %r8, 0;
	@%p346 bra 	$L__BB0_541;
	add.s32 	%r1934, %r3790, %r12;
	mul.wide.u32 	%rd3978, %r1934, 4;
	add.s64 	%rd3979, %rd2, %rd3978;
	ld.global.f32 	%f3819, [%rd3979];
	mul.lo.s32 	%r1935, %r3790, %r914;
	cvt.s64.s32 	%rd3980, %r1935;
	cvt.u64.u32 	%rd3981, %r1;
	add.s64 	%rd3982, %rd3980, %rd3981;
	shl.b64 	%rd3983, %rd3982, 2;
	add.s64 	%rd3984, %rd1, %rd3983;
	ld.global.f32 	%f3820, [%rd3984+192];
	fma.rn.f32 	%f7681, %f3819, %f3820, %f7681;
$L__BB0_541:
	setp.lt.u32 	%p347, %r2, 7;
	st.global.f32 	[%rd3+192], %f7681;
	ld.global.f32 	%f7689, [%rd3+196];
	mov.b32 	%r3794, 0;
	@%p347 bra 	$L__BB0_544;
	mov.b32 	%r3792, 0;
$L__BB0_543:
	.pragma "nounroll";
	add.s32 	%r1938, %r3792, %r12;
	mul.wide.u32 	%rd3985, %r1938, 4;
	add.s64 	%rd3986, %rd2, %rd3985;
	ld.global.f32 	%f3822, [%rd3986];
	mul.lo.s32 	%r1939, %r3792, %r914;
	cvt.s64.s32 	%rd3987, %r1939;
	cvt.u64.u32 	%rd3988, %r1;
	add.s64 	%rd3989, %rd3987, %rd3988;
	shl.b64 	%rd3990, %rd3989, 2;
	add.s64 	%rd3991, %rd1, %rd3990;
	ld.global.f32 	%f3823, [%rd3991+196];
	fma.rn.f32 	%f3824, %f3822, %f3823, %f7689;
	ld.global.f32 	%f3825, [%rd3986+4];
	add.s32 	%r1940, %r1939, %r914;
	cvt.s64.s32 	%rd3992, %r1940;
	add.s64 	%rd3993, %rd3992, %rd3988;
	shl.b64 	%rd3994, %rd3993, 2;
	add.s64 	%rd3995, %rd1, %rd3994;
	ld.global.f32 	%f3826, [%rd3995+196];
	fma.rn.f32 	%f3827, %f3825, %f3826, %f3824;
	ld.global.f32 	%f3828, [%rd3986+8];
	add.s32 	%r1941, %r1940, %r914;
	cvt.s64.s32 	%rd3996, %r1941;
	add.s64 	%rd3997, %rd3996, %rd3988;
	shl.b64 	%rd3998, %rd3997, 2;
	add.s64 	%rd3999, %rd1, %rd3998;
	ld.global.f32 	%f3829, [%rd3999+196];
	fma.rn.f32 	%f3830, %f3828, %f3829, %f3827;
	ld.global.f32 	%f3831, [%rd3986+12];
	add.s32 	%r1942, %r1941, %r914;
	cvt.s64.s32 	%rd4000, %r1942;
	add.s64 	%rd4001, %rd4000, %rd3988;
	shl.b64 	%rd4002, %rd4001, 2;
	add.s64 	%rd4003, %rd1, %rd4002;
	ld.global.f32 	%f3832, [%rd4003+196];
	fma.rn.f32 	%f3833, %f3831, %f3832, %f3830;
	ld.global.f32 	%f3834, [%rd3986+16];
	add.s32 	%r1943, %r1942, %r914;
	cvt.s64.s32 	%rd4004, %r1943;
	add.s64 	%rd4005, %rd4004, %rd3988;
	shl.b64 	%rd4006, %rd4005, 2;
	add.s64 	%rd4007, %rd1, %rd4006;
	ld.global.f32 	%f3835, [%rd4007+196];
	fma.rn.f32 	%f3836, %f3834, %f3835, %f3833;
	ld.global.f32 	%f3837, [%rd3986+20];
	add.s32 	%r1944, %r1943, %r914;
	cvt.s64.s32 	%rd4008, %r1944;
	add.s64 	%rd4009, %rd4008, %rd3988;
	shl.b64 	%rd4010, %rd4009, 2;
	add.s64 	%rd4011, %rd1, %rd4010;
	ld.global.f32 	%f3838, [%rd4011+196];
	fma.rn.f32 	%f3839, %f3837, %f3838, %f3836;
	ld.global.f32 	%f3840, [%rd3986+24];
	add.s32 	%r1945, %r1944, %r914;
	cvt.s64.s32 	%rd4012, %r1945;
	add.s64 	%rd4013, %rd4012, %rd3988;
	shl.b64 	%rd4014, %rd4013, 2;
	add.s64 	%rd4015, %rd1, %rd4014;
	ld.global.f32 	%f3841, [%rd4015+196];
	fma.rn.f32 	%f3842, %f3840, %f3841, %f3839;
	ld.global.f32 	%f3843, [%rd3986+28];
	add.s32 	%r1946, %r1945, %r914;
	cvt.s64.s32 	%rd4016, %r1946;
	add.s64 	%rd4017, %rd4016, %rd3988;
	shl.b64 	%rd4018, %rd4017, 2;
	add.s64 	%rd4019, %rd1, %rd4018;
	ld.global.f32 	%f3844, [%rd4019+196];
	fma.rn.f32 	%f7689, %f3843, %f3844, %f3842;
	add.s32 	%r3792, %r3792, 8;
	setp.ne.s32 	%p348, %r3792, %r7;
	mov.u32 	%r3794, %r7;
	@%p348 bra 	$L__BB0_543;
$L__BB0_544:
	setp.eq.s32 	%p349, %r3, 0;
	@%p349 bra 	$L__BB0_552;
	setp.lt.u32 	%p350, %r4, 3;
	@%p350 bra 	$L__BB0_547;
	add.s32 	%r1947, %r3794, %r12;
	mul.wide.u32 	%rd4020, %r1947, 4;
	add.s64 	%rd4021, %rd2, %rd4020;
	ld.global.f32 	%f3846, [%rd4021];
	mul.lo.s32 	%r1948, %r3794, %r914;
	cvt.s64.s32 	%rd4022, %r1948;
	cvt.u64.u32 	%rd4023, %r1;
	add.s64 	%rd4024, %rd4022, %rd4023;
	shl.b64 	%rd4025, %rd4024, 2;
	add.s64 	%rd4026, %rd1, %rd4025;
	ld.global.f32 	%f3847, [%rd4026+196];
	fma.rn.f32 	%f3848, %f3846, %f3847, %f7689;
	cvt.u64.u32 	%rd4027, %r12;
	cvt.u64.u32 	%rd4028, %r3794;
	add.s64 	%rd4029, %rd4028, %rd4027;
	shl.b64 	%rd4030, %rd4029, 2;
	add.s64 	%rd4031, %rd2, %rd4030;
	ld.global.f32 	%f3849, [%rd4031+4];
	add.s32 	%r1949, %r1948, %r914;
	cvt.s64.s32 	%rd4032, %r1949;
	add.s64 	%rd4033, %rd4032, %rd4023;
	shl.b64 	%rd4034, %rd4033, 2;
	add.s64 	%rd4035, %rd1, %rd4034;
	ld.global.f32 	%f3850, [%rd4035+196];
	fma.rn.f32 	%f3851, %f3849, %f3850, %f3848;
	ld.global.f32 	%f3852, [%rd4031+8];
	add.s32 	%r1950, %r1949, %r914;
	cvt.s64.s32 	%rd4036, %r1950;
	add.s64 	%rd4037, %rd4036, %rd4023;
	shl.b64 	%rd4038, %rd4037, 2;
	add.s64 	%rd4039, %rd1, %rd4038;
	ld.global.f32 	%f3853, [%rd4039+196];
	fma.rn.f32 	%f3854, %f3852, %f3853, %f3851;
	ld.global.f32 	%f3855, [%rd4031+12];
	add.s32 	%r1951, %r1950, %r914;
	cvt.s64.s32 	%rd4040, %r1951;
	add.s64 	%rd4041, %rd4040, %rd4023;
	shl.b64 	%rd4042, %rd4041, 2;
	add.s64 	%rd4043, %rd1, %rd4042;
	ld.global.f32 	%f3856, [%rd4043+196];
	fma.rn.f32 	%f7689, %f3855, %f3856, %f3854;
	add.s32 	%r3794, %r3794, 4;
$L__BB0_547:
	setp.eq.s32 	%p351, %r5, 0;
	@%p351 bra 	$L__BB0_552;
	setp.eq.s32 	%p352, %r6, 0;
	@%p352 bra 	$L__BB0_550;
	add.s32 	%r1952, %r3794, %r12;
	mul.wide.u32 	%rd4044, %r1952, 4;
	add.s64 	%rd4045, %rd2, %rd4044;
	ld.global.f32 	%f3858, [%rd4045];
	mul.lo.s32 	%r1953, %r3794, %r914;
	cvt.s64.s32 	%rd4046, %r1953;
	cvt.u64.u32 	%rd4047, %r1;
	add.s64 	%rd4048, %rd4046, %rd4047;
	shl.b64 	%rd4049, %rd4048, 2;
	add.s64 	%rd4050, %rd1, %rd4049;
	ld.global.f32 	%f3859, [%rd4050+196];
	fma.rn.f32 	%f3860, %f3858, %f3859, %f7689;
	cvt.u64.u32 	%rd4051, %r12;
	cvt.u64.u32 	%rd4052, %r3794;
	add.s64 	%rd4053, %rd4052, %rd4051;
	shl.b64 	%rd4054, %rd4053, 2;
	add.s64 	%rd4055, %rd2, %rd4054;
	ld.global.f32 	%f3861, [%rd4055+4];
	add.s32 	%r1954, %r1953, %r914;
	cvt.s64.s32 	%rd4056, %r1954;
	add.s64 	%rd4057, %rd4056, %rd4047;
	shl.b64 	%rd4058, %rd4057, 2;
	add.s64 	%rd4059, %rd1, %rd4058;
	ld.global.f32 	%f3862, [%rd4059+196];
	fma.rn.f32 	%f7689, %f3861, %f3862, %f3860;
	add.s32 	%r3794, %r3794, 2;
$L__BB0_550:
	setp.eq.s32 	%p353, %r8, 0;
	@%p353 bra 	$L__BB0_552;
	add.s32 	%r1955, %r3794, %r12;
	mul.wide.u32 	%rd4060, %r1955, 4;
	add.s64 	%rd4061, %rd2, %rd4060;
	ld.global.f32 	%f3863, [%rd4061];
	mul.lo.s32 	%r1956, %r3794, %r914;
	cvt.s64.s32 	%rd4062, %r1956;
	cvt.u64.u32 	%rd4063, %r1;
	add.s64 	%rd4064, %rd4062, %rd4063;
	shl.b64 	%rd4065, %rd4064, 2;
	add.s64 	%rd4066, %rd1, %rd4065;
	ld.global.f32 	%f3864, [%rd4066+196];
	fma.rn.f32 	%f7689, %f3863, %f3864, %f7689;
$L__BB0_552:
	setp.lt.u32 	%p354, %r2, 7;
	st.global.f32 	[%rd3+196], %f7689;
	ld.global.f32 	%f7697, [%rd3+200];
	mov.b32 	%r3798, 0;
	@%p354 bra 	$L__BB0_555;
	mov.b32 	%r3796, 0;
$L__BB0_554:
	.pragma "nounroll";
	add.s32 	%r1959, %r3796, %r12;
	mul.wide.u32 	%rd4067, %r1959, 4;
	add.s64 	%rd4068, %rd2, %rd4067;
	ld.global.f32 	%f3866, [%rd4068];
	mul.lo.s32 	%r1960, %r3796, %r914;
	cvt.s64.s32 	%rd4069, %r1960;
	cvt.u64.u32 	%rd4070, %r1;
	add.s64 	%rd4071, %rd4069, %rd4070;
	shl.b64 	%rd4072, %rd4071, 2;
	add.s64 	%rd4073, %rd1, %rd4072;
	ld.global.f32 	%f3867, [%rd4073+200];
	fma.rn.f32 	%f3868, %f3866, %f3867, %f7697;
	ld.global.f32 	%f3869, [%rd4068+4];
	add.s32 	%r1961, %r1960, %r914;
	cvt.s64.s32 	%rd4074, %r1961;
	add.s64 	%rd4075, %rd4074, %rd4070;
	shl.b64 	%rd4076, %rd4075, 2;
	add.s64 	%rd4077, %rd1, %rd4076;
	ld.global.f32 	%f3870, [%rd4077+200];
	fma.rn.f32 	%f3871, %f3869, %f3870, %f3868;
	ld.global.f32 	%f3872, [%rd4068+8];
	add.s32 	%r1962, %r1961, %r914;
	cvt.s64.s32 	%rd4078, %r1962;
	add.s64 	%rd4079, %rd4078, %rd4070;
	shl.b64 	%rd4080, %rd4079, 2;
	add.s64 	%rd4081, %rd1, %rd4080;
	ld.global.f32 	%f3873, [%rd4081+200];
	fma.rn.f32 	%f3874, %f3872, %f3873, %f3871;
	ld.global.f32 	%f3875, [%rd4068+12];
	add.s32 	%r1963, %r1962, %r914;
	cvt.s64.s32 	%rd4082, %r1963;
	add.s64 	%rd4083, %rd4082, %rd4070;
	shl.b64 	%rd4084, %rd4083, 2;
	add.s64 	%rd4085, %rd1, %rd4084;
	ld.global.f32 	%f3876, [%rd4085+200];
	fma.rn.f32 	%f3877, %f3875, %f3876, %f3874;
	ld.global.f32 	%f3878, [%rd4068+16];
	add.s32 	%r1964, %r1963, %r914;
	cvt.s64.s32 	%rd4086, %r1964;
	add.s64 	%rd4087, %rd4086, %rd4070;
	shl.b64 	%rd4088, %rd4087, 2;
	add.s64 	%rd4089, %rd1, %rd4088;
	ld.global.f32 	%f3879, [%rd4089+200];
	fma.rn.f32 	%f3880, %f3878, %f3879, %f3877;
	ld.global.f32 	%f3881, [%rd4068+20];
	add.s32 	%r1965, %r1964, %r914;
	cvt.s64.s32 	%rd4090, %r1965;
	add.s64 	%rd4091, %rd4090, %rd4070;
	shl.b64 	%rd4092, %rd4091, 2;
	add.s64 	%rd4093, %rd1, %rd4092;
	ld.global.f32 	%f3882, [%rd4093+200];
	fma.rn.f32 	%f3883, %f3881, %f3882, %f3880;
	ld.global.f32 	%f3884, [%rd4068+24];
	add.s32 	%r1966, %r1965, %r914;
	cvt.s64.s32 	%rd4094, %r1966;
	add.s64 	%rd4095, %rd4094, %rd4070;
	shl.b64 	%rd4096, %rd4095, 2;
	add.s64 	%rd4097, %rd1, %rd4096;
	ld.global.f32 	%f3885, [%rd4097+200];
	fma.rn.f32 	%f3886, %f3884, %f3885, %f3883;
	ld.global.f32 	%f3887, [%rd4068+28];
	add.s32 	%r1967, %r1966, %r914;
	cvt.s64.s32 	%rd4098, %r1967;
	add.s64 	%rd4099, %rd4098, %rd4070;
	shl.b64 	%rd4100, %rd4099, 2;
	add.s64 	%rd4101, %rd1, %rd4100;
	ld.global.f32 	%f3888, [%rd4101+200];
	fma.rn.f32 	%f7697, %f3887, %f3888, %f3886;
	add.s32 	%r3796, %r3796, 8;
	setp.ne.s32 	%p355, %r3796, %r7;
	mov.u32 	%r3798, %r7;
	@%p355 bra 	$L__BB0_554;
$L__BB0_555:
	setp.eq.s32 	%p356, %r3, 0;
	@%p356 bra 	$L__BB0_563;
	setp.lt.u32 	%p357, %r4, 3;
	@%p357 bra 	$L__BB0_558;
	add.s32 	%r1968, %r3798, %r12;
	mul.wide.u32 	%rd4102, %r1968, 4;
	add.s64 	%rd4103, %rd2, %rd4102;
	ld.global.f32 	%f3890, [%rd4103];
	mul.lo.s32 	%r1969, %r3798, %r914;
	cvt.s64.s32 	%rd4104, %r1969;
	cvt.u64.u32 	%rd4105, %r1;
	add.s64 	%rd4106, %rd4104, %rd4105;
	shl.b64 	%rd4107, %rd4106, 2;
	add.s64 	%rd4108, %rd1, %rd4107;
	ld.global.f32 	%f3891, [%rd4108+200];
	fma.rn.f32 	%f3892, %f3890, %f3891, %f7697;
	cvt.u64.u32 	%rd4109, %r12;
	cvt.u64.u32 	%rd4110, %r3798;
	add.s64 	%rd4111, %rd4110, %rd4109;
	shl.b64 	%rd4112, %rd4111, 2;
	add.s64 	%rd4113, %rd2, %rd4112;
	ld.global.f32 	%f3893, [%rd4113+4];
	add.s32 	%r1970, %r1969, %r914;
	cvt.s64.s32 	%rd4114, %r1970;
	add.s64 	%rd4115, %rd4114, %rd4105;
	shl.b64 	%rd4116, %rd4115, 2;
	add.s64 	%rd4117, %rd1, %rd4116;
	ld.global.f32 	%f3894, [%rd4117+200];
	fma.rn.f32 	%f3895, %f3893, %f3894, %f3892;
	ld.global.f32 	%f3896, [%rd4113+8];
	add.s32 	%r1971, %r1970, %r914;
	cvt.s64.s32 	%rd4118, %r1971;
	add.s64 	%rd4119, %rd4118, %rd4105;
	shl.b64 	%rd4120, %rd4119, 2;
	add.s64 	%rd4121, %rd1, %rd4120;
	ld.global.f32 	%f3897, [%rd4121+200];
	fma.rn.f32 	%f3898, %f3896, %f3897, %f3895;
	ld.global.f32 	%f3899, [%rd4113+12];
	add.s32 	%r1972, %r1971, %r914;
	cvt.s64.s32 	%rd4122, %r1972;
	add.s64 	%rd4123, %rd4122, %rd4105;
	shl.b64 	%rd4124, %rd4123, 2;
	add.s64 	%rd4125, %rd1, %rd4124;
	ld.global.f32 	%f3900, [%rd4125+200];
	fma.rn.f32 	%f7697, %f3899, %f3900, %f3898;
	add.s32 	%r3798, %r3798, 4;
$L__BB0_558:
	setp.eq.s32 	%p358, %r5, 0;
	@%p358 bra 	$L__BB0_563;
	setp.eq.s32 	%p359, %r6, 0;
	@%p359 bra 	$L__BB0_561;
	add.s32 	%r1973, %r3798, %r12;
	mul.wide.u32 	%rd4126, %r1973, 4;
	add.s64 	%rd4127, %rd2, %rd4126;
	ld.global.f32 	%f3902, [%rd4127];
	mul.lo.s32 	%r1974, %r3798, %r914;
	cvt.s64.s32 	%rd4128, %r1974;
	cvt.u64.u32 	%rd4129, %r1;
	add.s64 	%rd4130, %rd4128, %rd4129;
	shl.b64 	%rd4131, %rd4130, 2;
	add.s64 	%rd4132, %rd1, %rd4131;
	ld.global.f32 	%f3903, [%rd4132+200];
	fma.rn.f32 	%f3904, %f3902, %f3903, %f7697;
	cvt.u64.u32 	%rd4133, %r12;
	cvt.u64.u32 	%rd4134, %r3798;
	add.s64 	%rd4135, %rd4134, %rd4133;
	shl.b64 	%rd4136, %rd4135, 2;
	add.s64 	%rd4137, %rd2, %rd4136;
	ld.global.f32 	%f3905, [%rd4137+4];
	add.s32 	%r1975, %r1974, %r914;
	cvt.s64.s32 	%rd4138, %r1975;
	add.s64 	%rd4139, %rd4138, %rd4129;
	shl.b64 	%rd4140, %rd4139, 2;
	add.s64 	%rd4141, %rd1, %rd4140;
	ld.global.f32 	%f3906, [%rd4141+200];
	fma.rn.f32 	%f7697, %f3905, %f3906, %f3904;
	add.s32 	%r3798, %r3798, 2;
$L__BB0_561:
	setp.eq.s32 	%p360, %r8, 0;
	@%p360 bra 	$L__BB0_563;
	add.s32 	%r1976, %r3798, %r12;
	mul.wide.u32 	%rd4142, %r1976, 4;
	add.s64 	%rd4143, %rd2, %rd4142;
	ld.global.f32 	%f3907, [%rd4143];
	mul.lo.s32 	%r1977, %r3798, %r914;
	cvt.s64.s32 	%rd4144, %r1977;
	cvt.u64.u32 	%rd4145, %r1;
	add.s64 	%rd4146, %rd4144, %rd4145;
	shl.b64 	%rd4147, %rd4146, 2;
	add.s64 	%rd4148, %rd1, %rd4147;
	ld.global.f32 	%f3908, [%rd4148+200];
	fma.rn.f32 	%f7697, %f3907, %f3908, %f7697;
$L__BB0_563:
	setp.lt.u32 	%p361, %r2, 7;
	st.global.f32 	[%rd3+200], %f7697;
	ld.global.f32 	%f7705, [%rd3+204];
	mov.b32 	%r3802, 0;
	@%p361 bra 	$L__BB0_566;
	mov.b32 	%r3800, 0;
$L__BB0_565:
	.pragma "nounroll";
	add.s32 	%r1980, %r3800, %r12;
	mul.wide.u32 	%rd4149, %r1980, 4;
	add.s64 	%rd4150, %rd2, %rd4149;
	ld.global.f32 	%f3910, [%rd4150];
	mul.lo.s32 	%r1981, %r3800, %r914;
	cvt.s64.s32 	%rd4151, %r1981;
	cvt.u64.u32 	%rd4152, %r1;
	add.s64 	%rd4153, %rd4151, %rd4152;
	shl.b64 	%rd4154, %rd4153, 2;
	add.s64 	%rd4155, %rd1, %rd4154;
	ld.global.f32 	%f3911, [%rd4155+204];
	fma.rn.f32 	%f3912, %f3910, %f3911, %f7705;
	ld.global.f32 	%f3913, [%rd4150+4];
	add.s32 	%r1982, %r1981, %r914;
	cvt.s64.s32 	%rd4156, %r1982;
	add.s64 	%rd4157, %rd4156, %rd4152;
	shl.b64 	%rd4158, %rd4157, 2;
	add.s64 	%rd4159, %rd1, %rd4158;
	ld.global.f32 	%f3914, [%rd4159+204];
	fma.rn.f32 	%f3915, %f3913, %f3914, %f3912;
	ld.global.f32 	%f3916, [%rd4150+8];
	add.s32 	%r1983, %r1982, %r914;
	cvt.s64.s32 	%rd4160, %r1983;
	add.s64 	%rd4161, %rd4160, %rd4152;
	shl.b64 	%rd4162, %rd4161, 2;
	add.s64 	%rd4163, %rd1, %rd4162;
	ld.global.f32 	%f3917, [%rd4163+204];
	fma.rn.f32 	%f3918, %f3916, %f3917, %f3915;
	ld.global.f32 	%f3919, [%rd4150+12];
	add.s32 	%r1984, %r1983, %r914;
	cvt.s64.s32 	%rd4164, %r1984;
	add.s64 	%rd4165, %rd4164, %rd4152;
	shl.b64 	%rd4166, %rd4165, 2;
	add.s64 	%rd4167, %rd1, %rd4166;
	ld.global.f32 	%f3920, [%rd4167+204];
	fma.rn.f32 	%f3921, %f3919, %f3920, %f3918;
	ld.global.f32 	%f3922, [%rd4150+16];
	add.s32 	%r1985, %r1984, %r914;
	cvt.s64.s32 	%rd4168, %r1985;
	add.s64 	%rd4169, %rd4168, %rd4152;
	shl.b64 	%rd4170, %rd4169, 2;
	add.s64 	%rd4171, %rd1, %rd4170;
	ld.global.f32 	%f3923, [%rd4171+204];
	fma.rn.f32 	%f3924, %f3922, %f3923, %f3921;
	ld.global.f32 	%f3925, [%rd4150+20];
	add.s32 	%r1986, %r1985, %r914;
	cvt.s64.s32 	%rd4172, %r1986;
	add.s64 	%rd4173, %rd4172, %rd4152;
	shl.b64 	%rd4174, %rd4173, 2;
	add.s64 	%rd4175, %rd1, %rd4174;
	ld.global.f32 	%f3926, [%rd4175+204];
	fma.rn.f32 	%f3927, %f3925, %f3926, %f3924;
	ld.global.f32 	%f3928, [%rd4150+24];
	add.s32 	%r1987, %r1986, %r914;
	cvt.s64.s32 	%rd4176, %r1987;
	add.s64 	%rd4177, %rd4176, %rd4152;
	shl.b64 	%rd4178, %rd4177, 2;
	add.s64 	%rd4179, %rd1, %rd4178;
	ld.global.f32 	%f3929, [%rd4179+204];
	fma.rn.f32 	%f3930, %f3928, %f3929, %f3927;
	ld.global.f32 	%f3931, [%rd4150+28];
	add.s32 	%r1988, %r1987, %r914;
	cvt.s64.s32 	%rd4180, %r1988;
	add.s64 	%rd4181, %rd4180, %rd4152;
	shl.b64 	%rd4182, %rd4181, 2;
	add.s64 	%rd4183, %rd1, %rd4182;
	ld.global.f32 	%f3932, [%rd4183+204];
	fma.rn.f32 	%f7705, %f3931, %f3932, %f3930;
	add.s32 	%r3800, %r3800, 8;
	setp.ne.s32 	%p362, %r3800, %r7;
	mov.u32 	%r3802, %r7;
	@%p362 bra 	$L__BB0_565;
$L__BB0_566:
	setp.eq.s32 	%p363, %r3, 0;
	@%p363 bra 	$L__BB0_574;
	setp.lt.u32 	%p364, %r4, 3;
	@%p364 bra 	$L__BB0_569;
	add.s32 	%r1989, %r3802, %r12;
	mul.wide.u32 	%rd4184, %r1989, 4;
	add.s64 	%rd4185, %rd2, %rd4184;
	ld.global.f32 	%f3934, [%rd4185];
	mul.lo.s32 	%r1990, %r3802, %r914;
	cvt.s64.s32 	%rd4186, %r1990;
	cvt.u64.u32 	%rd4187, %r1;
	add.s64 	%rd4188, %rd4186, %rd4187;
	shl.b64 	%rd4189, %rd4188, 2;
	add.s64 	%rd4190, %rd1, %rd4189;
	ld.global.f32 	%f3935, [%rd4190+204];
	fma.rn.f32 	%f3936, %f3934, %f3935, %f7705;
	cvt.u64.u32 	%rd4191, %r12;
	cvt.u64.u32 	%rd4192, %r3802;
	add.s64 	%rd4193, %rd4192, %rd4191;
	shl.b64 	%rd4194, %rd4193, 2;
	add.s64 	%rd4195, %rd2, %rd4194;
	ld.global.f32 	%f3937, [%rd4195+4];
	add.s32 	%r1991, %r1990, %r914;
	cvt.s64.s32 	%rd4196, %r1991;
	add.s64 	%rd4197, %rd4196, %rd4187;
	shl.b64 	%rd4198, %rd4197, 2;
	add.s64 	%rd4199, %rd1, %rd4198;
	ld.global.f32 	%f3938, [%rd4199+204];
	fma.rn.f32 	%f3939, %f3937, %f3938, %f3936;
	ld.global.f32 	%f3940, [%rd4195+8];
	add.s32 	%r1992, %r1991, %r914;
	cvt.s64.s32 	%rd4200, %r1992;
	add.s64 	%rd4201, %rd4200, %rd4187;
	shl.b64 	%rd4202, %rd4201, 2;
	add.s64 	%rd4203, %rd1, %rd4202;
	ld.global.f32 	%f3941, [%rd4203+204];
	fma.rn.f32 	%f3942, %f3940, %f3941, %f3939;
	ld.global.f32 	%f3943, [%rd4195+12];
	add.s32 	%r1993, %r1992, %r914;
	cvt.s64.s32 	%rd4204, %r1993;
	add.s64 	%rd4205, %rd4204, %rd4187;
	shl.b64 	%rd4206, %rd4205, 2;
	add.s64 	%rd4207, %rd1, %rd4206;
	ld.global.f32 	%f3944, [%rd4207+204];
	fma.rn.f32 	%f7705, %f3943, %f3944, %f3942;
	add.s32 	%r3802, %r3802, 4;
$L__BB0_569:
	setp.eq.s32 	%p365, %r5, 0;
	@%p365 bra 	$L__BB0_574;
	setp.eq.s32 	%p366, %r6, 0;
	@%p366 bra 	$L__BB0_572;
	add.s32 	%r1994, %r3802, %r12;
	mul.wide.u32 	%rd4208, %r1994, 4;
	add.s64 	%rd4209, %rd2, %rd4208;
	ld.global.f32 	%f3946, [%rd4209];
	mul.lo.s32 	%r1995, %r3802, %r914;
	cvt.s64.s32 	%rd4210, %r1995;
	cvt.u64.u32 	%rd4211, %r1;
	add.s64 	%rd4212, %rd4210, %rd4211;
	shl.b64 	%rd4213, %rd4212, 2;
	add.s64 	%rd4214, %rd1, %rd4213;
	ld.global.f32 	%f3947, [%rd4214+204];
	fma.rn.f32 	%f3948, %f3946, %f3947, %f7705;
	cvt.u64.u32 	%rd4215, %r12;
	cvt.u64.u32 	%rd4216, %r3802;
	add.s64 	%rd4217, %rd4216, %rd4215;
	shl.b64 	%rd4218, %rd4217, 2;
	add.s64 	%rd4219, %rd2, %rd4218;
	ld.global.f32 	%f3949, [%rd4219+4];
	add.s32 	%r1996, %r1995, %r914;
	cvt.s64.s32 	%rd4220, %r1996;
	add.s64 	%rd4221, %rd4220, %rd4211;
	shl.b64 	%rd4222, %rd4221, 2;
	add.s64 	%rd4223, %rd1, %rd4222;
	ld.global.f32 	%f3950, [%rd4223+204];
	fma.rn.f32 	%f7705, %f3949, %f3950, %f3948;
	add.s32 	%r3802, %r3802, 2;
$L__BB0_572:
	setp.eq.s32 	%p367, %r8, 0;
	@%p367 bra 	$L__BB0_574;
	add.s32 	%r1997, %r3802, %r12;
	mul.wide.u32 	%rd4224, %r1997, 4;
	add.s64 	%rd4225, %rd2, %rd4224;
	ld.global.f32 	%f3951, [%rd4225];
	mul.lo.s32 	%r1998, %r3802, %r914;
	cvt.s64.s32 	%rd4226, %r1998;
	cvt.u64.u32 	%rd4227, %r1;
	add.s64 	%rd4228, %rd4226, %rd4227;
	shl.b64 	%rd4229, %rd4228, 2;
	add.s64 	%rd4230, %rd1, %rd4229;
	ld.global.f32 	%f3952, [%rd4230+204];
	fma.rn.f32 	%f7705, %f3951, %f3952, %f7705;
$L__BB0_574:
	setp.lt.u32 	%p368, %r2, 7;
	st.global.f32 	[%rd3+204], %f7705;
	ld.global.f32 	%f7713, [%rd3+208];
	mov.b32 	%r3806, 0;
	@%p368 bra 	$L__BB0_577;
	mov.b32 	%r3804, 0;
$L__BB0_576:
	.pragma "nounroll";
	add.s32 	%r2001, %r3804, %r12;
	mul.wide.u32 	%rd4231, %r2001, 4;
	add.s64 	%rd4232, %rd2, %rd4231;
	ld.global.f32 	%f3954, [%rd4232];
	mul.lo.s32 	%r2002, %r3804, %r914;
	cvt.s64.s32 	%rd4233, %r2002;
	cvt.u64.u32 	%rd4234, %r1;
	add.s64 	%rd4235, %rd4233, %rd4234;
	shl.b64 	%rd4236, %rd4235, 2;
	add.s64 	%rd4237, %rd1, %rd4236;
	ld.global.f32 	%f3955, [%rd4237+208];
	fma.rn.f32 	%f3956, %f3954, %f3955, %f7713;
	ld.global.f32 	%f3957, [%rd4232+4];
	add.s32 	%r2003, %r2002, %r914;
	cvt.s64.s32 	%rd4238, %r2003;
	add.s64 	%rd4239, %rd4238, %rd4234;
	shl.b64 	%rd4240, %rd4239, 2;
	add.s64 	%rd4241, %rd1, %rd4240;
	ld.global.f32 	%f3958, [%rd4241+208];
	fma.rn.f32 	%f3959, %f3957, %f3958, %f3956;
	ld.global.f32 	%f3960, [%rd4232+8];
	add.s32 	%r2004, %r2003, %r914;
	cvt.s64.s32 	%rd4242, %r2004;
	add.s64 	%rd4243, %rd4242, %rd4234;
	shl.b64 	%rd4244, %rd4243, 2;
	add.s64 	%rd4245, %rd1, %rd4244;
	ld.global.f32 	%f3961, [%rd4245+208];
	fma.rn.f32 	%f3962, %f3960, %f3961, %f3959;
	ld.global.f32 	%f3963, [%rd4232+12];
	add.s32 	%r2005, %r2004, %r914;
	cvt.s64.s32 	%rd4246, %r2005;
	add.s64 	%rd4247, %rd4246, %rd4234;
	shl.b64 	%rd4248, %rd4247, 2;
	add.s64 	%rd4249, %rd1, %rd4248;
	ld.global.f32 	%f3964, [%rd4249+208];
	fma.rn.f32 	%f3965, %f3963, %f3964, %f3962;
	ld.global.f32 	%f3966, [%rd4232+16];
	add.s32 	%r2006, %r2005, %r914;
	cvt.s64.s32 	%rd4250, %r2006;
	add.s64 	%rd4251, %rd4250, %rd4234;
	shl.b64 	%rd4252, %rd4251, 2;
	add.s64 	%rd4253, %rd1, %rd4252;
	ld.global.f32 	%f3967, [%rd4253+208];
	fma.rn.f32 	%f3968, %f3966, %f3967, %f3965;
	ld.global.f32 	%f3969, [%rd4232+20];
	add.s32 	%r2007, %r2006, %r914;
	cvt.s64.s32 	%rd4254, %r2007;
	add.s64 	%rd4255, %rd4254, %rd4234;
	shl.b64 	%rd4256, %rd4255, 2;
	add.s64 	%rd4257, %rd1, %rd4256;
	ld.global.f32 	%f3970, [%rd4257+208];
	fma.rn.f32 	%f3971, %f3969, %f3970, %f3968;
	ld.global.f32 	%f3972, [%rd4232+24];
	add.s32 	%r2008, %r2007, %r914;
	cvt.s64.s32 	%rd4258, %r2008;
	add.s64 	%rd4259, %rd4258, %rd4234;
	shl.b64 	%rd4260, %rd4259, 2;
	add.s64 	%rd4261, %rd1, %rd4260;
	ld.global.f32 	%f3973, [%rd4261+208];
	fma.rn.f32 	%f3974, %f3972, %f3973, %f3971;
	ld.global.f32 	%f3975, [%rd4232+28];
	add.s32 	%r2009, %r2008, %r914;
	cvt.s64.s32 	%rd4262, %r2009;
	add.s64 	%rd4263, %rd4262, %rd4234;
	shl.b64 	%rd4264, %rd4263, 2;
	add.s64 	%rd4265, %rd1, %rd4264;
	ld.global.f32 	%f3976, [%rd4265+208];
	fma.rn.f32 	%f7713, %f3975, %f3976, %f3974;
	add.s32 	%r3804, %r3804, 8;
	setp.ne.s32 	%p369, %r3804, %r7;
	mov.u32 	%r3806, %r7;
	@%p369 bra 	$L__BB0_576;
$L__BB0_577:
	setp.eq.s32 	%p370, %r3, 0;
	@%p370 bra 	$L__BB0_585;
	setp.lt.u32 	%p371, %r4, 3;
	@%p371 bra 	$L__BB0_580;
	add.s32 	%r2010, %r3806, %r12;
	mul.wide.u32 	%rd4266, %r2010, 4;
	add.s64 	%rd4267, %rd2, %rd4266;
	ld.global.f32 	%f3978, [%rd4267];
	mul.lo.s32 	%r2011, %r3806, %r914;
	cvt.s64.s32 	%rd4268, %r2011;
	cvt.u64.u32 	%rd4269, %r1;
	add.s64 	%rd4270, %rd4268, %rd4269;
	shl.b64 	%rd4271, %rd4270, 2;
	add.s64 	%rd4272, %rd1, %rd4271;
	ld.global.f32 	%f3979, [%rd4272+208];
	fma.rn.f32 	%f3980, %f3978, %f3979, %f7713;
	cvt.u64.u32 	%rd4273, %r12;
	cvt.u64.u32 	%rd4274, %r3806;
	add.s64 	%rd4275, %rd4274, %rd4273;
	shl.b64 	%rd4276, %rd4275, 2;
	add.s64 	%rd4277, %rd2, %rd4276;
	ld.global.f32 	%f3981, [%rd4277+4];
	add.s32 	%r2012, %r2011, %r914;
	cvt.s64.s32 	%rd4278, %r2012;
	add.s64 	%rd4279, %rd4278, %rd4269;
	shl.b64 	%rd4280, %rd4279, 2;
	add.s64 	%rd4281, %rd1, %rd4280;
	ld.global.f32 	%f3982, [%rd4281+208];
	fma.rn.f32 	%f3983, %f3981, %f3982, %f3980;
	ld.global.f32 	%f3984, [%rd4277+8];
	add.s32 	%r2013, %r2012, %r914;
	cvt.s64.s32 	%rd4282, %r2013;
	add.s64 	%rd4283, %rd4282, %rd4269;
	shl.b64 	%rd4284, %rd4283, 2;
	add.s64 	%rd4285, %rd1, %rd4284;
	ld.global.f32 	%f3985, [%rd4285+208];
	fma.rn.f32 	%f3986, %f3984, %f3985, %f3983;
	ld.global.f32 	%f3987, [%rd4277+12];
	add.s32 	%r2014, %r2013, %r914;
	cvt.s64.s32 	%rd4286, %r2014;
	add.s64 	%rd4287, %rd4286, %rd4269;
	shl.b64 	%rd4288, %rd4287, 2;
	add.s64 	%rd4289, %rd1, %rd4288;
	ld.global.f32 	%f3988, [%rd4289+208];
	fma.rn.f32 	%f7713, %f3987, %f3988, %f3986;
	add.s32 	%r3806, %r3806, 4;
$L__BB0_580:
	setp.eq.s32 	%p372, %r5, 0;
	@%p372 bra 	$L__BB0_585;
	setp.eq.s32 	%p373, %r6, 0;
	@%p373 bra 	$L__BB0_583;
	add.s32 	%r2015, %r3806, %r12;
	mul.wide.u32 	%rd4290, %r2015, 4;
	add.s64 	%rd4291, %rd2, %rd4290;
	ld.global.f32 	%f3990, [%rd4291];
	mul.lo.s32 	%r2016, %r3806, %r914;
	cvt.s64.s32 	%rd4292, %r2016;
	cvt.u64.u32 	%rd4293, %r1;
	add.s64 	%rd4294, %rd4292, %rd4293;
	shl.b64 	%rd4295, %rd4294, 2;
	add.s64 	%rd4296, %rd1, %rd4295;
	ld.global.f32 	%f3991, [%rd4296+208];
	fma.rn.f32 	%f3992, %f3990, %f3991, %f7713;
	cvt.u64.u32 	%rd4297, %r12;
	cvt.u64.u32 	%rd4298, %r3806;
	add.s64 	%rd4299, %rd4298, %rd4297;
	shl.b64 	%rd4300, %rd4299, 2;
	add.s64 	%rd4301, %rd2, %rd4300;
	ld.global.f32 	%f3993, [%rd4301+4];
	add.s32 	%r2017, %r2016, %r914;
	cvt.s64.s32 	%rd4302, %r2017;
	add.s64 	%rd4303, %rd4302, %rd4293;
	shl.b64 	%rd4304, %rd4303, 2;
	add.s64 	%rd4305, %rd1, %rd4304;
	ld.global.f32 	%f3994, [%rd4305+208];
	fma.rn.f32 	%f7713, %f3993, %f3994, %f3992;
	add.s32 	%r3806, %r3806, 2;
$L__BB0_583:
	setp.eq.s32 	%p374, %r8, 0;
	@%p374 bra 	$L__BB0_585;
	add.s32 	%r2018, %r3806, %r12;
	mul.wide.u32 	%rd4306, %r2018, 4;
	add.s64 	%rd4307, %rd2, %rd4306;
	ld.global.f32 	%f3995, [%rd4307];
	mul.lo.s32 	%r2019, %r3806, %r914;
	cvt.s64.s32 	%rd4308, %r2019;
	cvt.u64.u32 	%rd4309, %r1;
	add.s64 	%rd4310, %rd4308, %rd4309;
	shl.b64 	%rd4311, %rd4310, 2;
	add.s64 	%rd4312, %rd1, %rd4311;
	ld.global.f32 	%f3996, [%rd4312+208];
	fma.rn.f32 	%f7713, %f3995, %f3996, %f7713;
$L__BB0_585:
	setp.lt.u32 	%p375, %r2, 7;
	st.global.f32 	[%rd3+208], %f7713;
	ld.global.f32 	%f7721, [%rd3+212];
	mov.b32 	%r3810, 0;
	@%p375 bra 	$L__BB0_588;
	mov.b32 	%r3808, 0;
$L__BB0_587:
	.pragma "nounroll";
	add.s32 	%r2022, %r3808, %r12;
	mul.wide.u32 	%rd4313, %r2022, 4;
	add.s64 	%rd4314, %rd2, %rd4313;
	ld.global.f32 	%f3998, [%rd4314];
	mul.lo.s32 	%r2023, %r3808, %r914;
	cvt.s64.s32 	%rd4315, %r2023;
	cvt.u64.u32 	%rd4316, %r1;
	add.s64 	%rd4317, %rd4315, %rd4316;
	shl.b64 	%rd4318, %rd4317, 2;
	add.s64 	%rd4319, %rd1, %rd4318;
	ld.global.f32 	%f3999, [%rd4319+212];
	fma.rn.f32 	%f4000, %f3998, %f3999, %f7721;
	ld.global.f32 	%f4001, [%rd4314+4];
	add.s32 	%r2024, %r2023, %r914;
	cvt.s64.s32 	%rd4320, %r2024;
	add.s64 	%rd4321, %rd4320, %rd4316;
	shl.b64 	%rd4322, %rd4321, 2;
	add.s64 	%rd4323, %rd1, %rd4322;
	ld.global.f32 	%f4002, [%rd4323+212];
	fma.rn.f32 	%f4003, %f4001, %f4002, %f4000;
	ld.global.f32 	%f4004, [%rd4314+8];
	add.s32 	%r2025, %r2024, %r914;
	cvt.s64.s32 	%rd4324, %r2025;
	add.s64 	%rd4325, %rd4324, %rd4316;
	shl.b64 	%rd4326, %rd4325, 2;
	add.s64 	%rd4327, %rd1, %rd4326;
	ld.global.f32 	%f4005, [%rd4327+212];
	fma.rn.f32 	%f4006, %f4004, %f4005, %f4003;
	ld.global.f32 	%f4007, [%rd4314+12];
	add.s32 	%r2026, %r2025, %r914;
	cvt.s64.s32 	%rd4328, %r2026;
	add.s64 	%rd4329, %rd4328, %rd4316;
	shl.b64 	%rd4330, %rd4329, 2;
	add.s64 	%rd4331, %rd1, %rd4330;
	ld.global.f32 	%f4008, [%rd4331+212];
	fma.rn.f32 	%f4009, %f4007, %f4008, %f4006;
	ld.global.f32 	%f4010, [%rd4314+16];
	add.s32 	%r2027, %r2026, %r914;
	cvt.s64.s32 	%rd4332, %r2027;
	add.s64 	%rd4333, %rd4332, %rd4316;
	shl.b64 	%rd4334, %rd4333, 2;
	add.s64 	%rd4335, %rd1, %rd4334;
	ld.global.f32 	%f4011, [%rd4335+212];
	fma.rn.f32 	%f4012, %f4010, %f4011, %f4009;
	ld.global.f32 	%f4013, [%rd4314+20];
	add.s32 	%r2028, %r2027, %r914;
	cvt.s64.s32 	%rd4336, %r2028;
	add.s64 	%rd4337, %rd4336, %rd4316;
	shl.b64 	%rd4338, %rd4337, 2;
	add.s64 	%rd4339, %rd1, %rd4338;
	ld.global.f32 	%f4014, [%rd4339+212];
	fma.rn.f32 	%f4015, %f4013, %f4014, %f4012;
	ld.global.f32 	%f4016, [%rd4314+24];
	add.s32 	%r2029, %r2028, %r914;
	cvt.s64.s32 	%rd4340, %r2029;
	add.s64 	%rd4341, %rd4340, %rd4316;
	shl.b64 	%rd4342, %rd4341, 2;
	add.s64 	%rd4343, %rd1, %rd4342;
	ld.global.f32 	%f4017, [%rd4343+212];
	fma.rn.f32 	%f4018, %f4016, %f4017, %f4015;
	ld.global.f32 	%f4019, [%rd4314+28];
	add.s32 	%r2030, %r2029, %r914;
	cvt.s64.s32 	%rd4344, %r2030;
	add.s64 	%rd4345, %rd4344, %rd4316;
	shl.b64 	%rd4346, %rd4345, 2;
	add.s64 	%rd4347, %rd1, %rd4346;
	ld.global.f32 	%f4020, [%rd4347+212];
	fma.rn.f32 	%f7721, %f4019, %f4020, %f4018;
	add.s32 	%r3808, %r3808, 8;
	setp.ne.s32 	%p376, %r3808, %r7;
	mov.u32 	%r3810, %r7;
	@%p376 bra 	$L__BB0_587;
$L__BB0_588:
	setp.eq.s32 	%p377, %r3, 0;
	@%p377 bra 	$L__BB0_596;
	setp.lt.u32 	%p378, %r4, 3;
	@%p378 bra 	$L__BB0_591;
	add.s32 	%r2031, %r3810, %r12;
	mul.wide.u32 	%rd4348, %r2031, 4;
	add.s64 	%rd4349, %rd2, %rd4348;
	ld.global.f32 	%f4022, [%rd4349];
	mul.lo.s32 	%r2032, %r3810, %r914;
	cvt.s64.s32 	%rd4350, %r2032;
	cvt.u64.u32 	%rd4351, %r1;
	add.s64 	%rd4352, %rd4350, %rd4351;
	shl.b64 	%rd4353, %rd4352, 2;
	add.s64 	%rd4354, %rd1, %rd4353;
	ld.global.f32 	%f4023, [%rd4354+212];
	fma.rn.f32 	%f4024, %f4022, %f4023, %f7721;
	cvt.u64.u32 	%rd4355, %r12;
	cvt.u64.u32 	%rd4356, %r3810;
	add.s64 	%rd4357, %rd4356, %rd4355;
	shl.b64 	%rd4358, %rd4357, 2;
	add.s64 	%rd4359, %rd2, %rd4358;
	ld.global.f32 	%f4025, [%rd4359+4];
	add.s32 	%r2033, %r2032, %r914;
	cvt.s64.s32 	%rd4360, %r2033;
	add.s64 	%rd4361, %rd4360, %rd4351;
	shl.b64 	%rd4362, %rd4361, 2;
	add.s64 	%rd4363, %rd1, %rd4362;
	ld.global.f32 	%f4026, [%rd4363+212];
	fma.rn.f32 	%f4027, %f4025, %f4026, %f4024;
	ld.global.f32 	%f4028, [%rd4359+8];
	add.s32 	%r2034, %r2033, %r914;
	cvt.s64.s32 	%rd4364, %r2034;
	add.s64 	%rd4365, %rd4364, %rd4351;
	shl.b64 	%rd4366, %rd4365, 2;
	add.s64 	%rd4367, %rd1, %rd4366;
	ld.global.f32 	%f4029, [%rd4367+212];
	fma.rn.f32 	%f4030, %f4028, %f4029, %f4027;
	ld.global.f32 	%f4031, [%rd4359+12];
	add.s32 	%r2035, %r2034, %r914;
	cvt.s64.s32 	%rd4368, %r2035;
	add.s64 	%rd4369, %rd4368, %rd4351;
	shl.b64 	%rd4370, %rd4369, 2;
	add.s64 	%rd4371, %rd1, %rd4370;
	ld.global.f32 	%f4032, [%rd4371+212];
	fma.rn.f32 	%f7721, %f4031, %f4032, %f4030;
	add.s32 	%r3810, %r3810, 4;
$L__BB0_591:
	setp.eq.s32 	%p379, %r5, 0;
	@%p379 bra 	$L__BB0_596;
	setp.eq.s32 	%p380, %r6, 0;
	@%p380 bra 	$L__BB0_594;
	add.s32 	%r2036, %r3810, %r12;
	mul.wide.u32 	%rd4372, %r2036, 4;
	add.s64 	%rd4373, %rd2, %rd4372;
	ld.global.f32 	%f4034, [%rd4373];
	mul.lo.s32 	%r2037, %r3810, %r914;
	cvt.s64.s32 	%rd4374, %r2037;
	cvt.u64.u32 	%rd4375, %r1;
	add.s64 	%rd4376, %rd4374, %rd4375;
	shl.b64 	%rd4377, %rd4376, 2;
	add.s64 	%rd4378, %rd1, %rd4377;
	ld.global.f32 	%f4035, [%rd4378+212];
	fma.rn.f32 	%f4036, %f4034, %f4035, %f7721;
	cvt.u64.u32 	%rd4379, %r12;
	cvt.u64.u32 	%rd4380, %r3810;
	add.s64 	%rd4381, %rd4380, %rd4379;
	shl.b64 	%rd4382, %rd4381, 2;
	add.s64 	%rd4383, %rd2, %rd4382;
	ld.global.f32 	%f4037, [%rd4383+4];
	add.s32 	%r2038, %r2037, %r914;
	cvt.s64.s32 	%rd4384, %r2038;
	add.s64 	%rd4385, %rd4384, %rd4375;
	shl.b64 	%rd4386, %rd4385, 2;
	add.s64 	%rd4387, %rd1, %rd4386;
	ld.global.f32 	%f4038, [%rd4387+212];
	fma.rn.f32 	%f7721, %f4037, %f4038, %f4036;
	add.s32 	%r3810, %r3810, 2;
$L__BB0_594:
	setp.eq.s32 	%p381, %r8, 0;
	@%p381 bra 	$L__BB0_596;
	add.s32 	%r2039, %r3810, %r12;
	mul.wide.u32 	%rd4388, %r2039, 4;
	add.s64 	%rd4389, %rd2, %rd4388;
	ld.global.f32 	%f4039, [%rd4389];
	mul.lo.s32 	%r2040, %r3810, %r914;
	cvt.s64.s32 	%rd4390, %r2040;
	cvt.u64.u32 	%rd4391, %r1;
	add.s64 	%rd4392, %rd4390, %rd4391;
	shl.b64 	%rd4393, %rd4392, 2;
	add.s64 	%rd4394, %rd1, %rd4393;
	ld.global.f32 	%f4040, [%rd4394+212];
	fma.rn.f32 	%f7721, %f4039, %f4040, %f7721;
$L__BB0_596:
	setp.lt.u32 	%p382, %r2, 7;
	st.global.f32 	[%rd3+212], %f7721;
	ld.global.f32 	%f7729, [%rd3+216];
	mov.b32 	%r3814, 0;
	@%p382 bra 	$L__BB0_599;
	mov.b32 	%r3812, 0;
$L__BB0_598:
	.pragma "nounroll";
	add.s32 	%r2043, %r3812, %r12;
	mul.wide.u32 	%rd4395, %r2043, 4;
	add.s64 	%rd4396, %rd2, %rd4395;
	ld.global.f32 	%f4042, [%rd4396];
	mul.lo.s32 	%r2044, %r3812, %r914;
	cvt.s64.s32 	%rd4397, %r2044;
	cvt.u64.u32 	%rd4398, %r1;
	add.s64 	%rd4399, %rd4397, %rd4398;
	shl.b64 	%rd4400, %rd4399, 2;
	add.s64 	%rd4401, %rd1, %rd4400;
	ld.global.f32 	%f4043, [%rd4401+216];
	fma.rn.f32 	%f4044, %f4042, %f4043, %f7729;
	ld.global.f32 	%f4045, [%rd4396+4];
	add.s32 	%r2045, %r2044, %r914;
	cvt.s64.s32 	%rd4402, %r2045;
	add.s64 	%rd4403, %rd4402, %rd4398;
	shl.b64 	%rd4404, %rd4403, 2;
	add.s64 	%rd4405, %rd1, %rd4404;
	ld.global.f32 	%f4046, [%rd4405+216];
	fma.rn.f32 	%f4047, %f4045, %f4046, %f4044;
	ld.global.f32 	%f4048, [%rd4396+8];
	add.s32 	%r2046, %r2045, %r914;
	cvt.s64.s32 	%rd4406, %r2046;
	add.s64 	%rd4407, %rd4406, %rd4398;
	shl.b64 	%rd4408, %rd4407, 2;
	add.s64 	%rd4409, %rd1, %rd4408;
	ld.global.f32 	%f4049, [%rd4409+216];
	fma.rn.f32 	%f4050, %f4048, %f4049, %f4047;
	ld.global.f32 	%f4051, [%rd4396+12];
	add.s32 	%r2047, %r2046, %r914;
	cvt.s64.s32 	%rd4410, %r2047;
	add.s64 	%rd4411, %rd4410, %rd4398;
	shl.b64 	%rd4412, %rd4411, 2;
	add.s64 	%rd4413, %rd1, %rd4412;
	ld.global.f32 	%f4052, [%rd4413+216];
	fma.rn.f32 	%f4053, %f4051, %f4052, %f4050;
	ld.global.f32 	%f4054, [%rd4396+16];
	add.s32 	%r2048, %r2047, %r914;
	cvt.s64.s32 	%rd4414, %r2048;
	add.s64 	%rd4415, %rd4414, %rd4398;
	shl.b64 	%rd4416, %rd4415, 2;
	add.s64 	%rd4417, %rd1, %rd4416;
	ld.global.f32 	%f4055, [%rd4417+216];
	fma.rn.f32 	%f4056, %f4054, %f4055, %f4053;
	ld.global.f32 	%f4057, [%rd4396+20];
	add.s32 	%r2049, %r2048, %r914;
	cvt.s64.s32 	%rd4418, %r2049;
	add.s64 	%rd4419, %rd4418, %rd4398;
	shl.b64 	%rd4420, %rd4419, 2;
	add.s64 	%rd4421, %rd1, %rd4420;
	ld.global.f32 	%f4058, [%rd4421+216];
	fma.rn.f32 	%f4059, %f4057, %f4058, %f4056;
	ld.global.f32 	%f4060, [%rd4396+24];
	add.s32 	%r2050, %r2049, %r914;
	cvt.s64.s32 	%rd4422, %r2050;
	add.s64 	%rd4423, %rd4422, %rd4398;
	shl.b64 	%rd4424, %rd4423, 2;
	add.s64 	%rd4425, %rd1, %rd4424;
	ld.global.f32 	%f4061, [%rd4425+216];
	fma.rn.f32 	%f4062, %f4060, %f4061, %f4059;
	ld.global.f32 	%f4063, [%rd4396+28];
	add.s32 	%r2051, %r2050, %r914;
	cvt.s64.s32 	%rd4426, %r2051;
	add.s64 	%rd4427, %rd4426, %rd4398;
	shl.b64 	%rd4428, %rd4427, 2;
	add.s64 	%rd4429, %rd1, %rd4428;
	ld.global.f32 	%f4064, [%rd4429+216];
	fma.rn.f32 	%f7729, %f4063, %f4064, %f4062;
	add.s32 	%r3812, %r3812, 8;
	setp.ne.s32 	%p383, %r3812, %r7;
	mov.u32 	%r3814, %r7;
	@%p383 bra 	$L__BB0_598;
$L__BB0_599:
	setp.eq.s32 	%p384, %r3, 0;
	@%p384 bra 	$L__BB0_607;
	setp.lt.u32 	%p385, %r4, 3;
	@%p385 bra 	$L__BB0_602;
	add.s32 	%r2052, %r3814, %r12;
	mul.wide.u32 	%rd4430, %r2052, 4;
	add.s64 	%rd4431, %rd2, %rd4430;
	ld.global.f32 	%f4066, [%rd4431];
	mul.lo.s32 	%r2053, %r3814, %r914;
	cvt.s64.s32 	%rd4432, %r2053;
	cvt.u64.u32 	%rd4433, %r1;
	add.s64 	%rd4434, %rd4432, %rd4433;
	shl.b64 	%rd4435, %rd4434, 2;
	add.s64 	%rd4436, %rd1, %rd4435;
	ld.global.f32 	%f4067, [%rd4436+216];
	fma.rn.f32 	%f4068, %f4066, %f4067, %f7729;
	cvt.u64.u32 	%rd4437, %r12;
	cvt.u64.u32 	%rd4438, %r3814;
	add.s64 	%rd4439, %rd4438, %rd4437;
	shl.b64 	%rd4440, %rd4439, 2;
	add.s64 	%rd4441, %rd2, %rd4440;
	ld.global.f32 	%f4069, [%rd4441+4];
	add.s32 	%r2054, %r2053, %r914;
	cvt.s64.s32 	%rd4442, %r2054;
	add.s64 	%rd4443, %rd4442, %rd4433;
	shl.b64 	%rd4444, %rd4443, 2;
	add.s64 	%rd4445, %rd1, %rd4444;
	ld.global.f32 	%f4070, [%rd4445+216];
	fma.rn.f32 	%f4071, %f4069, %f4070, %f4068;
	ld.global.f32 	%f4072, [%rd4441+8];
	add.s32 	%r2055, %r2054, %r914;
	cvt.s64.s32 	%rd4446, %r2055;
	add.s64 	%rd4447, %rd4446, %rd4433;
	shl.b64 	%rd4448, %rd4447, 2;
	add.s64 	%rd4449, %rd1, %rd4448;
	ld.global.f32 	%f4073, [%rd4449+216];
	fma.rn.f32 	%f4074, %f4072, %f4073, %f4071;
	ld.global.f32 	%f4075, [%rd4441+12];
	add.s32 	%r2056, %r2055, %r914;
	cvt.s64.s32 	%rd4450, %r2056;
	add.s64 	%rd4451, %rd4450, %rd4433;
	shl.b64 	%rd4452, %rd4451, 2;
	add.s64 	%rd4453, %rd1, %rd4452;
	ld.global.f32 	%f4076, [%rd4453+216];
	fma.rn.f32 	%f7729, %f4075, %f4076, %f4074;
	add.s32 	%r3814, %r3814, 4;
$L__BB0_602:
	setp.eq.s32 	%p386, %r5, 0;
	@%p386 bra 	$L__BB0_607;
	setp.eq.s32 	%p387, %r6, 0;
	@%p387 bra 	$L__BB0_605;
	add.s32 	%r2057, %r3814, %r12;
	mul.wide.u32 	%rd4454, %r2057, 4;
	add.s64 	%rd4455, %rd2, %rd4454;
	ld.global.f32 	%f4078, [%rd4455];
	mul.lo.s32 	%r2058, %r3814, %r914;
	cvt.s64.s32 	%rd4456, %r2058;
	cvt.u64.u32 	%rd4457, %r1;
	add.s64 	%rd4458, %rd4456, %rd4457;
	shl.b64 	%rd4459, %rd4458, 2;
	add.s64 	%rd4460, %rd1, %rd4459;
	ld.global.f32 	%f4079, [%rd4460+216];
	fma.rn.f32 	%f4080, %f4078, %f4079, %f7729;
	cvt.u64.u32 	%rd4461, %r12;
	cvt.u64.u32 	%rd4462, %r3814;
	add.s64 	%rd4463, %rd4462, %rd4461;
	shl.b64 	%rd4464, %rd4463, 2;
	add.s64 	%rd4465, %rd2, %rd4464;
	ld.global.f32 	%f4081, [%rd4465+4];
	add.s32 	%r2059, %r2058, %r914;
	cvt.s64.s32 	%rd4466, %r2059;
	add.s64 	%rd4467, %rd4466, %rd4457;
	shl.b64 	%rd4468, %rd4467, 2;
	add.s64 	%rd4469, %rd1, %rd4468;
	ld.global.f32 	%f4082, [%rd4469+216];
	fma.rn.f32 	%f7729, %f4081, %f4082, %f4080;
	add.s32 	%r3814, %r3814, 2;
$L__BB0_605:
	setp.eq.s32 	%p388, %r8, 0;
	@%p388 bra 	$L__BB0_607;
	add.s32 	%r2060, %r3814, %r12;
	mul.wide.u32 	%rd4470, %r2060, 4;
	add.s64 	%rd4471, %rd2, %rd4470;
	ld.global.f32 	%f4083, [%rd4471];
	mul.lo.s32 	%r2061, %r3814, %r914;
	cvt.s64.s32 	%rd4472, %r2061;
	cvt.u64.u32 	%rd4473, %r1;
	add.s64 	%rd4474, %rd4472, %rd4473;
	shl.b64 	%rd4475, %rd4474, 2;
	add.s64 	%rd4476, %rd1, %rd4475;
	ld.global.f32 	%f4084, [%rd4476+216];
	fma.rn.f32 	%f7729, %f4083, %f4084, %f7729;
$L__BB0_607:
	setp.lt.u32 	%p389, %r2, 7;
	st.global.f32 	[%rd3+216], %f7729;
	ld.global.f32 	%f7737, [%rd3+220];
	mov.b32 	%r3818, 0;
	@%p389 bra 	$L__BB0_610;
	mov.b32 	%r3816, 0;
$L__BB0_609:
	.pragma "nounroll";
	add.s32 	%r2064, %r3816, %r12;
	mul.wide.u32 	%rd4477, %r2064, 4;
	add.s64 	%rd4478, %rd2, %rd4477;
	ld.global.f32 	%f4086, [%rd4478];
	mul.lo.s32 	%r2065, %r3816, %r914;
	cvt.s64.s32 	%rd4479, %r2065;
	cvt.u64.u32 	%rd4480, %r1;
	add.s64 	%rd4481, %rd4479, %rd4480;
	shl.b64 	%rd4482, %rd4481, 2;
	add.s64 	%rd4483, %rd1, %rd4482;
	ld.global.f32 	%f4087, [%rd4483+220];
	fma.rn.f32 	%f4088, %f4086, %f4087, %f7737;
	ld.global.f32 	%f4089, [%rd4478+4];
	add.s32 	%r2066, %r2065, %r914;
	cvt.s64.s32 	%rd4484, %r2066;
	add.s64 	%rd4485, %rd4484, %rd4480;
	shl.b64 	%rd4486, %rd4485, 2;
	add.s64 	%rd4487, %rd1, %rd4486;
	ld.global.f32 	%f4090, [%rd4487+220];
	fma.rn.f32 	%f4091, %f4089, %f4090, %f4088;
	ld.global.f32 	%f4092, [%rd4478+8];
	add.s32 	%r2067, %r2066, %r914;
	cvt.s64.s32 	%rd4488, %r2067;
	add.s64 	%rd4489, %rd4488, %rd4480;
	shl.b64 	%rd4490, %rd4489, 2;
	add.s64 	%rd4491, %rd1, %rd4490;
	ld.global.f32 	%f4093, [%rd4491+220];
	fma.rn.f32 	%f4094, %f4092, %f4093, %f4091;
	ld.global.f32 	%f4095, [%rd4478+12];
	add.s32 	%r2068, %r2067, %r914;
	cvt.s64.s32 	%rd4492, %r2068;
	add.s64 	%rd4493, %rd4492, %rd4480;
	shl.b64 	%rd4494, %rd4493, 2;
	add.s64 	%rd4495, %rd1, %rd4494;
	ld.global.f32 	%f4096, [%rd4495+220];
	fma.rn.f32 	%f4097, %f4095, %f4096, %f4094;
	ld.global.f32 	%f4098, [%rd4478+16];
	add.s32 	%r2069, %r2068, %r914;
	cvt.s64.s32 	%rd4496, %r2069;
	add.s64 	%rd4497, %rd4496, %rd4480;
	shl.b64 	%rd4498, %rd4497, 2;
	add.s64 	%rd4499, %rd1, %rd4498;
	ld.global.f32 	%f4099, [%rd4499+220];
	fma.rn.f32 	%f4100, %f4098, %f4099, %f4097;
	ld.global.f32 	%f4101, [%rd4478+20];
	add.s32 	%r2070, %r2069, %r914;
	cvt.s64.s32 	%rd4500, %r2070;
	add.s64 	%rd4501, %rd4500, %rd4480;
	shl.b64 	%rd4502, %rd4501, 2;
	add.s64 	%rd4503, %rd1, %rd4502;
	ld.global.f32 	%f4102, [%rd4503+220];
	fma.rn.f32 	%f4103, %f4101, %f4102, %f4100;
	ld.global.f32 	%f4104, [%rd4478+24];
	add.s32 	%r2071, %r2070, %r914;
	cvt.s64.s32 	%rd4504, %r2071;
	add.s64 	%rd4505, %rd4504, %rd4480;
	shl.b64 	%rd4506, %rd4505, 2;
	add.s64 	%rd4507, %rd1, %rd4506;
	ld.global.f32 	%f4105, [%rd4507+220];
	fma.rn.f32 	%f4106, %f4104, %f4105, %f4103;
	ld.global.f32 	%f4107, [%rd4478+28];
	add.s32 	%r2072, %r2071, %r914;
	cvt.s64.s32 	%rd4508, %r2072;
	add.s64 	%rd4509, %rd4508, %rd4480;
	shl.b64 	%rd4510, %rd4509, 2;
	add.s64 	%rd4511, %rd1, %rd4510;
	ld.global.f32 	%f4108, [%rd4511+220];
	fma.rn.f32 	%f7737, %f4107, %f4108, %f4106;
	add.s32 	%r3816, %r3816, 8;
	setp.ne.s32 	%p390, %r3816, %r7;
	mov.u32 	%r3818, %r7;
	@%p390 bra 	$L__BB0_609;
$L__BB0_610:
	setp.eq.s32 	%p391, %r3, 0;
	@%p391 bra 	$L__BB0_618;
	setp.lt.u32 	%p392, %r4, 3;
	@%p392 bra 	$L__BB0_613;
	add.s32 	%r2073, %r3818, %r12;
	mul.wide.u32 	%rd4512, %r2073, 4;
	add.s64 	%rd4513, %rd2, %rd4512;
	ld.global.f32 	%f4110, [%rd4513];
	mul.lo.s32 	%r2074, %r3818, %r914;
	cvt.s64.s32 	%rd4514, %r2074;
	cvt.u64.u32 	%rd4515, %r1;
	add.s64 	%rd4516, %rd4514, %rd4515;
	shl.b64 	%rd4517, %rd4516, 2;
	add.s64 	%rd4518, %rd1, %rd4517;
	ld.global.f32 	%f4111, [%rd4518+220];
	fma.rn.f32 	%f4112, %f4110, %f4111, %f7737;
	cvt.u64.u32 	%rd4519, %r12;
	cvt.u64.u32 	%rd4520, %r3818;
	add.s64 	%rd4521, %rd4520, %rd4519;
	shl.b64 	%rd4522, %rd4521, 2;
	add.s64 	%rd4523, %rd2, %rd4522;
	ld.global.f32 	%f4113, [%rd4523+4];
	add.s32 	%r2075, %r2074, %r914;
	cvt.s64.s32 	%rd4524, %r2075;
	add.s64 	%rd4525, %rd4524, %rd4515;
	shl.b64 	%rd4526, %rd4525, 2;
	add.s64 	%rd4527, %rd1, %rd4526;
	ld.global.f32 	%f4114, [%rd4527+220];
	fma.rn.f32 	%f4115, %f4113, %f4114, %f4112;
	ld.global.f32 	%f4116, [%rd4523+8];
	add.s32 	%r2076, %r2075, %r914;
	cvt.s64.s32 	%rd4528, %r2076;
	add.s64 	%rd4529, %rd4528, %rd4515;
	shl.b64 	%rd4530, %rd4529, 2;
	add.s64 	%rd4531, %rd1, %rd4530;
	ld.global.f32 	%f4117, [%rd4531+220];
	fma.rn.f32 	%f4118, %f4116, %f4117, %f4115;
	ld.global.f32 	%f4119, [%rd4523+12];
	add.s32 	%r2077, %r2076, %r914;
	cvt.s64.s32 	%rd4532, %r2077;
	add.s64 	%rd4533, %rd4532, %rd4515;
	shl.b64 	%rd4534, %rd4533, 2;
	add.s64 	%rd4535, %rd1, %rd4534;
	ld.global.f32 	%f4120, [%rd4535+220];
	fma.rn.f32 	%f7737, %f4119, %f4120, %f4118;
	add.s32 	%r3818, %r3818, 4;
$L__BB0_613:
	setp.eq.s32 	%p393, %r5, 0;
	@%p393 bra 	$L__BB0_618;
	setp.eq.s32 	%p394, %r6, 0;
	@%p394 bra 	$L__BB0_616;
	add.s32 	%r2078, %r3818, %r12;
	mul.wide.u32 	%rd4536, %r2078, 4;
	add.s64 	%rd4537, %rd2, %rd4536;
	ld.global.f32 	%f4122, [%rd4537];
	mul.lo.s32 	%r2079, %r3818, %r914;
	cvt.s64.s32 	%rd4538, %r2079;
	cvt.u64.u32 	%rd4539, %r1;
	add.s64 	%rd4540, %rd4538, %rd4539;
	shl.b64 	%rd4541, %rd4540, 2;
	add.s64 	%rd4542, %rd1, %rd4541;
	ld.global.f32 	%f4123, [%rd4542+220];
	fma.rn.f32 	%f4124, %f4122, %f4123, %f7737;
	cvt.u64.u32 	%rd4543, %r12;
	cvt.u64.u32 	%rd4544, %r3818;
	add.s64 	%rd4545, %rd4544, %rd4543;
	shl.b64 	%rd4546, %rd4545, 2;
	add.s64 	%rd4547, %rd2, %rd4546;
	ld.global.f32 	%f4125, [%rd4547+4];
	add.s32 	%r2080, %r2079, %r914;
	cvt.s64.s32 	%rd4548, %r2080;
	add.s64 	%rd4549, %rd4548, %rd4539;
	shl.b64 	%rd4550, %rd4549, 2;
	add.s64 	%rd4551, %rd1, %rd4550;
	ld.global.f32 	%f4126, [%rd4551+220];
	fma.rn.f32 	%f7737, %f4125, %f4126, %f4124;
	add.s32 	%r3818, %r3818, 2;
$L__BB0_616:
	setp.eq.s32 	%p395, %r8, 0;
	@%p395 bra 	$L__BB0_618;
	add.s32 	%r2081, %r3818, %r12;
	mul.wide.u32 	%rd4552, %r2081, 4;
	add.s64 	%rd4553, %rd2, %rd4552;
	ld.global.f32 	%f4127, [%rd4553];
	mul.lo.s32 	%r2082, %r3818, %r914;
	cvt.s64.s32 	%rd4554, %r2082;
	cvt.u64.u32 	%rd4555, %r1;
	add.s64 	%rd4556, %rd4554, %rd4555;
	shl.b64 	%rd4557, %rd4556, 2;
	add.s64 	%rd4558, %rd1, %rd4557;
	ld.global.f32 	%f4128, [%rd4558+220];
	fma.rn.f32 	%f7737, %f4127, %f4128, %f7737;
$L__BB0_618:
	setp.lt.u32 	%p396, %r2, 7;
	st.global.f32 	[%rd3+220], %f7737;
	ld.global.f32 	%f7745, [%rd3+224];
	mov.b32 	%r3822, 0;
	@%p396 bra 	$L__BB0_621;
	mov.b32 	%r3820, 0;
$L__BB0_620:
	.pragma "nounroll";
	add.s32 	%r2085, %r3820, %r12;
	mul.wide.u32 	%rd4559, %r2085, 4;
	add.s64 	%rd4560, %rd2, %rd4559;
	ld.global.f32 	%f4130, [%rd4560];
	mul.lo.s32 	%r2086, %r3820, %r914;
	cvt.s64.s32 	%rd4561, %r2086;
	cvt.u64.u32 	%rd4562, %r1;
	add.s64 	%rd4563, %rd4561, %rd4562;
	shl.b64 	%rd4564, %rd4563, 2;
	add.s64 	%rd4565, %rd1, %rd4564;
	ld.global.f32 	%f4131, [%rd4565+224];
	fma.rn.f32 	%f4132, %f4130, %f4131, %f7745;
	ld.global.f32 	%f4133, [%rd4560+4];
	add.s32 	%r2087, %r2086, %r914;
	cvt.s64.s32 	%rd4566, %r2087;
	add.s64 	%rd4567, %rd4566, %rd4562;
	shl.b64 	%rd4568, %rd4567, 2;
	add.s64 	%rd4569, %rd1, %rd4568;
	ld.global.f32 	%f4134, [%rd4569+224];
	fma.rn.f32 	%f4135, %f4133, %f4134, %f4132;
	ld.global.f32 	%f4136, [%rd4560+8];
	add.s32 	%r2088, %r2087, %r914;
	cvt.s64.s32 	%rd4570, %r2088;
	add.s64 	%rd4571, %rd4570, %rd4562;
	shl.b64 	%rd4572, %rd4571, 2;
	add.s64 	%rd4573, %rd1, %rd4572;
	ld.global.f32 	%f4137, [%rd4573+224];
	fma.rn.f32 	%f4138, %f4136, %f4137, %f4135;
	ld.global.f32 	%f4139, [%rd4560+12];
	add.s32 	%r2089, %r2088, %r914;
	cvt.s64.s32 	%rd4574, %r2089;
	add.s64 	%rd4575, %rd4574, %rd4562;
	shl.b64 	%rd4576, %rd4575, 2;
	add.s64 	%rd4577, %rd1, %rd4576;
	ld.global.f32 	%f4140, [%rd4577+224];
	fma.rn.f32 	%f4141, %f4139, %f4140, %f4138;
	ld.global.f32 	%f4142, [%rd4560+16];
	add.s32 	%r2090, %r2089, %r914;
	cvt.s64.s32 	%rd4578, %r2090;
	add.s64 	%rd4579, %rd4578, %rd4562;
	shl.b64 	%rd4580, %rd4579, 2;
	add.s64 	%rd4581, %rd1, %rd4580;
	ld.global.f32 	%f4143, [%rd4581+224];
	fma.rn.f32 	%f4144, %f4142, %f4143, %f4141;
	ld.global.f32 	%f4145, [%rd4560+20];
	add.s32 	%r2091, %r2090, %r914;
	cvt.s64.s32 	%rd4582, %r2091;
	add.s64 	%rd4583, %rd4582, %rd4562;
	shl.b64 	%rd4584, %rd4583, 2;
	add.s64 	%rd4585, %rd1, %rd4584;
	ld.global.f32 	%f4146, [%rd4585+224];
	fma.rn.f32 	%f4147, %f4145, %f4146, %f4144;
	ld.global.f32 	%f4148, [%rd4560+24];
	add.s32 	%r2092, %r2091, %r914;
	cvt.s64.s32 	%rd4586, %r2092;
	add.s64 	%rd4587, %rd4586, %rd4562;
	shl.b64 	%rd4588, %rd4587, 2;
	add.s64 	%rd4589, %rd1, %rd4588;
	ld.global.f32 	%f4149, [%rd4589+224];
	fma.rn.f32 	%f4150, %f4148, %f4149, %f4147;
	ld.global.f32 	%f4151, [%rd4560+28];
	add.s32 	%r2093, %r2092, %r914;
	cvt.s64.s32 	%rd4590, %r2093;
	add.s64 	%rd4591, %rd4590, %rd4562;
	shl.b64 	%rd4592, %rd4591, 2;
	add.s64 	%rd4593, %rd1, %rd4592;
	ld.global.f32 	%f4152, [%rd4593+224];
	fma.rn.f32 	%f7745, %f4151, %f4152, %f4150;
	add.s32 	%r3820, %r3820, 8;
	setp.ne.s32 	%p397, %r3820, %r7;
	mov.u32 	%r3822, %r7;
	@%p397 bra 	$L__BB0_620;
$L__BB0_621:
	setp.eq.s32 	%p398, %r3, 0;
	@%p398 bra 	$L__BB0_629;
	setp.lt.u32 	%p399, %r4, 3;
	@%p399 bra 	$L__BB0_624;
	add.s32 	%r2094, %r3822, %r12;
	mul.wide.u32 	%rd4594, %r2094, 4;
	add.s64 	%rd4595, %rd2, %rd4594;
	ld.global.f32 	%f4154, [%rd4595];
	mul.lo.s32 	%r2095, %r3822, %r914;
	cvt.s64.s32 	%rd4596, %r2095;
	cvt.u64.u32 	%rd4597, %r1;
	add.s64 	%rd4598, %rd4596, %rd4597;
	shl.b64 	%rd4599, %rd4598, 2;
	add.s64 	%rd4600, %rd1, %rd4599;
	ld.global.f32 	%f4155, [%rd4600+224];
	fma.rn.f32 	%f4156, %f4154, %f4155, %f7745;
	cvt.u64.u32 	%rd4601, %r12;
	cvt.u64.u32 	%rd4602, %r3822;
	add.s64 	%rd4603, %rd4602, %rd4601;
	shl.b64 	%rd4604, %rd4603, 2;
	add.s64 	%rd4605, %rd2, %rd4604;
	ld.global.f32 	%f4157, [%rd4605+4];
	add.s32 	%r2096, %r2095, %r914;
	cvt.s64.s32 	%rd4606, %r2096;
	add.s64 	%rd4607, %rd4606, %rd4597;
	shl.b64 	%rd4608, %rd4607, 2;
	add.s64 	%rd4609, %rd1, %rd4608;
	ld.global.f32 	%f4158, [%rd4609+224];
	fma.rn.f32 	%f4159, %f4157, %f4158, %f4156;
	ld.global.f32 	%f4160, [%rd4605+8];
	add.s32 	%r2097, %r2096, %r914;
	cvt.s64.s32 	%rd4610, %r2097;
	add.s64 	%rd4611, %rd4610, %rd4597;
	shl.b64 	%rd4612, %rd4611, 2;
	add.s64 	%rd4613, %rd1, %rd4612;
	ld.global.f32 	%f4161, [%rd4613+224];
	fma.rn.f32 	%f4162, %f4160, %f4161, %f4159;
	ld.global.f32 	%f4163, [%rd4605+12];
	add.s32 	%r2098, %r2097, %r914;
	cvt.s64.s32 	%rd4614, %r2098;
	add.s64 	%rd4615, %rd4614, %rd4597;
	shl.b64 	%rd4616, %rd4615, 2;
	add.s64 	%rd4617, %rd1, %rd4616;
	ld.global.f32 	%f4164, [%rd4617+224];
	fma.rn.f32 	%f7745, %f4163, %f4164, %f4162;
	add.s32 	%r3822, %r3822, 4;
$L__BB0_624:
	setp.eq.s32 	%p400, %r5, 0;
	@%p400 bra 	$L__BB0_629;
	setp.eq.s32 	%p401, %r6, 0;
	@%p401 bra 	$L__BB0_627;
	add.s32 	%r2099, %r3822, %r12;
	mul.wide.u32 	%rd4618, %r2099, 4;
	add.s64 	%rd4619, %rd2, %rd4618;
	ld.global.f32 	%f4166, [%rd4619];
	mul.lo.s32 	%r2100, %r3822, %r914;
	cvt.s64.s32 	%rd4620, %r2100;
	cvt.u64.u32 	%rd4621, %r1;
	add.s64 	%rd4622, %rd4620, %rd4621;
	shl.b64 	%rd4623, %rd4622, 2;
	add.s64 	%rd4624, %rd1, %rd4623;
	ld.global.f32 	%f4167, [%rd4624+224];
	fma.rn.f32 	%f4168, %f4166, %f4167, %f7745;
	cvt.u64.u32 	%rd4625, %r12;
	cvt.u64.u32 	%rd4626, %r3822;
	add.s64 	%rd4627, %rd4626, %rd4625;
	shl.b64 	%rd4628, %rd4627, 2;
	add.s64 	%rd4629, %rd2, %rd4628;
	ld.global.f32 	%f4169, [%rd4629+4];
	add.s32 	%r2101, %r2100, %r914;
	cvt.s64.s32 	%rd4630, %r2101;
	add.s64 	%rd4631, %rd4630, %rd4621;
	shl.b64 	%rd4632, %rd4631, 2;
	add.s64 	%rd4633, %rd1, %rd4632;
	ld.global.f32 	%f4170, [%rd4633+224];
	fma.rn.f32 	%f7745, %f4169, %f4170, %f4168;
	add.s32 	%r3822, %r3822, 2;
$L__BB0_627:
	setp.eq.s32 	%p402, %r8, 0;
	@%p402 bra 	$L__BB0_629;
	add.s32 	%r2102, %r3822, %r12;
	mul.wide.u32 	%rd4634, %r2102, 4;
	add.s64 	%rd4635, %rd2, %rd4634;
	ld.global.f32 	%f4171, [%rd4635];
	mul.lo.s32 	%r2103, %r3822, %r914;
	cvt.s64.s32 	%rd4636, %r2103;
	cvt.u64.u32 	%rd4637, %r1;
	add.s64 	%rd4638, %rd4636, %rd4637;
	shl.b64 	%rd4639, %rd4638, 2;
	add.s64 	%rd4640, %rd1, %rd4639;
	ld.global.f32 	%f4172, [%rd4640+224];
	fma.rn.f32 	%f7745, %f4171, %f4172, %f7745;
$L__BB0_629:
	setp.lt.u32 	%p403, %r2, 7;
	st.global.f32 	[%rd3+224], %f7745;
	ld.global.f32 	%f7753, [%rd3+228];
	mov.b32 	%r3826, 0;
	@%p403 bra 	$L__BB0_632;
	mov.b32 	%r3824, 0;
$L__BB0_631:
	.pragma "nounroll";
	add.s32 	%r2106, %r3824, %r12;
	mul.wide.u32 	%rd4641, %r2106, 4;
	add.s64 	%rd4642, %rd2, %rd4641;
	ld.global.f32 	%f4174, [%rd4642];
	mul.lo.s32 	%r2107, %r3824, %r914;
	cvt.s64.s32 	%rd4643, %r2107;
	cvt.u64.u32 	%rd4644, %r1;
	add.s64 	%rd4645, %rd4643, %rd4644;
	shl.b64 	%rd4646, %rd4645, 2;
	add.s64 	%rd4647, %rd1, %rd4646;
	ld.global.f32 	%f4175, [%rd4647+228];
	fma.rn.f32 	%f4176, %f4174, %f4175, %f7753;
	ld.global.f32 	%f4177, [%rd4642+4];
	add.s32 	%r2108, %r2107, %r914;
	cvt.s64.s32 	%rd4648, %r2108;
	add.s64 	%rd4649, %rd4648, %rd4644;
	shl.b64 	%rd4650, %rd4649, 2;
	add.s64 	%rd4651, %rd1, %rd4650;
	ld.global.f32 	%f4178, [%rd4651+228];
	fma.rn.f32 	%f4179, %f4177, %f4178, %f4176;
	ld.global.f32 	%f4180, [%rd4642+8];
	add.s32 	%r2109, %r2108, %r914;
	cvt.s64.s32 	%rd4652, %r2109;
	add.s64 	%rd4653, %rd4652, %rd4644;
	shl.b64 	%rd4654, %rd4653, 2;
	add.s64 	%rd4655, %rd1, %rd4654;
	ld.global.f32 	%f4181, [%rd4655+228];
	fma.rn.f32 	%f4182, %f4180, %f4181, %f4179;
	ld.global.f32 	%f4183, [%rd4642+12];
	add.s32 	%r2110, %r2109, %r914;
	cvt.s64.s32 	%rd4656, %r2110;
	add.s64 	%rd4657, %rd4656, %rd4644;
	shl.b64 	%rd4658, %rd4657, 2;
	add.s64 	%rd4659, %rd1, %rd4658;
	ld.global.f32 	%f4184, [%rd4659+228];
	fma.rn.f32 	%f4185, %f4183, %f4184, %f4182;
	ld.global.f32 	%f4186, [%rd4642+16];
	add.s32 	%r2111, %r2110, %r914;
	cvt.s64.s32 	%rd4660, %r2111;
	add.s64 	%rd4661, %rd4660, %rd4644;
	shl.b64 	%rd4662, %rd4661, 2;
	add.s64 	%rd4663, %rd1, %rd4662;
	ld.global.f32 	%f4187, [%rd4663+228];
	fma.rn.f32 	%f4188, %f4186, %f4187, %f4185;
	ld.global.f32 	%f4189, [%rd4642+20];
	add.s32 	%r2112, %r2111, %r914;
	cvt.s64.s32 	%rd4664, %r2112;
	add.s64 	%rd4665, %rd4664, %rd4644;
	shl.b64 	%rd4666, %rd4665, 2;
	add.s64 	%rd4667, %rd1, %rd4666;
	ld.global.f32 	%f4190, [%rd4667+228];
	fma.rn.f32 	%f4191, %f4189, %f4190, %f4188;
	ld.global.f32 	%f4192, [%rd4642+24];
	add.s32 	%r2113, %r2112, %r914;
	cvt.s64.s32 	%rd4668, %r2113;
	add.s64 	%rd4669, %rd4668, %rd4644;
	shl.b64 	%rd4670, %rd4669, 2;
	add.s64 	%rd4671, %rd1, %rd4670;
	ld.global.f32 	%f4193, [%rd4671+228];
	fma.rn.f32 	%f4194, %f4192, %f4193, %f4191;
	ld.global.f32 	%f4195, [%rd4642+28];
	add.s32 	%r2114, %r2113, %r914;
	cvt.s64.s32 	%rd4672, %r2114;
	add.s64 	%rd4673, %rd4672, %rd4644;
	shl.b64 	%rd4674, %rd4673, 2;
	add.s64 	%rd4675, %rd1, %rd4674;
	ld.global.f32 	%f4196, [%rd4675+228];
	fma.rn.f32 	%f7753, %f4195, %f4196, %f4194;
	add.s32 	%r3824, %r3824, 8;
	setp.ne.s32 	%p404, %r3824, %r7;
	mov.u32 	%r3826, %r7;
	@%p404 bra 	$L__BB0_631;
$L__BB0_632:
	setp.eq.s32 	%p405, %r3, 0;
	@%p405 bra 	$L__BB0_640;
	setp.lt.u32 	%p406, %r4, 3;
	@%p406 bra 	$L__BB0_635;
	add.s32 	%r2115, %r3826, %r12;
	mul.wide.u32 	%rd4676, %r2115, 4;
	add.s64 	%rd4677, %rd2, %rd4676;
	ld.global.f32 	%f4198, [%rd4677];
	mul.lo.s32 	%r2116, %r3826, %r914;
	cvt.s64.s32 	%rd4678, %r2116;
	cvt.u64.u32 	%rd4679, %r1;
	add.s64 	%rd4680, %rd4678, %rd4679;
	shl.b64 	%rd4681, %rd4680, 2;
	add.s64 	%rd4682, %rd1, %rd4681;
	ld.global.f32 	%f4199, [%rd4682+228];
	fma.rn.f32 	%f4200, %f4198, %f4199, %f7753;
	cvt.u64.u32 	%rd4683, %r12;
	cvt.u64.u32 	%rd4684, %r3826;
	add.s64 	%rd4685, %rd4684, %rd4683;
	shl.b64 	%rd4686, %rd4685, 2;
	add.s64 	%rd4687, %rd2, %rd4686;
	ld.global.f32 	%f4201, [%rd4687+4];
	add.s32 	%r2117, %r2116, %r914;
	cvt.s64.s32 	%rd4688, %r2117;
	add.s64 	%rd4689, %rd4688, %rd4679;
	shl.b64 	%rd4690, %rd4689, 2;
	add.s64 	%rd4691, %rd1, %rd4690;
	ld.global.f32 	%f4202, [%rd4691+228];
	fma.rn.f32 	%f4203, %f4201, %f4202, %f4200;
	ld.global.f32 	%f4204, [%rd4687+8];
	add.s32 	%r2118, %r2117, %r914;
	cvt.s64.s32 	%rd4692, %r2118;
	add.s64 	%rd4693, %rd4692, %rd4679;
	shl.b64 	%rd4694, %rd4693, 2;
	add.s64 	%rd4695, %rd1, %rd4694;
	ld.global.f32 	%f4205, [%rd4695+228];
	fma.rn.f32 	%f4206, %f4204, %f4205, %f4203;
	ld.global.f32 	%f4207, [%rd4687+12];
	add.s32 	%r2119, %r2118, %r914;
	cvt.s64.s32 	%rd4696, %r2119;
	add.s64 	%rd4697, %rd4696, %rd4679;
	shl.b64 	%rd4698, %rd4697, 2;
	add.s64 	%rd4699, %rd1, %rd4698;
	ld.global.f32 	%f4208, [%rd4699+228];
	fma.rn.f32 	%f7753, %f4207, %f4208, %f4206;
	add.s32 	%r3826, %r3826, 4;
$L__BB0_635:
	setp.eq.s32 	%p407, %r5, 0;
	@%p407 bra 	$L__BB0_640;
	setp.eq.s32 	%p408, %r6, 0;
	@%p408 bra 	$L__BB0_638;
	add.s32 	%r2120, %r3826, %r12;
	mul.wide.u32 	%rd4700, %r2120, 4;
	add.s64 	%rd4701, %rd2, %rd4700;
	ld.global.f32 	%f4210, [%rd4701];
	mul.lo.s32 	%r2121, %r3826, %r914;
	cvt.s64.s32 	%rd4702, %r2121;
	cvt.u64.u32 	%rd4703, %r1;
	add.s64 	%rd4704, %rd4702, %rd4703;
	shl.b64 	%rd4705, %rd4704, 2;
	add.s64 	%rd4706, %rd1, %rd4705;
	ld.global.f32 	%f4211, [%rd4706+228];
	fma.rn.f32 	%f4212, %f4210, %f4211, %f7753;
	cvt.u64.u32 	%rd4707, %r12;
	cvt.u64.u32 	%rd4708, %r3826;
	add.s64 	%rd4709, %rd4708, %rd4707;
	shl.b64 	%rd4710, %rd4709, 2;
	add.s64 	%rd4711, %rd2, %rd4710;
	ld.global.f32 	%f4213, [%rd4711+4];
	add.s32 	%r2122, %r2121, %r914;
	cvt.s64.s32 	%rd4712, %r2122;
	add.s64 	%rd4713, %rd4712, %rd4703;
	shl.b64 	%rd4714, %rd4713, 2;
	add.s64 	%rd4715, %rd1, %rd4714;
	ld.global.f32 	%f4214, [%rd4715+228];
	fma.rn.f32 	%f7753, %f4213, %f4214, %f4212;
	add.s32 	%r3826, %r3826, 2;
$L__BB0_638:
	setp.eq.s32 	%p409, %r8, 0;
	@%p409 bra 	$L__BB0_640;
	add.s32 	%r2123, %r3826, %r12;
	mul.wide.u32 	%rd4716, %r2123, 4;
	add.s64 	%rd4717, %rd2, %rd4716;
	ld.global.f32 	%f4215, [%rd4717];
	mul.lo.s32 	%r2124, %r3826, %r914;
	cvt.s64.s32 	%rd4718, %r2124;
	cvt.u64.u32 	%rd4719, %r1;
	add.s64 	%rd4720, %rd4718, %rd4719;
	shl.b64 	%rd4721, %rd4720, 2;
	add.s64 	%rd4722, %rd1, %rd4721;
	ld.global.f32 	%f4216, [%rd4722+228];
	fma.rn.f32 	%f7753, %f4215, %f4216, %f7753;
$L__BB0_640:
	setp.lt.u32 	%p410, %r2, 7;
	st.global.f32 	[%rd3+228], %f7753;
	ld.global.f32 	%f7761, [%rd3+232];
	mov.b32 	%r3830, 0;
	@%p410 bra 	$L__BB0_643;
	mov.b32 	%r3828, 0;
$L__BB0_642:
	.pragma "nounroll";
	add.s32 	%r2127, %r3828, %r12;
	mul.wide.u32 	%rd4723, %r2127, 4;
	add.s64 	%rd4724, %rd2, %rd4723;
	ld.global.f32 	%f4218, [%rd4724];
	mul.lo.s32 	%r2128, %r3828, %r914;
	cvt.s64.s32 	%rd4725, %r2128;
	cvt.u64.u32 	%rd4726, %r1;
	add.s64 	%rd4727, %rd4725, %rd4726;
	shl.b64 	%rd4728, %rd4727, 2;
	add.s64 	%rd4729, %rd1, %rd4728;
	ld.global.f32 	%f4219, [%rd4729+232];
	fma.rn.f32 	%f4220, %f4218, %f4219, %f7761;
	ld.global.f32 	%f4221, [%rd4724+4];
	add.s32 	%r2129, %r2128, %r914;
	cvt.s64.s32 	%rd4730, %r2129;
	add.s64 	%rd4731, %rd4730, %rd4726;
	shl.b64 	%rd4732, %rd4731, 2;
	add.s64 	%rd4733, %rd1, %rd4732;
	ld.global.f32 	%f4222, [%rd4733+232];
	fma.rn.f32 	%f4223, %f4221, %f4222, %f4220;
	ld.global.f32 	%f4224, [%rd4724+8];
	add.s32 	%r2130, %r2129, %r914;
	cvt.s64.s32 	%rd4734, %r2130;
	add.s64 	%rd4735, %rd4734, %rd4726;
	shl.b64 	%rd4736, %rd4735, 2;
	add.s64 	%rd4737, %rd1, %rd4736;
	ld.global.f32 	%f4225, [%rd4737+232];
	fma.rn.f32 	%f4226, %f4224, %f4225, %f4223;
	ld.global.f32 	%f4227, [%rd4724+12];
	add.s32 	%r2131, %r2130, %r914;
	cvt.s64.s32 	%rd4738, %r2131;
	add.s64 	%rd4739, %rd4738, %rd4726;
	shl.b64 	%rd4740, %rd4739, 2;
	add.s64 	%rd4741, %rd1, %rd4740;
	ld.global.f32 	%f4228, [%rd4741+232];
	fma.rn.f32 	%f4229, %f4227, %f4228, %f4226;
	ld.global.f32 	%f4230, [%rd4724+16];
	add.s32 	%r2132, %r2131, %r914;
	cvt.s64.s32 	%rd4742, %r2132;
	add.s64 	%rd4743, %rd4742, %rd4726;
	shl.b64 	%rd4744, %rd4743, 2;
	add.s64 	%rd4745, %rd1, %rd4744;
	ld.global.f32 	%f4231, [%rd4745+232];
	fma.rn.f32 	%f4232, %f4230, %f4231, %f4229;
	ld.global.f32 	%f4233, [%rd4724+20];
	add.s32 	%r2133, %r2132, %r914;
	cvt.s64.s32 	%rd4746, %r2133;
	add.s64 	%rd4747, %rd4746, %rd4726;
	shl.b64 	%rd4748, %rd4747, 2;
	add.s64 	%rd4749, %rd1, %rd4748;
	ld.global.f32 	%f4234, [%rd4749+232];
	fma.rn.f32 	%f4235, %f4233, %f4234, %f4232;
	ld.global.f32 	%f4236, [%rd4724+24];
	add.s32 	%r2134, %r2133, %r914;
	cvt.s64.s32 	%rd4750, %r2134;
	add.s64 	%rd4751, %rd4750, %rd4726;
	shl.b64 	%rd4752, %rd4751, 2;
	add.s64 	%rd4753, %rd1, %rd4752;
	ld.global.f32 	%f4237, [%rd4753+232];
	fma.rn.f32 	%f4238, %f4236, %f4237, %f4235;
	ld.global.f32 	%f4239, [%rd4724+28];
	add.s32 	%r2135, %r2134, %r914;
	cvt.s64.s32 	%rd4754, %r2135;
	add.s64 	%rd4755, %rd4754, %rd4726;
	shl.b64 	%rd4756, %rd4755, 2;
	add.s64 	%rd4757, %rd1, %rd4756;
	ld.global.f32 	%f4240, [%rd4757+232];
	fma.rn.f32 	%f7761, %f4239, %f4240, %f4238;
	add.s32 	%r3828, %r3828, 8;
	setp.ne.s32 	%p411, %r3828, %r7;
	mov.u32 	%r3830, %r7;
	@%p411 bra 	$L__BB0_642;
$L__BB0_643:
	setp.eq.s32 	%p412, %r3, 0;
	@%p412 bra 	$L__BB0_651;
	setp.lt.u32 	%p413, %r4, 3;
	@%p413 bra 	$L__BB0_646;
	add.s32 	%r2136, %r3830, %r12;
	mul.wide.u32 	%rd4758, %r2136, 4;
	add.s64 	%rd4759, %rd2, %rd4758;
	ld.global.f32 	%f4242, [%rd4759];
	mul.lo.s32 	%r2137, %r3830, %r914;
	cvt.s64.s32 	%rd4760, %r2137;
	cvt.u64.u32 	%rd4761, %r1;
	add.s64 	%rd4762, %rd4760, %rd4761;
	shl.b64 	%rd4763, %rd4762, 2;
	add.s64 	%rd4764, %rd1, %rd4763;
	ld.global.f32 	%f4243, [%rd4764+232];
	fma.rn.f32 	%f4244, %f4242, %f4243, %f7761;
	cvt.u64.u32 	%rd4765, %r12;
	cvt.u64.u32 	%rd4766, %r3830;
	add.s64 	%rd4767, %rd4766, %rd4765;
	shl.b64 	%rd4768, %rd4767, 2;
	add.s64 	%rd4769, %rd2, %rd4768;
	ld.global.f32 	%f4245, [%rd4769+4];
	add.s32 	%r2138, %r2137, %r914;
	cvt.s64.s32 	%rd4770, %r2138;
	add.s64 	%rd4771, %rd4770, %rd4761;
	shl.b64 	%rd4772, %rd4771, 2;
	add.s64 	%rd4773, %rd1, %rd4772;
	ld.global.f32 	%f4246, [%rd4773+232];
	fma.rn.f32 	%f4247, %f4245, %f4246, %f4244;
	ld.global.f32 	%f4248, [%rd4769+8];
	add.s32 	%r2139, %r2138, %r914;
	cvt.s64.s32 	%rd4774, %r2139;
	add.s64 	%rd4775, %rd4774, %rd4761;
	shl.b64 	%rd4776, %rd4775, 2;
	add.s64 	%rd4777, %rd1, %rd4776;
	ld.global.f32 	%f4249, [%rd4777+232];
	fma.rn.f32 	%f4250, %f4248, %f4249, %f4247;
	ld.global.f32 	%f4251, [%rd4769+12];
	add.s32 	%r2140, %r2139, %r914;
	cvt.s64.s32 	%rd4778, %r2140;
	add.s64 	%rd4779, %rd4778, %rd4761;
	shl.b64 	%rd4780, %rd4779, 2;
	add.s64 	%rd4781, %rd1, %rd4780;
	ld.global.f32 	%f4252, [%rd4781+232];
	fma.rn.f32 	%f7761, %f4251, %f4252, %f4250;
	add.s32 	%r3830, %r3830, 4;
$L__BB0_646:
	setp.eq.s32 	%p414, %r5, 0;
	@%p414 bra 	$L__BB0_651;
	setp.eq.s32 	%p415, %r6, 0;
	@%p415 bra 	$L__BB0_649;
	add.s32 	%r2141, %r3830, %r12;
	mul.wide.u32 	%rd4782, %r2141, 4;
	add.s64 	%rd4783, %rd2, %rd4782;
	ld.global.f32 	%f4254, [%rd4783];
	mul.lo.s32 	%r2142, %r3830, %r914;
	cvt.s64.s32 	%rd4784, %r2142;
	cvt.u64.u32 	%rd4785, %r1;
	add.s64 	%rd4786, %rd4784, %rd4785;
	shl.b64 	%rd4787, %rd4786, 2;
	add.s64 	%rd4788, %rd1, %rd4787;
	ld.global.f32 	%f4255, [%rd4788+232];
	fma.rn.f32 	%f4256, %f4254, %f4255, %f7761;
	cvt.u64.u32 	%rd4789, %r12;
	cvt.u64.u32 	%rd4790, %r3830;
	add.s64 	%rd4791, %rd4790, %rd4789;
	shl.b64 	%rd4792, %rd4791, 2;
	add.s64 	%rd4793, %rd2, %rd4792;
	ld.global.f32 	%f4257, [%rd4793+4];
	add.s32 	%r2143, %r2142, %r914;
	cvt.s64.s32 	%rd4794, %r2143;
	add.s64 	%rd4795, %rd4794, %rd4785;
	shl.b64 	%rd4796, %rd4795, 2;
	add.s64 	%rd4797, %rd1, %rd4796;
	ld.global.f32 	%f4258, [%rd4797+232];
	fma.rn.f32 	%f7761, %f4257, %f4258, %f4256;
	add.s32 	%r3830, %r3830, 2;
$L__BB0_649:
	setp.eq.s32 	%p416, %r8, 0;
	@%p416 bra 	$L__BB0_651;
	add.s32 	%r2144, %r3830, %r12;
	mul.wide.u32 	%rd4798, %r2144, 4;
	add.s64 	%rd4799, %rd2, %rd4798;
	ld.global.f32 	%f4259, [%rd4799];
	mul.lo.s32 	%r2145, %r3830, %r914;
	cvt.s64.s32 	%rd4800, %r2145;
	cvt.u64.u32 	%rd4801, %r1;
	add.s64 	%rd4802, %rd4800, %rd4801;
	shl.b64 	%rd4803, %rd4802, 2;
	add.s64 	%rd4804, %rd1, %rd4803;
	ld.global.f32 	%f4260, [%rd4804+232];
	fma.rn.f32 	%f7761, %f4259, %f4260, %f7761;
$L__BB0_651:
	setp.lt.u32 	%p417, %r2, 7;
	st.global.f32 	[%rd3+232], %f7761;
	ld.global.f32 	%f7769, [%rd3+236];
	mov.b32 	%r3834, 0;
	@%p417 bra 	$L__BB0_654;
	mov.b32 	%r3832, 0;
$L__BB0_653:
	.pragma "nounroll";
	add.s32 	%r2148, %r3832, %r12;
	mul.wide.u32 	%rd4805, %r2148, 4;
	add.s64 	%rd4806, %rd2, %rd4805;
	ld.global.f32 	%f4262, [%rd4806];
	mul.lo.s32 	%r2149, %r3832, %r914;
	cvt.s64.s32 	%rd4807, %r2149;
	cvt.u64.u32 	%rd4808, %r1;
	add.s64 	%rd4809, %rd4807, %rd4808;
	shl.b64 	%rd4810, %rd4809, 2;
	add.s64 	%rd4811, %rd1, %rd4810;
	ld.global.f32 	%f4263, [%rd4811+236];
	fma.rn.f32 	%f4264, %f4262, %f4263, %f7769;
	ld.global.f32 	%f4265, [%rd4806+4];
	add.s32 	%r2150, %r2149, %r914;
	cvt.s64.s32 	%rd4812, %r2150;
	add.s64 	%rd4813, %rd4812, %rd4808;
	shl.b64 	%rd4814, %rd4813, 2;
	add.s64 	%rd4815, %rd1, %rd4814;
	ld.global.f32 	%f4266, [%rd4815+236];
	fma.rn.f32 	%f4267, %f4265, %f4266, %f4264;
	ld.global.f32 	%f4268, [%rd4806+8];
	add.s32 	%r2151, %r2150, %r914;
	cvt.s64.s32 	%rd4816, %r2151;
	add.s64 	%rd4817, %rd4816, %rd4808;
	shl.b64 	%rd4818, %rd4817, 2;
	add.s64 	%rd4819, %rd1, %rd4818;
	ld.global.f32 	%f4269, [%rd4819+236];
	fma.rn.f32 	%f4270, %f4268, %f4269, %f4267;
	ld.global.f32 	%f4271, [%rd4806+12];
	add.s32 	%r2152, %r2151, %r914;
	cvt.s64.s32 	%rd4820, %r2152;
	add.s64 	%rd4821, %rd4820, %rd4808;
	shl.b64 	%rd4822, %rd4821, 2;
	add.s64 	%rd4823, %rd1, %rd4822;
	ld.global.f32 	%f4272, [%rd4823+236];
	fma.rn.f32 	%f4273, %f4271, %f4272, %f4270;
	ld.global.f32 	%f4274, [%rd4806+16];
	add.s32 	%r2153, %r2152, %r914;
	cvt.s64.s32 	%rd4824, %r2153;
	add.s64 	%rd4825, %rd4824, %rd4808;
	shl.b64 	%rd4826, %rd4825, 2;
	add.s64 	%rd4827, %rd1, %rd4826;
	ld.global.f32 	%f4275, [%rd4827+236];
	fma.rn.f32 	%f4276, %f4274, %f4275, %f4273;
	ld.global.f32 	%f4277, [%rd4806+20];
	add.s32 	%r2154, %r2153, %r914;
	cvt.s64.s32 	%rd4828, %r2154;
	add.s64 	%rd4829, %rd4828, %rd4808;
	shl.b64 	%rd4830, %rd4829, 2;
	add.s64 	%rd4831, %rd1, %rd4830;
	ld.global.f32 	%f4278, [%rd4831+236];
	fma.rn.f32 	%f4279, %f4277, %f4278, %f4276;
	ld.global.f32 	%f4280, [%rd4806+24];
	add.s32 	%r2155, %r2154, %r914;
	cvt.s64.s32 	%rd4832, %r2155;
	add.s64 	%rd4833, %rd4832, %rd4808;
	shl.b64 	%rd4834, %rd4833, 2;
	add.s64 	%rd4835, %rd1, %rd4834;
	ld.global.f32 	%f4281, [%rd4835+236];
	fma.rn.f32 	%f4282, %f4280, %f4281, %f4279;
	ld.global.f32 	%f4283, [%rd4806+28];
	add.s32 	%r2156, %r2155, %r914;
	cvt.s64.s32 	%rd4836, %r2156;
	add.s64 	%rd4837, %rd4836, %rd4808;
	shl.b64 	%rd4838, %rd4837, 2;
	add.s64 	%rd4839, %rd1, %rd4838;
	ld.global.f32 	%f4284, [%rd4839+236];
	fma.rn.f32 	%f7769, %f4283, %f4284, %f4282;
	add.s32 	%r3832, %r3832, 8;
	setp.ne.s32 	%p418, %r3832, %r7;
	mov.u32 	%r3834, %r7;
	@%p418 bra 	$L__BB0_653;
$L__BB0_654:
	setp.eq.s32 	%p419, %r3, 0;
	@%p419 bra 	$L__BB0_662;
	setp.lt.u32 	%p420, %r4, 3;
	@%p420 bra 	$L__BB0_657;
	add.s32 	%r2157, %r3834, %r12;
	mul.wide.u32 	%rd4840, %r2157, 4;
	add.s64 	%rd4841, %rd2, %rd4840;
	ld.global.f32 	%f4286, [%rd4841];
	mul.lo.s32 	%r2158, %r3834, %r914;
	cvt.s64.s32 	%rd4842, %r2158;
	cvt.u64.u32 	%rd4843, %r1;
	add.s64 	%rd4844, %rd4842, %rd4843;
	shl.b64 	%rd4845, %rd4844, 2;
	add.s64 	%rd4846, %rd1, %rd4845;
	ld.global.f32 	%f4287, [%rd4846+236];
	fma.rn.f32 	%f4288, %f4286, %f4287, %f7769;
	cvt.u64.u32 	%rd4847, %r12;
	cvt.u64.u32 	%rd4848, %r3834;
	add.s64 	%rd4849, %rd4848, %rd4847;
	shl.b64 	%rd4850, %rd4849, 2;
	add.s64 	%rd4851, %rd2, %rd4850;
	ld.global.f32 	%f4289, [%rd4851+4];
	add.s32 	%r2159, %r2158, %r914;
	cvt.s64.s32 	%rd4852, %r2159;
	add.s64 	%rd4853, %rd4852, %rd4843;
	shl.b64 	%rd4854, %rd4853, 2;
	add.s64 	%rd4855, %rd1, %rd4854;
	ld.global.f32 	%f4290, [%rd4855+236];
	fma.rn.f32 	%f4291, %f4289, %f4290, %f4288;
	ld.global.f32 	%f4292, [%rd4851+8];
	add.s32 	%r2160, %r2159, %r914;
	cvt.s64.s32 	%rd4856, %r2160;
	add.s64 	%rd4857, %rd4856, %rd4843;
	shl.b64 	%rd4858, %rd4857, 2;
	add.s64 	%rd4859, %rd1, %rd4858;
	ld.global.f32 	%f4293, [%rd4859+236];
	fma.rn.f32 	%f4294, %f4292, %f4293, %f4291;
	ld.global.f32 	%f4295, [%rd4851+12];
	add.s32 	%r2161, %r2160, %r914;
	cvt.s64.s32 	%rd4860, %r2161;
	add.s64 	%rd4861, %rd4860, %rd4843;
	shl.b64 	%rd4862, %rd4861, 2;
	add.s64 	%rd4863, %rd1, %rd4862;
	ld.global.f32 	%f4296, [%rd4863+236];
	fma.rn.f32 	%f7769, %f4295, %f4296, %f4294;
	add.s32 	%r3834, %r3834, 4;
$L__BB0_657:
	setp.eq.s32 	%p421, %r5, 0;
	@%p421 bra 	$L__BB0_662;
	setp.eq.s32 	%p422, %r6, 0;
	@%p422 bra 	$L__BB0_660;
	add.s32 	%r2162, %r3834, %r12;
	mul.wide.u32 	%rd4864, %r2162, 4;
	add.s64 	%rd4865, %rd2, %rd4864;
	ld.global.f32 	%f4298, [%rd4865];
	mul.lo.s32 	%r2163, %r3834, %r914;
	cvt.s64.s32 	%rd4866, %r2163;
	cvt.u64.u32 	%rd4867, %r1;
	add.s64 	%rd4868, %rd4866, %rd4867;
	shl.b64 	%rd4869, %rd4868, 2;
	add.s64 	%rd4870, %rd1, %rd4869;
	ld.global.f32 	%f4299, [%rd4870+236];
	fma.rn.f32 	%f4300, %f4298, %f4299, %f7769;
	cvt.u64.u32 	%rd4871, %r12;
	cvt.u64.u32 	%rd4872, %r3834;
	add.s64 	%rd4873, %rd4872, %rd4871;
	shl.b64 	%rd4874, %rd4873, 2;
	add.s64 	%rd4875, %rd2, %rd4874;
	ld.global.f32 	%f4301, [%rd4875+4];
	add.s32 	%r2164, %r2163, %r914;
	cvt.s64.s32 	%rd4876, %r2164;
	add.s64 	%rd4877, %rd4876, %rd4867;
	shl.b64 	%rd4878, %rd4877, 2;
	add.s64 	%rd4879, %rd1, %rd4878;
	ld.global.f32 	%f4302, [%rd4879+236];
	fma.rn.f32 	%f7769, %f4301, %f4302, %f4300;
	add.s32 	%r3834, %r3834, 2;
$L__BB0_660:
	setp.eq.s32 	%p423, %r8, 0;
	@%p423 bra 	$L__BB0_662;
	add.s32 	%r2165, %r3834, %r12;
	mul.wide.u32 	%rd4880, %r2165, 4;
	add.s64 	%rd4881, %rd2, %rd4880;
	ld.global.f32 	%f4303, [%rd4881];
	mul.lo.s32 	%r2166, %r3834, %r914;
	cvt.s64.s32 	%rd4882, %r2166;
	cvt.u64.u32 	%rd4883, %r1;
	add.s64 	%rd4884, %rd4882, %rd4883;
	shl.b64 	%rd4885, %rd4884, 2;
	add.s64 	%rd4886, %rd1, %rd4885;
	ld.global.f32 	%f4304, [%rd4886+236];
	fma.rn.f32 	%f7769, %f4303, %f4304, %f7769;
$L__BB0_662:
	setp.lt.u32 	%p424, %r2, 7;
	st.global.f32 	[%rd3+236], %f7769;
	ld.global.f32 	%f7777, [%rd3+240];
	mov.b32 	%r3838, 0;
	@%p424 bra 	$L__BB0_665;
	mov.b32 	%r3836, 0;
$L__BB0_664:
	.pragma "nounroll";
	add.s32 	%r2169, %r3836, %r12;
	mul.wide.u32 	%rd4887, %r2169, 4;
	add.s64 	%rd4888, %rd2, %rd4887;
	ld.global.f32 	%f4306, [%rd4888];
	mul.lo.s32 	%r2170, %r3836, %r914;
	cvt.s64.s32 	%rd4889, %r2170;
	cvt.u64.u32 	%rd4890, %r1;
	add.s64 	%rd4891, %rd4889, %rd4890;
	shl.b64 	%rd4892, %rd4891, 2;
	add.s64 	%rd4893, %rd1, %rd4892;
	ld.global.f32 	%f4307, [%rd4893+240];
	fma.rn.f32 	%f4308, %f4306, %f4307, %f7777;
	ld.global.f32 	%f4309, [%rd4888+4];
	add.s32 	%r2171, %r2170, %r914;
	cvt.s64.s32 	%rd4894, %r2171;
	add.s64 	%rd4895, %rd4894, %rd4890;
	shl.b64 	%rd4896, %rd4895, 2;
	add.s64 	%rd4897, %rd1, %rd4896;
	ld.global.f32 	%f4310, [%rd4897+240];
	fma.rn.f32 	%f4311, %f4309, %f4310, %f4308;
	ld.global.f32 	%f4312, [%rd4888+8];
	add.s32 	%r2172, %r2171, %r914;
	cvt.s64.s32 	%rd4898, %r2172;
	add.s64 	%rd4899, %rd4898, %rd4890;
	shl.b64 	%rd4900, %rd4899, 2;
	add.s64 	%rd4901, %rd1, %rd4900;
	ld.global.f32 	%f4313, [%rd4901+240];
	fma.rn.f32 	%f4314, %f4312, %f4313, %f4311;
	ld.global.f32 	%f4315, [%rd4888+12];
	add.s32 	%r2173, %r2172, %r914;
	cvt.s64.s32 	%rd4902, %r2173;
	add.s64 	%rd4903, %rd4902, %rd4890;
	shl.b64 	%rd4904, %rd4903, 2;
	add.s64 	%rd4905, %rd1, %rd4904;
	ld.global.f32 	%f4316, [%rd4905+240];
	fma.rn.f32 	%f4317, %f4315, %f4316, %f4314;
	ld.global.f32 	%f4318, [%rd4888+16];
	add.s32 	%r2174, %r2173, %r914;
	cvt.s64.s32 	%rd4906, %r2174;
	add.s64 	%rd4907, %rd4906, %rd4890;
	shl.b64 	%rd4908, %rd4907, 2;
	add.s64 	%rd4909, %rd1, %rd4908;
	ld.global.f32 	%f4319, [%rd4909+240];
	fma.rn.f32 	%f4320, %f4318, %f4319, %f4317;
	ld.global.f32 	%f4321, [%rd4888+20];
	add.s32 	%r2175, %r2174, %r914;
	cvt.s64.s32 	%rd4910, %r2175;
	add.s64 	%rd4911, %rd4910, %rd4890;
	shl.b64 	%rd4912, %rd4911, 2;
	add.s64 	%rd4913, %rd1, %rd4912;
	ld.global.f32 	%f4322, [%rd4913+240];
	fma.rn.f32 	%f4323, %f4321, %f4322, %f4320;
	ld.global.f32 	%f4324, [%rd4888+24];
	add.s32 	%r2176, %r2175, %r914;
	cvt.s64.s32 	%rd4914, %r2176;
	add.s64 	%rd4915, %rd4914, %rd4890;
	shl.b64 	%rd4916, %rd4915, 2;
	add.s64 	%rd4917, %rd1, %rd4916;
	ld.global.f32 	%f4325, [%rd4917+240];
	fma.rn.f32 	%f4326, %f4324, %f4325, %f4323;
	ld.global.f32 	%f4327, [%rd4888+28];
	add.s32 	%r2177, %r2176, %r914;
	cvt.s64.s32 	%rd4918, %r2177;
	add.s64 	%rd4919, %rd4918, %rd4890;
	shl.b64 	%rd4920, %rd4919, 2;
	add.s64 	%rd4921, %rd1, %rd4920;
	ld.global.f32 	%f4328, [%rd4921+240];
	fma.rn.f32 	%f7777, %f4327, %f4328, %f4326;
	add.s32 	%r3836, %r3836, 8;
	setp.ne.s32 	%p425, %r3836, %r7;
	mov.u32 	%r3838, %r7;
	@%p425 bra 	$L__BB0_664;
$L__BB0_665:
	setp.eq.s32 	%p426, %r3, 0;
	@%p426 bra 	$L__BB0_673;
	setp.lt.u32 	%p427, %r4, 3;
	@%p427 bra 	$L__BB0_668;
	add.s32 	%r2178, %r3838, %r12;
	mul.wide.u32 	%rd4922, %r2178, 4;
	add.s64 	%rd4923, %rd2, %rd4922;
	ld.global.f32 	%f4330, [%rd4923];
	mul.lo.s32 	%r2179, %r3838, %r914;
	cvt.s64.s32 	%rd4924, %r2179;
	cvt.u64.u32 	%rd4925, %r1;
	add.s64 	%rd4926, %rd4924, %rd4925;
	shl.b64 	%rd4927, %rd4926, 2;
	add.s64 	%rd4928, %rd1, %rd4927;
	ld.global.f32 	%f4331, [%rd4928+240];
	fma.rn.f32 	%f4332, %f4330, %f4331, %f7777;
	cvt.u64.u32 	%rd4929, %r12;
	cvt.u64.u32 	%rd4930, %r3838;
	add.s64 	%rd4931, %rd4930, %rd4929;
	shl.b64 	%rd4932, %rd4931, 2;
	add.s64 	%rd4933, %rd2, %rd4932;
	ld.global.f32 	%f4333, [%rd4933+4];
	add.s32 	%r2180, %r2179, %r914;
	cvt.s64.s32 	%rd4934, %r2180;
	add.s64 	%rd4935, %rd4934, %rd4925;
	shl.b64 	%rd4936, %rd4935, 2;
	add.s64 	%rd4937, %rd1, %rd4936;
	ld.global.f32 	%f4334, [%rd4937+240];
	fma.rn.f32 	%f4335, %f4333, %f4334, %f4332;
	ld.global.f32 	%f4336, [%rd4933+8];
	add.s32 	%r2181, %r2180, %r914;
	cvt.s64.s32 	%rd4938, %r2181;
	add.s64 	%rd4939, %rd4938, %rd4925;
	shl.b64 	%rd4940, %rd4939, 2;
	add.s64 	%rd4941, %rd1, %rd4940;
	ld.global.f32 	%f4337, [%rd4941+240];
	fma.rn.f32 	%f4338, %f4336, %f4337, %f4335;
	ld.global.f32 	%f4339, [%rd4933+12];
	add.s32 	%r2182, %r2181, %r914;
	cvt.s64.s32 	%rd4942, %r2182;
	add.s64 	%rd4943, %rd4942, %rd4925;
	shl.b64 	%rd4944, %rd4943, 2;
	add.s64 	%rd4945, %rd1, %rd4944;
	ld.global.f32 	%f4340, [%rd4945+240];
	fma.rn.f32 	%f7777, %f4339, %f4340, %f4338;
	add.s32 	%r3838, %r3838, 4;
$L__BB0_668:
	setp.eq.s32 	%p428, %r5, 0;
	@%p428 bra 	$L__BB0_673;
	setp.eq.s32 	%p429, %r6, 0;
	@%p429 bra 	$L__BB0_671;
	add.s32 	%r2183, %r3838, %r12;
	mul.wide.u32 	%rd4946, %r2183, 4;
	add.s64 	%rd4947, %rd2, %rd4946;
	ld.global.f32 	%f4342, [%rd4947];
	mul.lo.s32 	%r2184, %r3838, %r914;
	cvt.s64.s32 	%rd4948, %r2184;
	cvt.u64.u32 	%rd4949, %r1;
	add.s64 	%rd4950, %rd4948, %rd4949;
	shl.b64 	%rd4951, %rd4950, 2;
	add.s64 	%rd4952, %rd1, %rd4951;
	ld.global.f32 	%f4343, [%rd4952+240];
	fma.rn.f32 	%f4344, %f4342, %f4343, %f7777;
	cvt.u64.u32 	%rd4953, %r12;
	cvt.u64.u32 	%rd4954, %r3838;
	add.s64 	%rd4955, %rd4954, %rd4953;
	shl.b64 	%rd4956, %rd4955, 2;
	add.s64 	%rd4957, %rd2, %rd4956;
	ld.global.f32 	%f4345, [%rd4957+4];
	add.s32 	%r2185, %r2184, %r914;
	cvt.s64.s32 	%rd4958, %r2185;
	add.s64 	%rd4959, %rd4958, %rd4949;
	shl.b64 	%rd4960, %rd4959, 2;
	add.s64 	%rd4961, %rd1, %rd4960;
	ld.global.f32 	%f4346, [%rd4961+240];
	fma.rn.f32 	%f7777, %f4345, %f4346, %f4344;
	add.s32 	%r3838, %r3838, 2;
$L__BB0_671:
	setp.eq.s32 	%p430, %r8, 0;
	@%p430 bra 	$L__BB0_673;
	add.s32 	%r2186, %r3838, %r12;
	mul.wide.u32 	%rd4962, %r2186, 4;
	add.s64 	%rd4963, %rd2, %rd4962;
	ld.global.f32 	%f4347, [%rd4963];
	mul.lo.s32 	%r2187, %r3838, %r914;
	cvt.s64.s32 	%rd4964, %r2187;
	cvt.u64.u32 	%rd4965, %r1;
	add.s64 	%rd4966, %rd4964, %rd4965;
	shl.b64 	%rd4967, %rd4966, 2;
	add.s64 	%rd4968, %rd1, %rd4967;
	ld.global.f32 	%f4348, [%rd4968+240];
	fma.rn.f32 	%f7777, %f4347, %f4348, %f7777;
$L__BB0_673:
	setp.lt.u32 	%p431, %r2, 7;
	st.global.f32 	[%rd3+240], %f7777;
	ld.global.f32 	%f7785, [%rd3+244];
	mov.b32 	%r3842, 0;
	@%p431 bra 	$L__BB0_676;
	mov.b32 	%r3840, 0;
$L__BB0_675:
	.pragma "nounroll";
	add.s32 	%r2190, %r3840, %r12;
	mul.wide.u32 	%rd4969, %r2190, 4;
	add.s64 	%rd4970, %rd2, %rd4969;
	ld.global.f32 	%f4350, [%rd4970];
	mul.lo.s32 	%r2191, %r3840, %r914;
	cvt.s64.s32 	%rd4971, %r2191;
	cvt.u64.u32 	%rd4972, %r1;
	add.s64 	%rd4973, %rd4971, %rd4972;
	shl.b64 	%rd4974, %rd4973, 2;
	add.s64 	%rd4975, %rd1, %rd4974;
	ld.global.f32 	%f4351, [%rd4975+244];
	fma.rn.f32 	%f4352, %f4350, %f4351, %f7785;
	ld.global.f32 	%f4353, [%rd4970+4];
	add.s32 	%r2192, %r2191, %r914;
	cvt.s64.s32 	%rd4976, %r2192;
	add.s64 	%rd4977, %rd4976, %rd4972;
	shl.b64 	%rd4978, %rd4977, 2;
	add.s64 	%rd4979, %rd1, %rd4978;
	ld.global.f32 	%f4354, [%rd4979+244];
	fma.rn.f32 	%f4355, %f4353, %f4354, %f4352;
	ld.global.f32 	%f4356, [%rd4970+8];
	add.s32 	%r2193, %r2192, %r914;
	cvt.s64.s32 	%rd4980, %r2193;
	add.s64 	%rd4981, %rd4980, %rd4972;
	shl.b64 	%rd4982, %rd4981, 2;
	add.s64 	%rd4983, %rd1, %rd4982;
	ld.global.f32 	%f4357, [%rd4983+244];
	fma.rn.f32 	%f4358, %f4356, %f4357, %f4355;
	ld.global.f32 	%f4359, [%rd4970+12];
	add.s32 	%r2194, %r2193, %r914;
	cvt.s64.s32 	%rd4984, %r2194;
	add.s64 	%rd4985, %rd4984, %rd4972;
	shl.b64 	%rd4986, %rd4985, 2;
	add.s64 	%rd4987, %rd1, %rd4986;
	ld.global.f32 	%f4360, [%rd4987+244];
	fma.rn.f32 	%f4361, %f4359, %f4360, %f4358;
	ld.global.f32 	%f4362, [%rd4970+16];
	add.s32 	%r2195, %r2194, %r914;
	cvt.s64.s32 	%rd4988, %r2195;
	add.s64 	%rd4989, %rd4988, %rd4972;
	shl.b64 	%rd4990, %rd4989, 2;
	add.s64 	%rd4991, %rd1, %rd4990;
	ld.global.f32 	%f4363, [%rd4991+244];
	fma.rn.f32 	%f4364, %f4362, %f4363, %f4361;
	ld.global.f32 	%f4365, [%rd4970+20];
	add.s32 	%r2196, %r2195, %r914;
	cvt.s64.s32 	%rd4992, %r2196;
	add.s64 	%rd4993, %rd4992, %rd4972;
	shl.b64 	%rd4994, %rd4993, 2;
	add.s64 	%rd4995, %rd1, %rd4994;
	ld.global.f32 	%f4366, [%rd4995+244];
	fma.rn.f32 	%f4367, %f4365, %f4366, %f4364;
	ld.global.f32 	%f4368, [%rd4970+24];
	add.s32 	%r2197, %r2196, %r914;
	cvt.s64.s32 	%rd4996, %r2197;
	add.s64 	%rd4997, %rd4996, %rd4972;
	shl.b64 	%rd4998, %rd4997, 2;
	add.s64 	%rd4999, %rd1, %rd4998;
	ld.global.f32 	%f4369, [%rd4999+244];
	fma.rn.f32 	%f4370, %f4368, %f4369, %f4367;
	ld.global.f32 	%f4371, [%rd4970+28];
	add.s32 	%r2198, %r2197, %r914;
	cvt.s64.s32 	%rd5000, %r2198;
	add.s64 	%rd5001, %rd5000, %rd4972;
	shl.b64 	%rd5002, %rd5001, 2;
	add.s64 	%rd5003, %rd1, %rd5002;
	ld.global.f32 	%f4372, [%rd5003+244];
	fma.rn.f32 	%f7785, %f4371, %f4372, %f4370;
	add.s32 	%r3840, %r3840, 8;
	setp.ne.s32 	%p432, %r3840, %r7;
	mov.u32 	%r3842, %r7;
	@%p432 bra 	$L__BB0_675;
$L__BB0_676:
	setp.eq.s32 	%p433, %r3, 0;
	@%p433 bra 	$L__BB0_684;
	setp.lt.u32 	%p434, %r4, 3;
	@%p434 bra 	$L__BB0_679;
	add.s32 	%r2199, %r3842, %r12;
	mul.wide.u32 	%rd5004, %r2199, 4;
	add.s64 	%rd5005, %rd2, %rd5004;
	ld.global.f32 	%f4374, [%rd5005];
	mul.lo.s32 	%r2200, %r3842, %r914;
	cvt.s64.s32 	%rd5006, %r2200;
	cvt.u64.u32 	%rd5007, %r1;
	add.s64 	%rd5008, %rd5006, %rd5007;
	shl.b64 	%rd5009, %rd5008, 2;
	add.s64 	%rd5010, %rd1, %rd5009;
	ld.global.f32 	%f4375, [%rd5010+244];
	fma.rn.f32 	%f4376, %f4374, %f4375, %f7785;
	cvt.u64.u32 	%rd5011, %r12;
	cvt.u64.u32 	%rd5012, %r3842;
	add.s64 	%rd5013, %rd5012, %rd5011;
	shl.b64 	%rd5014, %rd5013, 2;
	add.s64 	%rd5015, %rd2, %rd5014;
	ld.global.f32 	%f4377, [%rd5015+4];
	add.s32 	%r2201, %r2200, %r914;
	cvt.s64.s32 	%rd5016, %r2201;
	add.s64 	%rd5017, %rd5016, %rd5007;
	shl.b64 	%rd5018, %rd5017, 2;
	add.s64 	%rd5019, %rd1, %rd5018;
	ld.global.f32 	%f4378, [%rd5019+244];
	fma.rn.f32 	%f4379, %f4377, %f4378, %f4376;
	ld.global.f32 	%f4380, [%rd5015+8];
	add.s32 	%r2202, %r2201, %r914;
	cvt.s64.s32 	%rd5020, %r2202;
	add.s64 	%rd5021, %rd5020, %rd5007;
	shl.b64 	%rd5022, %rd5021, 2;
	add.s64 	%rd5023, %rd1, %rd5022;
	ld.global.f32 	%f4381, [%rd5023+244];
	fma.rn.f32 	%f4382, %f4380, %f4381, %f4379;
	ld.global.f32 	%f4383, [%rd5015+12];
	add.s32 	%r2203, %r2202, %r914;
	cvt.s64.s32 	%rd5024, %r2203;
	add.s64 	%rd5025, %rd5024, %rd5007;
	shl.b64 	%rd5026, %rd5025, 2;
	add.s64 	%rd5027, %rd1, %rd5026;
	ld.global.f32 	%f4384, [%rd5027+244];
	fma.rn.f32 	%f7785, %f4383, %f4384, %f4382;
	add.s32 	%r3842, %r3842, 4;
$L__BB0_679:
	setp.eq.s32 	%p435, %r5, 0;
	@%p435 bra 	$L__BB0_684;
	setp.eq.s32 	%p436, %r6, 0;
	@%p436 bra 	$L__BB0_682;
	add.s32 	%r2204, %r3842, %r12;
	mul.wide.u32 	%rd5028, %r2204, 4;
	add.s64 	%rd5029, %rd2, %rd5028;
	ld.global.f32 	%f4386, [%rd5029];
	mul.lo.s32 	%r2205, %r3842, %r914;
	cvt.s64.s32 	%rd5030, %r2205;
	cvt.u64.u32 	%rd5031, %r1;
	add.s64 	%rd5032, %rd5030, %rd5031;
	shl.b64 	%rd5033, %rd5032, 2;
	add.s64 	%rd5034, %rd1, %rd5033;
	ld.global.f32 	%f4387, [%rd5034+244];
	fma.rn.f32 	%f4388, %f4386, %f4387, %f7785;
	cvt.u64.u32 	%rd5035, %r12;
	cvt.u64.u32 	%rd5036, %r3842;
	add.s64 	%rd5037, %rd5036, %rd5035;
	shl.b64 	%rd5038, %rd5037, 2;
	add.s64 	%rd5039, %rd2, %rd5038;
	ld.global.f32 	%f4389, [%rd5039+4];
	add.s32 	%r2206, %r2205, %r914;
	cvt.s64.s32 	%rd5040, %r2206;
	add.s64 	%rd5041, %rd5040, %rd5031;
	shl.b64 	%rd5042, %rd5041, 2;
	add.s64 	%rd5043, %rd1, %rd5042;
	ld.global.f32 	%f4390, [%rd5043+244];
	fma.rn.f32 	%f7785, %f4389, %f4390, %f4388;
	add.s32 	%r3842, %r3842, 2;
$L__BB0_682:
	setp.eq.s32 	%p437, %r8, 0;
	@%p437 bra 	$L__BB0_684;
	add.s32 	%r2207, %r3842, %r12;
	mul.wide.u32 	%rd5044, %r2207, 4;
	add.s64 	%rd5045, %rd2, %rd5044;
	ld.global.f32 	%f4391, [%rd5045];
	mul.lo.s32 	%r2208, %r3842, %r914;
	cvt.s64.s32 	%rd5046, %r2208;
	cvt.u64.u32 	%rd5047, %r1;
	add.s64 	%rd5048, %rd5046, %rd5047;
	shl.b64 	%rd5049, %rd5048, 2;
	add.s64 	%rd5050, %rd1, %rd5049;
	ld.global.f32 	%f4392, [%rd5050+244];
	fma.rn.f32 	%f7785, %f4391, %f4392, %f7785;
$L__BB0_684:
	setp.lt.u32 	%p438, %r2, 7;
	st.global.f32 	[%rd3+244], %f7785;
	ld.global.f32 	%f7793, [%rd3+248];
	mov.b32 	%r3846, 0;
	@%p438 bra 	$L__BB0_687;
	mov.b32 	%r3844, 0;
$L__BB0_686:
	.pragma "nounroll";
	add.s32 	%r2211, %r3844, %r12;
	mul.wide.u32 	%rd5051, %r2211, 4;
	add.s64 	%rd5052, %rd2, %rd5051;
	ld.global.f32 	%f4394, [%rd5052];
	mul.lo.s32 	%r2212, %r3844, %r914;
	cvt.s64.s32 	%rd5053, %r2212;
	cvt.u64.u32 	%rd5054, %r1;
	add.s64 	%rd5055, %rd5053, %rd5054;
	shl.b64 	%rd5056, %rd5055, 2;
	add.s64 	%rd5057, %rd1, %rd5056;
	ld.global.f32 	%f4395, [%rd5057+248];
	fma.rn.f32 	%f4396, %f4394, %f4395, %f7793;
	ld.global.f32 	%f4397, [%rd5052+4];
	add.s32 	%r2213, %r2212, %r914;
	cvt.s64.s32 	%rd5058, %r2213;
	add.s64 	%rd5059, %rd5058, %rd5054;
	shl.b64 	%rd5060, %rd5059, 2;
	add.s64 	%rd5061, %rd1, %rd5060;
	ld.global.f32 	%f4398, [%rd5061+248];
	fma.rn.f32 	%f4399, %f4397, %f4398, %f4396;
	ld.global.f32 	%f4400, [%rd5052+8];
	add.s32 	%r2214, %r2213, %r914;
	cvt.s64.s32 	%rd5062, %r2214;
	add.s64 	%rd5063, %rd5062, %rd5054;
	shl.b64 	%rd5064, %rd5063, 2;
	add.s64 	%rd5065, %rd1, %rd5064;
	ld.global.f32 	%f4401, [%rd5065+248];
	fma.rn.f32 	%f4402, %f4400, %f4401, %f4399;
	ld.global.f32 	%f4403, [%rd5052+12];
	add.s32 	%r2215, %r2214, %r914;
	cvt.s64.s32 	%rd5066, %r2215;
	add.s64 	%rd5067, %rd5066, %rd5054;
	shl.b64 	%rd5068, %rd5067, 2;
	add.s64 	%rd5069, %rd1, %rd5068;
	ld.global.f32 	%f4404, [%rd5069+248];
	fma.rn.f32 	%f4405, %f4403, %f4404, %f4402;
	ld.global.f32 	%f4406, [%rd5052+16];
	add.s32 	%r2216, %r2215, %r914;
	cvt.s64.s32 	%rd5070, %r2216;
	add.s64 	%rd5071, %rd5070, %rd5054;
	shl.b64 	%rd5072, %rd5071, 2;
	add.s64 	%rd5073, %rd1, %rd5072;
	ld.global.f32 	%f4407, [%rd5073+248];
	fma.rn.f32 	%f4408, %f4406, %f4407, %f4405;
	ld.global.f32 	%f4409, [%rd5052+20];
	add.s32 	%r2217, %r2216, %r914;
	cvt.s64.s32 	%rd5074, %r2217;
	add.s64 	%rd5075, %rd5074, %rd5054;
	shl.b64 	%rd5076, %rd5075, 2;
	add.s64 	%rd5077, %rd1, %rd5076;
	ld.global.f32 	%f4410, [%rd5077+248];
	fma.rn.f32 	%f4411, %f4409, %f4410, %f4408;
	ld.global.f32 	%f4412, [%rd5052+24];
	add.s32 	%r2218, %r2217, %r914;
	cvt.s64.s32 	%rd5078, %r2218;
	add.s64 	%rd5079, %rd5078, %rd5054;
	shl.b64 	%rd5080, %rd5079, 2;
	add.s64 	%rd5081, %rd1, %rd5080;
	ld.global.f32 	%f4413, [%rd5081+248];
	fma.rn.f32 	%f4414, %f4412, %f4413, %f4411;
	ld.global.f32 	%f4415, [%rd5052+28];
	add.s32 	%r2219, %r2218, %r914;
	cvt.s64.s32 	%rd5082, %r2219;
	add.s64 	%rd5083, %rd5082, %rd5054;
	shl.b64 	%rd5084, %rd5083, 2;
	add.s64 	%rd5085, %rd1, %rd5084;
	ld.global.f32 	%f4416, [%rd5085+248];
	fma.rn.f32 	%f7793, %f4415, %f4416, %f4414;
	add.s32 	%r3844, %r3844, 8;
	setp.ne.s32 	%p439, %r3844, %r7;
	mov.u32 	%r3846, %r7;
	@%p439 bra 	$L__BB0_686;
$L__BB0_687:
	setp.eq.s32 	%p440, %r3, 0;
	@%p440 bra 	$L__BB0_695;
	setp.lt.u32 	%p441, %r4, 3;
	@%p441 bra 	$L__BB0_690;
	add.s32 	%r2220, %r3846, %r12;
	mul.wide.u32 	%rd5086, %r2220, 4;
	add.s64 	%rd5087, %rd2, %rd5086;
	ld.global.f32 	%f4418, [%rd5087];
	mul.lo.s32 	%r2221, %r3846, %r914;
	cvt.s64.s32 	%rd5088, %r2221;
	cvt.u64.u32 	%rd5089, %r1;
	add.s64 	%rd5090, %rd5088, %rd5089;
	shl.b64 	%rd5091, %rd5090, 2;
	add.s64 	%rd5092, %rd1, %rd5091;
	ld.global.f32 	%f4419, [%rd5092+248];
	fma.rn.f32 	%f4420, %f4418, %f4419, %f7793;
	cvt.u64.u32 	%rd5093, %r12;
	cvt.u64.u32 	%rd5094, %r3846;
	add.s64 	%rd5095, %rd5094, %rd5093;
	shl.b64 	%rd5096, %rd5095, 2;
	add.s64 	%rd5097, %rd2, %rd5096;
	ld.global.f32 	%f4421, [%rd5097+4];
	add.s32 	%r2222, %r2221, %r914;
	cvt.s64.s32 	%rd5098, %r2222;
	add.s64 	%rd5099, %rd5098, %rd5089;
	shl.b64 	%rd5100, %rd5099, 2;
	add.s64 	%rd5101, %rd1, %rd5100;
	ld.global.f32 	%f4422, [%rd5101+248];
	fma.rn.f32 	%f4423, %f4421, %f4422, %f4420;
	ld.global.f32 	%f4424, [%rd5097+8];
	add.s32 	%r2223, %r2222, %r914;
	cvt.s64.s32 	%rd5102, %r2223;
	add.s64 	%rd5103, %rd5102, %rd5089;
	shl.b64 	%rd5104, %rd5103, 2;
	add.s64 	%rd5105, %rd1, %rd5104;
	ld.global.f32 	%f4425, [%rd5105+248];
	fma.rn.f32 	%f4426, %f4424, %f4425, %f4423;
	ld.global.f32 	%f4427, [%rd5097+12];
	add.s32 	%r2224, %r2223, %r914;
	cvt.s64.s32 	%rd5106, %r2224;
	add.s64 	%rd5107, %rd5106, %rd5089;
	shl.b64 	%rd5108, %rd5107, 2;
	add.s64 	%rd5109, %rd1, %rd5108;
	ld.global.f32 	%f4428, [%rd5109+248];
	fma.rn.f32 	%f7793, %f4427, %f4428, %f4426;
	add.s32 	%r3846, %r3846, 4;
$L__BB0_690:
	setp.eq.s32 	%p442, %r5, 0;
	@%p442 bra 	$L__BB0_695;
	setp.eq.s32 	%p443, %r6, 0;
	@%p443 bra 	$L__BB0_693;
	add.s32 	%r2225, %r3846, %r12;
	mul.wide.u32 	%rd5110, %r2225, 4;
	add.s64 	%rd5111, %rd2, %rd5110;
	ld.global.f32 	%f4430, [%rd5111];
	mul.lo.s32 	%r2226, %r3846, %r914;
	cvt.s64.s32 	%rd5112, %r2226;
	cvt.u64.u32 	%rd5113, %r1;
	add.s64 	%rd5114, %rd5112, %rd5113;
	shl.b64 	%rd5115, %rd5114, 2;
	add.s64 	%rd5116, %rd1, %rd5115;
	ld.global.f32 	%f4431, [%rd5116+248];
	fma.rn.f32 	%f4432, %f4430, %f4431, %f7793;
	cvt.u64.u32 	%rd5117, %r12;
	cvt.u64.u32 	%rd5118, %r3846;
	add.s64 	%rd5119, %rd5118, %rd5117;
	shl.b64 	%rd5120, %rd5119, 2;
	add.s64 	%rd5121, %rd2, %rd5120;
	ld.global.f32 	%f4433, [%rd5121+4];
	add.s32 	%r2227, %r2226, %r914;
	cvt.s64.s32 	%rd5122, %r2227;
	add.s64 	%rd5123, %rd5122, %rd5113;
	shl.b64 	%rd5124, %rd5123, 2;
	add.s64 	%rd5125, %rd1, %rd5124;
	ld.global.f32 	%f4434, [%rd5125+248];
	fma.rn.f32 	%f7793, %f4433, %f4434, %f4432;
	add.s32 	%r3846, %r3846, 2;
$L__BB0_693:
	setp.eq.s32 	%p444, %r8, 0;
	@%p444 bra 	$L__BB0_695;
	add.s32 	%r2228, %r3846, %r12;
	mul.wide.u32 	%rd5126, %r2228, 4;
	add.s64 	%rd5127, %rd2, %rd5126;
	ld.global.f32 	%f4435, [%rd5127];
	mul.lo.s32 	%r2229, %r3846, %r914;
	cvt.s64.s32 	%rd5128, %r2229;
	cvt.u64.u32 	%rd5129, %r1;
	add.s64 	%rd5130, %rd5128, %rd5129;
	shl.b64 	%rd5131, %rd5130, 2;
	add.s64 	%rd5132, %rd1, %rd5131;
	ld.global.f32 	%f4436, [%rd5132+248];
	fma.rn.f32 	%f7793, %f4435, %f4436, %f7793;
$L__BB0_695:
	setp.lt.u32 	%p445, %r2, 7;
	st.global.f32 	[%rd3+248], %f7793;
	ld.global.f32 	%f7801, [%rd3+252];
	mov.b32 	%r3850, 0;
	@%p445 bra 	$L__BB0_698;
	mov.b32 	%r3848, 0;
$L__BB0_697:
	.pragma "nounroll";
	add.s32 	%r2232, %r3848, %r12;
	mul.wide.u32 	%rd5133, %r2232, 4;
	add.s64 	%rd5134, %rd2, %rd5133;
	ld.global.f32 	%f4438, [%rd5134];
	mul.lo.s32 	%r2233, %r3848, %r914;
	cvt.s64.s32 	%rd5135, %r2233;
	cvt.u64.u32 	%rd5136, %r1;
	add.s64 	%rd5137, %rd5135, %rd5136;
	shl.b64 	%rd5138, %rd5137, 2;
	add.s64 	%rd5139, %rd1, %rd5138;
	ld.global.f32 	%f4439, [%rd5139+252];
	fma.rn.f32 	%f4440, %f4438, %f4439, %f7801;
	ld.global.f32 	%f4441, [%rd5134+4];
	add.s32 	%r2234, %r2233, %r914;
	cvt.s64.s32 	%rd5140, %r2234;
	add.s64 	%rd5141, %rd5140, %rd5136;
	shl.b64 	%rd5142, %rd5141, 2;
	add.s64 	%rd5143, %rd1, %rd5142;
	ld.global.f32 	%f4442, [%rd5143+252];
	fma.rn.f32 	%f4443, %f4441, %f4442, %f4440;
	ld.global.f32 	%f4444, [%rd5134+8];
	add.s32 	%r2235, %r2234, %r914;
	cvt.s64.s32 	%rd5144, %r2235;
	add.s64 	%rd5145, %rd5144, %rd5136;
	shl.b64 	%rd5146, %rd5145, 2;
	add.s64 	%rd5147, %rd1, %rd5146;
	ld.global.f32 	%f4445, [%rd5147+252];
	fma.rn.f32 	%f4446, %f4444, %f4445, %f4443;
	ld.global.f32 	%f4447, [%rd5134+12];
	add.s32 	%r2236, %r2235, %r914;
	cvt.s64.s32 	%rd5148, %r2236;
	add.s64 	%rd5149, %rd5148, %rd5136;
	shl.b64 	%rd5150, %rd5149, 2;
	add.s64 	%rd5151, %rd1, %rd5150;
	ld.global.f32 	%f4448, [%rd5151+252];
	fma.rn.f32 	%f4449, %f4447, %f4448, %f4446;
	ld.global.f32 	%f4450, [%rd5134+16];
	add.s32 	%r2237, %r2236, %r914;
	cvt.s64.s32 	%rd5152, %r2237;
	add.s64 	%rd5153, %rd5152, %rd5136;
	shl.b64 	%rd5154, %rd5153, 2;
	add.s64 	%rd5155, %rd1, %rd5154;
	ld.global.f32 	%f4451, [%rd5155+252];
	fma.rn.f32 	%f4452, %f4450, %f4451, %f4449;
	ld.global.f32 	%f4453, [%rd5134+20];
	add.s32 	%r2238, %r2237, %r914;
	cvt.s64.s32 	%rd5156, %r2238;
	add.s64 	%rd5157, %rd5156, %rd5136;
	shl.b64 	%rd5158, %rd5157, 2;
	add.s64 	%rd5159, %rd1, %rd5158;
	ld.global.f32 	%f4454, [%rd5159+252];
	fma.rn.f32 	%f4455, %f4453, %f4454, %f4452;
	ld.global.f32 	%f4456, [%rd5134+24];
	add.s32 	%r2239, %r2238, %r914;
	cvt.s64.s32 	%rd5160, %r2239;
	add.s64 	%rd5161, %rd5160, %rd5136;
	shl.b64 	%rd5162, %rd5161, 2;
	add.s64 	%rd5163, %rd1, %rd5162;
	ld.global.f32 	%f4457, [%rd5163+252];
	fma.rn.f32 	%f4458, %f4456, %f4457, %f4455;
	ld.global.f32 	%f4459, [%rd5134+28];
	add.s32 	%r2240, %r2239, %r914;
	cvt.s64.s32 	%rd5164, %r2240;
	add.s64 	%rd5165, %rd5164, %rd5136;
	shl.b64 	%rd5166, %rd5165, 2;
	add.s64 	%rd5167, %rd1, %rd5166;
	ld.global.f32 	%f4460, [%rd5167+252];
	fma.rn.f32 	%f7801, %f4459, %f4460, %f4458;
	add.s32 	%r3848, %r3848, 8;
	setp.ne.s32 	%p446, %r3848, %r7;
	mov.u32 	%r3850, %r7;
	@%p446 bra 	$L__BB0_697;
$L__BB0_698:
	setp.eq.s32 	%p447, %r3, 0;
	@%p447 bra 	$L__BB0_706;
	setp.lt.u32 	%p448, %r4, 3;
	@%p448 bra 	$L__BB0_701;
	add.s32 	%r2241, %r3850, %r12;
	mul.wide.u32 	%rd5168, %r2241, 4;
	add.s64 	%rd5169, %rd2, %rd5168;
	ld.global.f32 	%f4462, [%rd5169];
	mul.lo.s32 	%r2242, %r3850, %r914;
	cvt.s64.s32 	%rd5170, %r2242;
	cvt.u64.u32 	%rd5171, %r1;
	add.s64 	%rd5172, %rd5170, %rd5171;
	shl.b64 	%rd5173, %rd5172, 2;
	add.s64 	%rd5174, %rd1, %rd5173;
	ld.global.f32 	%f4463, [%rd5174+252];
	fma.rn.f32 	%f4464, %f4462, %f4463, %f7801;
	cvt.u64.u32 	%rd5175, %r12;
	cvt.u64.u32 	%rd5176, %r3850;
	add.s64 	%rd5177, %rd5176, %rd5175;
	shl.b64 	%rd5178, %rd5177, 2;
	add.s64 	%rd5179, %rd2, %rd5178;
	ld.global.f32 	%f4465, [%rd5179+4];
	add.s32 	%r2243, %r2242, %r914;
	cvt.s64.s32 	%rd5180, %r2243;
	add.s64 	%rd5181, %rd5180, %rd5171;
	shl.b64 	%rd5182, %rd5181, 2;
	add.s64 	%rd5183, %rd1, %rd5182;
	ld.global.f32 	%f4466, [%rd5183+252];
	fma.rn.f32 	%f4467, %f4465, %f4466, %f4464;
	ld.global.f32 	%f4468, [%rd5179+8];
	add.s32 	%r2244, %r2243, %r914;
	cvt.s64.s32 	%rd5184, %r2244;
	add.s64 	%rd5185, %rd5184, %rd5171;
	shl.b64 	%rd5186, %rd5185, 2;
	add.s64 	%rd5187, %rd1, %rd5186;
	ld.global.f32 	%f4469, [%rd5187+252];
	fma.rn.f32 	%f4470, %f4468, %f4469, %f4467;
	ld.global.f32 	%f4471, [%rd5179+12];
	add.s32 	%r2245, %r2244, %r914;
	cvt.s64.s32 	%rd5188, %r2245;
	add.s64 	%rd5189, %rd5188, %rd5171;
	shl.b64 	%rd5190, %rd5189, 2;
	add.s64 	%rd5191, %rd1, %rd5190;
	ld.global.f32 	%f4472, [%rd5191+252];
	fma.rn.f32 	%f7801, %f4471, %f4472, %f4470;
	add.s32 	%r3850, %r3850, 4;
$L__BB0_701:
	setp.eq.s32 	%p449, %r5, 0;
	@%p449 bra 	$L__BB0_706;
	setp.eq.s32 	%p450, %r6, 0;
	@%p450 bra 	$L__BB0_704;
	add.s32 	%r2246, %r3850, %r12;
	mul.wide.u32 	%rd5192, %r2246, 4;
	add.s64 	%rd5193, %rd2, %rd5192;
	ld.global.f32 	%f4474, [%rd5193];
	mul.lo.s32 	%r2247, %r3850, %r914;
	cvt.s64.s32 	%rd5194, %r2247;
	cvt.u64.u32 	%rd5195, %r1;
	add.s64 	%rd5196, %rd5194, %rd5195;
	shl.b64 	%rd5197, %rd5196, 2;
	add.s64 	%rd5198, %rd1, %rd5197;
	ld.global.f32 	%f4475, [%rd5198+252];
	fma.rn.f32 	%f4476, %f4474, %f4475, %f7801;
	cvt.u64.u32 	%rd5199, %r12;
	cvt.u64.u32 	%rd5200, %r3850;
	add.s64 	%rd5201, %rd5200, %rd5199;
	shl.b64 	%rd5202, %rd5201, 2;
	add.s64 	%rd5203, %rd2, %rd5202;
	ld.global.f32 	%f4477, [%rd5203+4];
	add.s32 	%r2248, %r2247, %r914;
	cvt.s64.s32 	%rd5204, %r2248;
	add.s64 	%rd5205, %rd5204, %rd5195;
	shl.b64 	%rd5206, %rd5205, 2;
	add.s64 	%rd5207, %rd1, %rd5206;
	ld.global.f32 	%f4478, [%rd5207+252];
	fma.rn.f32 	%f7801, %f4477, %f4478, %f4476;
	add.s32 	%r3850, %r3850, 2;
$L__BB0_704:
	setp.eq.s32 	%p451, %r8, 0;
	@%p451 bra 	$L__BB0_706;
	add.s32 	%r2249, %r3850, %r12;
	mul.wide.u32 	%rd5208, %r2249, 4;
	add.s64 	%rd5209, %rd2, %rd5208;
	ld.global.f32 	%f4479, [%rd5209];
	mul.lo.s32 	%r2250, %r3850, %r914;
	cvt.s64.s32 	%rd5210, %r2250;
	cvt.u64.u32 	%rd5211, %r1;
	add.s64 	%rd5212, %rd5210, %rd5211;
	shl.b64 	%rd5213, %rd5212, 2;
	add.s64 	%rd5214, %rd1, %rd5213;
	ld.global.f32 	%f4480, [%rd5214+252];
	fma.rn.f32 	%f7801, %f4479, %f4480, %f7801;
$L__BB0_706:
	setp.lt.u32 	%p452, %r2, 7;
	st.global.f32 	[%rd3+252], %f7801;
	ld.global.f32 	%f7809, [%rd3+256];
	mov.b32 	%r3854, 0;
	@%p452 bra 	$L__BB0_709;
	mov.b32 	%r3852, 0;
$L__BB0_708:
	.pragma "nounroll";
	add.s32 	%r2253, %r3852, %r12;
	mul.wide.u32 	%rd5215, %r2253, 4;
	add.s64 	%rd5216, %rd2, %rd5215;
	ld.global.f32 	%f4482, [%rd5216];
	mul.lo.s32 	%r2254, %r3852, %r914;
	cvt.s64.s32 	%rd5217, %r2254;
	cvt.u64.u32 	%rd5218, %r1;
	add.s64 	%rd5219, %rd5217, %rd5218;
	shl.b64 	%rd5220, %rd5219, 2;
	add.s64 	%rd5221, %rd1, %rd5220;
	ld.global.f32 	%f4483, [%rd5221+256];
	fma.rn.f32 	%f4484, %f4482, %f4483, %f7809;
	ld.global.f32 	%f4485, [%rd5216+4];
	add.s32 	%r2255, %r2254, %r914;
	cvt.s64.s32 	%rd5222, %r2255;
	add.s64 	%rd5223, %rd5222, %rd5218;
	shl.b64 	%rd5224, %rd5223, 2;
	add.s64 	%rd5225, %rd1, %rd5224;
	ld.global.f32 	%f4486, [%rd5225+256];
	fma.rn.f32 	%f4487, %f4485, %f4486, %f4484;
	ld.global.f32 	%f4488, [%rd5216+8];
	add.s32 	%r2256, %r2255, %r914;
	cvt.s64.s32 	%rd5226, %r2256;
	add.s64 	%rd5227, %rd5226, %rd5218;
	shl.b64 	%rd5228, %rd5227, 2;
	add.s64 	%rd5229, %rd1, %rd5228;
	ld.global.f32 	%f4489, [%rd5229+256];
	fma.rn.f32 	%f4490, %f4488, %f4489, %f4487;
	ld.global.f32 	%f4491, [%rd5216+12];
	add.s32 	%r2257, %r2256, %r914;
	cvt.s64.s32 	%rd5230, %r2257;
	add.s64 	%rd5231, %rd5230, %rd5218;
	shl.b64 	%rd5232, %rd5231, 2;
	add.s64 	%rd5233, %rd1, %rd5232;
	ld.global.f32 	%f4492, [%rd5233+256];
	fma.rn.f32 	%f4493, %f4491, %f4492, %f4490;
	ld.global.f32 	%f4494, [%rd5216+16];
	add.s32 	%r2258, %r2257, %r914;
	cvt.s64.s32 	%rd5234, %r2258;
	add.s64 	%rd5235, %rd5234, %rd5218;
	shl.b64 	%rd5236, %rd5235, 2;
	add.s64 	%rd5237, %rd1, %rd5236;
	ld.global.f32 	%f4495, [%rd5237+256];
	fma.rn.f32 	%f4496, %f4494, %f4495, %f4493;
	ld.global.f32 	%f4497, [%rd5216+20];
	add.s32 	%r2259, %r2258, %r914;
	cvt.s64.s32 	%rd5238, %r2259;
	add.s64 	%rd5239, %rd5238, %rd5218;
	shl.b64 	%rd5240, %rd5239, 2;
	add.s64 	%rd5241, %rd1, %rd5240;
	ld.global.f32 	%f4498, [%rd5241+256];
	fma.rn.f32 	%f4499, %f4497, %f4498, %f4496;
	ld.global.f32 	%f4500, [%rd5216+24];
	add.s32 	%r2260, %r2259, %r914;
	cvt.s64.s32 	%rd5242, %r2260;
	add.s64 	%rd5243, %rd5242, %rd5218;
	shl.b64 	%rd5244, %rd5243, 2;
	add.s64 	%rd5245, %rd1, %rd5244;
	ld.global.f32 	%f4501, [%rd5245+256];
	fma.rn.f32 	%f4502, %f4500, %f4501, %f4499;
	ld.global.f32 	%f4503, [%rd5216+28];
	add.s32 	%r2261, %r2260, %r914;
	cvt.s64.s32 	%rd5246, %r2261;
	add.s64 	%rd5247, %rd5246, %rd5218;
	shl.b64 	%rd5248, %rd5247, 2;
	add.s64 	%rd5249, %rd1, %rd5248;
	ld.global.f32 	%f4504, [%rd5249+256];
	fma.rn.f32 	%f7809, %f4503, %f4504, %f4502;
	add.s32 	%r3852, %r3852, 8;
	setp.ne.s32 	%p453, %r3852, %r7;
	mov.u32 	%r3854, %r7;
	@%p453 bra 	$L__BB0_708;
$L__BB0_709:
	setp.eq.s32 	%p454, %r3, 0;
	@%p454 bra 	$L__BB0_717;
	setp.lt.u32 	%p455, %r4, 3;
	@%p455 bra 	$L__BB0_712;
	add.s32 	%r2262, %r3854, %r12;
	mul.wide.u32 	%rd5250, %r2262, 4;
	add.s64 	%rd5251, %rd2, %rd5250;
	ld.global.f32 	%f4506, [%rd5251];
	mul.lo.s32 	%r2263, %r3854, %r914;
	cvt.s64.s32 	%rd5252, %r2263;
	cvt.u64.u32 	%rd5253, %r1;
	add.s64 	%rd5254, %rd5252, %rd5253;
	shl.b64 	%rd5255, %rd5254, 2;
	add.s64 	%rd5256, %rd1, %rd5255;
	ld.global.f32 	%f4507, [%rd5256+256];
	fma.rn.f32 	%f4508, %f4506, %f4507, %f7809;
	cvt.u64.u32 	%rd5257, %r12;
	cvt.u64.u32 	%rd5258, %r3854;
	add.s64 	%rd5259, %rd5258, %rd5257;
	shl.b64 	%rd5260, %rd5259, 2;
	add.s64 	%rd5261, %rd2, %rd5260;
	ld.global.f32 	%f4509, [%rd5261+4];
	add.s32 	%r2264, %r2263, %r914;
	cvt.s64.s32 	%rd5262, %r2264;
	add.s64 	%rd5263, %rd5262, %rd5253;
	shl.b64 	%rd5264, %rd5263, 2;
	add.s64 	%rd5265, %rd1, %rd5264;
	ld.global.f32 	%f4510, [%rd5265+256];
	fma.rn.f32 	%f4511, %f4509, %f4510, %f4508;
	ld.global.f32 	%f4512, [%rd5261+8];
	add.s32 	%r2265, %r2264, %r914;
	cvt.s64.s32 	%rd5266, %r2265;
	add.s64 	%rd5267, %rd5266, %rd5253;
	shl.b64 	%rd5268, %rd5267, 2;
	add.s64 	%rd5269, %rd1, %rd5268;
	ld.global.f32 	%f4513, [%rd5269+256];
	fma.rn.f32 	%f4514, %f4512, %f4513, %f4511;
	ld.global.f32 	%f4515, [%rd5261+12];
	add.s32 	%r2266, %r2265, %r914;
	cvt.s64.s32 	%rd5270, %r2266;
	add.s64 	%rd5271, %rd5270, %rd5253;
	shl.b64 	%rd5272, %rd5271, 2;
	add.s64 	%rd5273, %rd1, %rd5272;
	ld.global.f32 	%f4516, [%rd5273+256];
	fma.rn.f32 	%f7809, %f4515, %f4516, %f4514;
	add.s32 	%r3854, %r3854, 4;
$L__BB0_712:
	setp.eq.s32 	%p456, %r5, 0;
	@%p456 bra 	$L__BB0_717;
	setp.eq.s32 	%p457, %r6, 0;
	@%p457 bra 	$L__BB0_715;
	add.s32 	%r2267, %r3854, %r12;
	mul.wide.u32 	%rd5274, %r2267, 4;
	add.s64 	%rd5275, %rd2, %rd5274;
	ld.global.f32 	%f4518, [%rd5275];
	mul.lo.s32 	%r2268, %r3854, %r914;
	cvt.s64.s32 	%rd5276, %r2268;
	cvt.u64.u32 	%rd5277, %r1;
	add.s64 	%rd5278, %rd5276, %rd5277;
	shl.b64 	%rd5279, %rd5278, 2;
	add.s64 	%rd5280, %rd1, %rd5279;
	ld.global.f32 	%f4519, [%rd5280+256];
	fma.rn.f32 	%f4520, %f4518, %f4519, %f7809;
	cvt.u64.u32 	%rd5281, %r12;
	cvt.u64.u32 	%rd5282, %r3854;
	add.s64 	%rd5283, %rd5282, %rd5281;
	shl.b64 	%rd5284, %rd5283, 2;
	add.s64 	%rd5285, %rd2, %rd5284;
	ld.global.f32 	%f4521, [%rd5285+4];
	add.s32 	%r2269, %r2268, %r914;
	cvt.s64.s32 	%rd5286, %r2269;
	add.s64 	%rd5287, %rd5286, %rd5277;
	shl.b64 	%rd5288, %rd5287, 2;
	add.s64 	%rd5289, %rd1, %rd5288;
	ld.global.f32 	%f4522, [%rd5289+256];
	fma.rn.f32 	%f7809, %f4521, %f4522, %f4520;
	add.s32 	%r3854, %r3854, 2;
$L__BB0_715:
	setp.eq.s32 	%p458, %r8, 0;
	@%p458 bra 	$L__BB0_717;
	add.s32 	%r2270, %r3854, %r12;
	mul.wide.u32 	%rd5290, %r2270, 4;
	add.s64 	%rd5291, %rd2, %rd5290;
	ld.global.f32 	%f4523, [%rd5291];
	mul.lo.s32 	%r2271, %r3854, %r914;
	cvt.s64.s32 	%rd5292, %r2271;
	cvt.u64.u32 	%rd5293, %r1;
	add.s64 	%rd5294, %rd5292, %rd5293;
	shl.b64 	%rd5295, %rd5294, 2;
	add.s64 	%rd5296, %rd1, %rd5295;
	ld.global.f32 	%f4524, [%rd5296+256];
	fma.rn.f32 	%f7809, %f4523, %f4524, %f7809;
$L__BB0_717:
	setp.lt.u32 	%p459, %r2, 7;
	st.global.f32 	[%rd3+256], %f7809;
	ld.global.f32 	%f7817, [%rd3+260];
	mov.b32 	%r3858, 0;
	@%p459 bra 	$L__BB0_720;
	mov.b32 	%r3856, 0;
$L__BB0_719:
	.pragma "nounroll";
	add.s32 	%r2274, %r3856, %r12;
	mul.wide.u32 	%rd5297, %r2274, 4;
	add.s64 	%rd5298, %rd2, %rd5297;
	ld.global.f32 	%f4526, [%rd5298];
	mul.lo.s32 	%r2275, %r3856, %r914;
	cvt.s64.s32 	%rd5299, %r2275;
	cvt.u64.u32 	%rd5300, %r1;
	add.s64 	%rd5301, %rd5299, %rd5300;
	shl.b64 	%rd5302, %rd5301, 2;
	add.s64 	%rd5303, %rd1, %rd5302;
	ld.global.f32 	%f4527, [%rd5303+260];
	fma.rn.f32 	%f4528, %f4526, %f4527, %f7817;
	ld.global.f32 	%f4529, [%rd5298+4];
	add.s32 	%r2276, %r2275, %r914;
	cvt.s64.s32 	%rd5304, %r2276;
	add.s64 	%rd5305, %rd5304, %rd5300;
	shl.b64 	%rd5306, %rd5305, 2;
	add.s64 	%rd5307, %rd1, %rd5306;
	ld.global.f32 	%f4530, [%rd5307+260];
	fma.rn.f32 	%f4531, %f4529, %f4530, %f4528;
	ld.global.f32 	%f4532, [%rd5298+8];
	add.s32 	%r2277, %r2276, %r914;
	cvt.s64.s32 	%rd5308, %r2277;
	add.s64 	%rd5309, %rd5308, %rd5300;
	shl.b64 	%rd5310, %rd5309, 2;
	add.s64 	%rd5311, %rd1, %rd5310;
	ld.global.f32 	%f4533, [%rd5311+260];
	fma.rn.f32 	%f4534, %f4532, %f4533, %f4531;
	ld.global.f32 	%f4535, [%rd5298+12];
	add.s32 	%r2278, %r2277, %r914;
	cvt.s64.s32 	%rd5312, %r2278;
	add.s64 	%rd5313, %rd5312, %rd5300;
	shl.b64 	%rd5314, %rd5313, 2;
	add.s64 	%rd5315, %rd1, %rd5314;
	ld.global.f32 	%f4536, [%rd5315+260];
	fma.rn.f32 	%f4537, %f4535, %f4536, %f4534;
	ld.global.f32 	%f4538, [%rd5298+16];
	add.s32 	%r2279, %r2278, %r914;
	cvt.s64.s32 	%rd5316, %r2279;
	add.s64 	%rd5317, %rd5316, %rd5300;
	shl.b64 	%rd5318, %rd5317, 2;
	add.s64 	%rd5319, %rd1, %rd5318;
	ld.global.f32 	%f4539, [%rd5319+260];
	fma.rn.f32 	%f4540, %f4538, %f4539, %f4537;
	ld.global.f32 	%f4541, [%rd5298+20];
	add.s32 	%r2280, %r2279, %r914;
	cvt.s64.s32 	%rd5320, %r2280;
	add.s64 	%rd5321, %rd5320, %rd5300;
	shl.b64 	%rd5322, %rd5321, 2;
	add.s64 	%rd5323, %rd1, %rd5322;
	ld.global.f32 	%f4542, [%rd5323+260];
	fma.rn.f32 	%f4543, %f4541, %f4542, %f4540;
	ld.global.f32 	%f4544, [%rd5298+24];
	add.s32 	%r2281, %r2280, %r914;
	cvt.s64.s32 	%rd5324, %r2281;
	add.s64 	%rd5325, %rd5324, %rd5300;
	shl.b64 	%rd5326, %rd5325, 2;
	add.s64 	%rd5327, %rd1, %rd5326;
	ld.global.f32 	%f4545, [%rd5327+260];
	fma.rn.f32 	%f4546, %f4544, %f4545, %f4543;
	ld.global.f32 	%f4547, [%rd5298+28];
	add.s32 	%r2282, %r2281, %r914;
	cvt.s64.s32 	%rd5328, %r2282;
	add.s64 	%rd5329, %rd5328, %rd5300;
	shl.b64 	%rd5330, %rd5329, 2;
	add.s64 	%rd5331, %rd1, %rd5330;
	ld.global.f32 	%f4548, [%rd5331+260];
	fma.rn.f32 	%f7817, %f4547, %f4548, %f4546;
	add.s32 	%r3856, %r3856, 8;
	setp.ne.s32 	%p460, %r3856, %r7;
	mov.u32 	%r3858, %r7;
	@%p460 bra 	$L__BB0_719;
$L__BB0_720:
	setp.eq.s32 	%p461, %r3, 0;
	@%p461 bra 	$L__BB0_728;
	setp.lt.u32 	%p462, %r4, 3;
	@%p462 bra 	$L__BB0_723;
	add.s32 	%r2283, %r3858, %r12;
	mul.wide.u32 	%rd5332, %r2283, 4;
	add.s64 	%rd5333, %rd2, %rd5332;
	ld.global.f32 	%f4550, [%rd5333];
	mul.lo.s32 	%r2284, %r3858, %r914;
	cvt.s64.s32 	%rd5334, %r2284;
	cvt.u64.u32 	%rd5335, %r1;
	add.s64 	%rd5336, %rd5334, %rd5335;
	shl.b64 	%rd5337, %rd5336, 2;
	add.s64 	%rd5338, %rd1, %rd5337;
	ld.global.f32 	%f4551, [%rd5338+260];
	fma.rn.f32 	%f4552, %f4550, %f4551, %f7817;
	cvt.u64.u32 	%rd5339, %r12;
	cvt.u64.u32 	%rd5340, %r3858;
	add.s64 	%rd5341, %rd5340, %rd5339;
	shl.b64 	%rd5342, %rd5341, 2;
	add.s64 	%rd5343, %rd2, %rd5342;
	ld.global.f32 	%f4553, [%rd5343+4];
	add.s32 	%r2285, %r2284, %r914;
	cvt.s64.s32 	%rd5344, %r2285;
	add.s64 	%rd5345, %rd5344, %rd5335;
	shl.b64 	%rd5346, %rd5345, 2;
	add.s64 	%rd5347, %rd1, %rd5346;
	ld.global.f32 	%f4554, [%rd5347+260];
	fma.rn.f32 	%f4555, %f4553, %f4554, %f4552;
	ld.global.f32 	%f4556, [%rd5343+8];
	add.s32 	%r2286, %r2285, %r914;
	cvt.s64.s32 	%rd5348, %r2286;
	add.s64 	%rd5349, %rd5348, %rd5335;
	shl.b64 	%rd5350, %rd5349, 2;
	add.s64 	%rd5351, %rd1, %rd5350;
	ld.global.f32 	%f4557, [%rd5351+260];
	fma.rn.f32 	%f4558, %f4556, %f4557, %f4555;
	ld.global.f32 	%f4559, [%rd5343+12];
	add.s32 	%r2287, %r2286, %r914;
	cvt.s64.s32 	%rd5352, %r2287;
	add.s64 	%rd5353, %rd5352, %rd5335;
	shl.b64 	%rd5354, %rd5353, 2;
	add.s64 	%rd5355, %rd1, %rd5354;
	ld.global.f32 	%f4560, [%rd5355+260];
	fma.rn.f32 	%f7817, %f4559, %f4560, %f4558;
	add.s32 	%r3858, %r3858, 4;
$L__BB0_723:
	setp.eq.s32 	%p463, %r5, 0;
	@%p463 bra 	$L__BB0_728;
	setp.eq.s32 	%p464, %r6, 0;
	@%p464 bra 	$L__BB0_726;
	add.s32 	%r2288, %r3858, %r12;
	mul.wide.u32 	%rd5356, %r2288, 4;
	add.s64 	%rd5357, %rd2, %rd5356;
	ld.global.f32 	%f4562, [%rd5357];
	mul.lo.s32 	%r2289, %r3858, %r914;
	cvt.s64.s32 	%rd5358, %r2289;
	cvt.u64.u32 	%rd5359, %r1;
	add.s64 	%rd5360, %rd5358, %rd5359;
	shl.b64 	%rd5361, %rd5360, 2;
	add.s64 	%rd5362, %rd1, %rd5361;
	ld.global.f32 	%f4563, [%rd5362+260];
	fma.rn.f32 	%f4564, %f4562, %f4563, %f7817;
	cvt.u64.u32 	%rd5363, %r12;
	cvt.u64.u32 	%rd5364, %r3858;
	add.s64 	%rd5365, %rd5364, %rd5363;
	shl.b64 	%rd5366, %rd5365, 2;
	add.s64 	%rd5367, %rd2, %rd5366;
	ld.global.f32 	%f4565, [%rd5367+4];
	add.s32 	%r2290, %r2289, %r914;
	cvt.s64.s32 	%rd5368, %r2290;
	add.s64 	%rd5369, %rd5368, %rd5359;
	shl.b64 	%rd5370, %rd5369, 2;
	add.s64 	%rd5371, %rd1, %rd5370;
	ld.global.f32 	%f4566, [%rd5371+260];
	fma.rn.f32 	%f7817, %f4565, %f4566, %f4564;
	add.s32 	%r3858, %r3858, 2;
$L__BB0_726:
	setp.eq.s32 	%p465, %r8, 0;
	@%p465 bra 	$L__BB0_728;
	add.s32 	%r2291, %r3858, %r12;
	mul.wide.u32 	%rd5372, %r2291, 4;
	add.s64 	%rd5373, %rd2, %rd5372;
	ld.global.f32 	%f4567, [%rd5373];
	mul.lo.s32 	%r2292, %r3858, %r914;
	cvt.s64.s32 	%rd5374, %r2292;
	cvt.u64.u32 	%rd5375, %r1;
	add.s64 	%rd5376, %rd5374, %rd5375;
	shl.b64 	%rd5377, %rd5376, 2;
	add.s64 	%rd5378, %rd1, %rd5377;
	ld.global.f32 	%f4568, [%rd5378+260];
	fma.rn.f32 	%f7817, %f4567, %f4568, %f7817;
$L__BB0_728:
	setp.lt.u32 	%p466, %r2, 7;
	st.global.f32 	[%rd3+260], %f7817;
	ld.global.f32 	%f7825, [%rd3+264];
	mov.b32 	%r3862, 0;
	@%p466 bra 	$L__BB0_731;
	mov.b32 	%r3860, 0;
$L__BB0_730:
	.pragma "nounroll";
	add.s32 	%r2295, %r3860, %r12;
	mul.wide.u32 	%rd5379, %r2295, 4;
	add.s64 	%rd5380, %rd2, %rd5379;
	ld.global.f32 	%f4570, [%rd5380];
	mul.lo.s32 	%r2296, %r3860, %r914;
	cvt.s64.s32 	%rd5381, %r2296;
	cvt.u64.u32 	%rd5382, %r1;
	add.s64 	%rd5383, %rd5381, %rd5382;
	shl.b64 	%rd5384, %rd5383, 2;
	add.s64 	%rd5385, %rd1, %rd5384;
	ld.global.f32 	%f4571, [%rd5385+264];
	fma.rn.f32 	%f4572, %f4570, %f4571, %f7825;
	ld.global.f32 	%f4573, [%rd5380+4];
	add.s32 	%r2297, %r2296, %r914;
	cvt.s64.s32 	%rd5386, %r2297;
	add.s64 	%rd5387, %rd5386, %rd5382;
	shl.b64 	%rd5388, %rd5387, 2;
	add.s64 	%rd5389, %rd1, %rd5388;
	ld.global.f32 	%f4574, [%rd5389+264];
	fma.rn.f32 	%f4575, %f4573, %f4574, %f4572;
	ld.global.f32 	%f4576, [%rd5380+8];
	add.s32 	%r2298, %r2297, %r914;
	cvt.s64.s32 	%rd5390, %r2298;
	add.s64 	%rd5391, %rd5390, %rd5382;
	shl.b64 	%rd5392, %rd5391, 2;
	add.s64 	%rd5393, %rd1, %rd5392;
	ld.global.f32 	%f4577, [%rd5393+264];
	fma.rn.f32 	%f4578, %f4576, %f4577, %f4575;
	ld.global.f32 	%f4579, [%rd5380+12];
	add.s32 	%r2299, %r2298, %r914;
	cvt.s64.s32 	%rd5394, %r2299;
	add.s64 	%rd5395, %rd5394, %rd5382;
	shl.b64 	%rd5396, %rd5395, 2;
	add.s64 	%rd5397, %rd1, %rd5396;
	ld.global.f32 	%f4580, [%rd5397+264];
	fma.rn.f32 	%f4581, %f4579, %f4580, %f4578;
	ld.global.f32 	%f4582, [%rd5380+16];
	add.s32 	%r2300, %r2299, %r914;
	cvt.s64.s32 	%rd5398, %r2300;
	add.s64 	%rd5399, %rd5398, %rd5382;
	shl.b64 	%rd5400, %rd5399, 2;
	add.s64 	%rd5401, %rd1, %rd5400;
	ld.global.f32 	%f4583, [%rd5401+264];
	fma.rn.f32 	%f4584, %f4582, %f4583, %f4581;
	ld.global.f32 	%f4585, [%rd5380+20];
	add.s32 	%r2301, %r2300, %r914;
	cvt.s64.s32 	%rd5402, %r2301;
	add.s64 	%rd5403, %rd5402, %rd5382;
	shl.b64 	%rd5404, %rd5403, 2;
	add.s64 	%rd5405, %rd1, %rd5404;
	ld.global.f32 	%f4586, [%rd5405+264];
	fma.rn.f32 	%f4587, %f4585, %f4586, %f4584;
	ld.global.f32 	%f4588, [%rd5380+24];
	add.s32 	%r2302, %r2301, %r914;
	cvt.s64.s32 	%rd5406, %r2302;
	add.s64 	%rd5407, %rd5406, %rd5382;
	shl.b64 	%rd5408, %rd5407, 2;
	add.s64 	%rd5409, %rd1, %rd5408;
	ld.global.f32 	%f4589, [%rd5409+264];
	fma.rn.f32 	%f4590, %f4588, %f4589, %f4587;
	ld.global.f32 	%f4591, [%rd5380+28];
	add.s32 	%r2303, %r2302, %r914;
	cvt.s64.s32 	%rd5410, %r2303;
	add.s64 	%rd5411, %rd5410, %rd5382;
	shl.b64 	%rd5412, %rd5411, 2;
	add.s64 	%rd5413, %rd1, %rd5412;
	ld.global.f32 	%f4592, [%rd5413+264];
	fma.rn.f32 	%f7825, %f4591, %f4592, %f4590;
	add.s32 	%r3860, %r3860, 8;
	setp.ne.s32 	%p467, %r3860, %r7;
	mov.u32 	%r3862, %r7;
	@%p467 bra 	$L__BB0_730;
$L__BB0_731:
	setp.eq.s32 	%p468, %r3, 0;
	@%p468 bra 	$L__BB0_739;
	setp.lt.u32 	%p469, %r4, 3;
	@%p469 bra 	$L__BB0_734;
	add.s32 	%r2304, %r3862, %r12;
	mul.wide.u32 	%rd5414, %r2304, 4;
	add.s64 	%rd5415, %rd2, %rd5414;
	ld.global.f32 	%f4594, [%rd5415];
	mul.lo.s32 	%r2305, %r3862, %r914;
	cvt.s64.s32 	%rd5416, %r2305;
	cvt.u64.u32 	%rd5417, %r1;
	add.s64 	%rd5418, %rd5416, %rd5417;
	shl.b64 	%rd5419, %rd5418, 2;
	add.s64 	%rd5420, %rd1, %rd5419;
	ld.global.f32 	%f4595, [%rd5420+264];
	fma.rn.f32 	%f4596, %f4594, %f4595, %f7825;
	cvt.u64.u32 	%rd5421, %r12;
	cvt.u64.u32 	%rd5422, %r3862;
	add.s64 	%rd5423, %rd5422, %rd5421;
	shl.b64 	%rd5424, %rd5423, 2;
	add.s64 	%rd5425, %rd2, %rd5424;
	ld.global.f32 	%f4597, [%rd5425+4];
	add.s32 	%r2306, %r2305, %r914;
	cvt.s64.s32 	%rd5426, %r2306;
	add.s64 	%rd5427, %rd5426, %rd5417;
	shl.b64 	%rd5428, %rd5427, 2;
	add.s64 	%rd5429, %rd1, %rd5428;
	ld.global.f32 	%f4598, [%rd5429+264];
	fma.rn.f32 	%f4599, %f4597, %f4598, %f4596;
	ld.global.f32 	%f4600, [%rd5425+8];
	add.s32 	%r2307, %r2306, %r914;
	cvt.s64.s32 	%rd5430, %r2307;
	add.s64 	%rd5431, %rd5430, %rd5417;
	shl.b64 	%rd5432, %rd5431, 2;
	add.s64 	%rd5433, %rd1, %rd5432;
	ld.global.f32 	%f4601, [%rd5433+264];
	fma.rn.f32 	%f4602, %f4600, %f4601, %f4599;
	ld.global.f32 	%f4603, [%rd5425+12];
	add.s32 	%r2308, %r2307, %r914;
	cvt.s64.s32 	%rd5434, %r2308;
	add.s64 	%rd5435, %rd5434, %rd5417;
	shl.b64 	%rd5436, %rd5435, 2;
	add.s64 	%rd5437, %rd1, %rd5436;
	ld.global.f32 	%f4604, [%rd5437+264];
	fma.rn.f32 	%f7825, %f4603, %f4604, %f4602;
	add.s32 	%r3862, %r3862, 4;
$L__BB0_734:
	setp.eq.s32 	%p470, %r5, 0;
	@%p470 bra 	$L__BB0_739;
	setp.eq.s32 	%p471, %r6, 0;
	@%p471 bra 	$L__BB0_737;
	add.s32 	%r2309, %r3862, %r12;
	mul.wide.u32 	%rd5438, %r2309, 4;
	add.s64 	%rd5439, %rd2, %rd5438;
	ld.global.f32 	%f4606, [%rd5439];
	mul.lo.s32 	%r2310, %r3862, %r914;
	cvt.s64.s32 	%rd5440, %r2310;
	cvt.u64.u32 	%rd5441, %r1;
	add.s64 	%rd5442, %rd5440, %rd5441;
	shl.b64 	%rd5443, %rd5442, 2;
	add.s64 	%rd5444, %rd1, %rd5443;
	ld.global.f32 	%f4607, [%rd5444+264];
	fma.rn.f32 	%f4608, %f4606, %f4607, %f7825;
	cvt.u64.u32 	%rd5445, %r12;
	cvt.u64.u32 	%rd5446, %r3862;
	add.s64 	%rd5447, %rd5446, %rd5445;
	shl.b64 	%rd5448, %rd5447, 2;
	add.s64 	%rd5449, %rd2, %rd5448;
	ld.global.f32 	%f4609, [%rd5449+4];
	add.s32 	%r2311, %r2310, %r914;
	cvt.s64.s32 	%rd5450, %r2311;
	add.s64 	%rd5451, %rd5450, %rd5441;
	shl.b64 	%rd5452, %rd5451, 2;
	add.s64 	%rd5453, %rd1, %rd5452;
	ld.global.f32 	%f4610, [%rd5453+264];
	fma.rn.f32 	%f7825, %f4609, %f4610, %f4608;
	add.s32 	%r3862, %r3862, 2;
$L__BB0_737:
	setp.eq.s32 	%p472, %r8, 0;
	@%p472 bra 	$L__BB0_739;
	add.s32 	%r2312, %r3862, %r12;
	mul.wide.u32 	%rd5454, %r2312, 4;
	add.s64 	%rd5455, %rd2, %rd5454;
	ld.global.f32 	%f4611, [%rd5455];
	mul.lo.s32 	%r2313, %r3862, %r914;
	cvt.s64.s32 	%rd5456, %r2313;
	cvt.u64.u32 	%rd5457, %r1;
	add.s64 	%rd5458, %rd5456, %rd5457;
	shl.b64 	%rd5459, %rd5458, 2;
	add.s64 	%rd5460, %rd1, %rd5459;
	ld.global.f32 	%f4612, [%rd5460+264];
	fma.rn.f32 	%f7825, %f4611, %f4612, %f7825;
$L__BB0_739:
	setp.lt.u32 	%p473, %r2, 7;
	st.global.f32 	[%rd3+264], %f7825;
	ld.global.f32 	%f7833, [%rd3+268];
	mov.b32 	%r3866, 0;
	@%p473 bra 	$L__BB0_742;
	mov.b32 	%r3864, 0;
$L__BB0_741:
	.pragma "nounroll";
	add.s32 	%r2316, %r3864, %r12;
	mul.wide.u32 	%rd5461, %r2316, 4;
	add.s64 	%rd5462, %rd2, %rd5461;
	ld.global.f32 	%f4614, [%rd5462];
	mul.lo.s32 	%r2317, %r3864, %r914;
	cvt.s64.s32 	%rd5463, %r2317;
	cvt.u64.u32 	%rd5464, %r1;
	add.s64 	%rd5465, %rd5463, %rd5464;
	shl.b64 	%rd5466, %rd5465, 2;
	add.s64 	%rd5467, %rd1, %rd5466;
	ld.global.f32 	%f4615, [%rd5467+268];
	fma.rn.f32 	%f4616, %f4614, %f4615, %f7833;
	ld.global.f32 	%f4617, [%rd5462+4];
	add.s32 	%r2318, %r2317, %r914;
	cvt.s64.s32 	%rd5468, %r2318;
	add.s64 	%rd5469, %rd5468, %rd5464;
	shl.b64 	%rd5470, %rd5469, 2;
	add.s64 	%rd5471, %rd1, %rd5470;
	ld.global.f32 	%f4618, [%rd5471+268];
	fma.rn.f32 	%f4619, %f4617, %f4618, %f4616;
	ld.global.f32 	%f4620, [%rd5462+8];
	add.s32 	%r2319, %r2318, %r914;
	cvt.s64.s32 	%rd5472, %r2319;
	add.s64 	%rd5473, %rd5472, %rd5464;
	shl.b64 	%rd5474, %rd5473, 2;
	add.s64 	%rd5475, %rd1, %rd5474;
	ld.global.f32 	%f4621, [%rd5475+268];
	fma.rn.f32 	%f4622, %f4620, %f4621, %f4619;
	ld.global.f32 	%f4623, [%rd5462+12];
	add.s32 	%r2320, %r2319, %r914;
	cvt.s64.s32 	%rd5476, %r2320;
	add.s64 	%rd5477, %rd5476, %rd5464;
	shl.b64 	%rd5478, %rd5477, 2;
	add.s64 	%rd5479, %rd1, %rd5478;
	ld.global.f32 	%f4624, [%rd5479+268];
	fma.rn.f32 	%f4625, %f4623, %f4624, %f4622;
	ld.global.f32 	%f4626, [%rd5462+16];
	add.s32 	%r2321, %r2320, %r914;
	cvt.s64.s32 	%rd5480, %r2321;
	add.s64 	%rd5481, %rd5480, %rd5464;
	shl.b64 	%rd5482, %rd5481, 2;
	add.s64 	%rd5483, %rd1, %rd5482;
	ld.global.f32 	%f4627, [%rd5483+268];
	fma.rn.f32 	%f4628, %f4626, %f4627, %f4625;
	ld.global.f32 	%f4629, [%rd5462+20];
	add.s32 	%r2322, %r2321, %r914;
	cvt.s64.s32 	%rd5484, %r2322;
	add.s64 	%rd5485, %rd5484, %rd5464;
	shl.b64 	%rd5486, %rd5485, 2;
	add.s64 	%rd5487, %rd1, %rd5486;
	ld.global.f32 	%f4630, [%rd5487+268];
	fma.rn.f32 	%f4631, %f4629, %f4630, %f4628;
	ld.global.f32 	%f4632, [%rd5462+24];
	add.s32 	%r2323, %r2322, %r914;
	cvt.s64.s32 	%rd5488, %r2323;
	add.s64 	%rd5489, %rd5488, %rd5464;
	shl.b64 	%rd5490, %rd5489, 2;
	add.s64 	%rd5491, %rd1, %rd5490;
	ld.global.f32 	%f4633, [%rd5491+268];
	fma.rn.f32 	%f4634, %f4632, %f4633, %f4631;
	ld.global.f32 	%f4635, [%rd5462+28];
	add.s32 	%r2324, %r2323, %r914;
	cvt.s64.s32 	%rd5492, %r2324;
	add.s64 	%rd5493, %rd5492, %rd5464;
	shl.b64 	%rd5494, %rd5493, 2;
	add.s64 	%rd5495, %rd1, %rd5494;
	ld.global.f32 	%f4636, [%rd5495+268];
	fma.rn.f32 	%f7833, %f4635, %f4636, %f4634;
	add.s32 	%r3864, %r3864, 8;
	setp.ne.s32 	%p474, %r3864, %r7;
	mov.u32 	%r3866, %r7;
	@%p474 bra 	$L__BB0_741;
$L__BB0_742:
	setp.eq.s32 	%p475, %r3, 0;
	@%p475 bra 	$L__BB0_750;
	setp.lt.u32 	%p476, %r4, 3;
	@%p476 bra 	$L__BB0_745;
	add.s32 	%r2325, %r3866, %r12;
	mul.wide.u32 	%rd5496, %r2325, 4;
	add.s64 	%rd5497, %rd2, %rd5496;
	ld.global.f32 	%f4638, [%rd5497];
	mul.lo.s32 	%r2326, %r3866, %r914;
	cvt.s64.s32 	%rd5498, %r2326;
	cvt.u64.u32 	%rd5499, %r1;
	add.s64 	%rd5500, %rd5498, %rd5499;
	shl.b64 	%rd5501, %rd5500, 2;
	add.s64 	%rd5502, %rd1, %rd5501;
	ld.global.f32 	%f4639, [%rd5502+268];
	fma.rn.f32 	%f4640, %f4638, %f4639, %f7833;
	cvt.u64.u32 	%rd5503, %r12;
	cvt.u64.u32 	%rd5504, %r3866;
	add.s64 	%rd5505, %rd5504, %rd5503;
	shl.b64 	%rd5506, %rd5505, 2;
	add.s64 	%rd5507, %rd2, %rd5506;
	ld.global.f32 	%f4641, [%rd5507+4];
	add.s32 	%r2327, %r2326, %r914;
	cvt.s64.s32 	%rd5508, %r2327;
	add.s64 	%rd5509, %rd5508, %rd5499;
	shl.b64 	%rd5510, %rd5509, 2;
	add.s64 	%rd5511, %rd1, %rd5510;
	ld.global.f32 	%f4642, [%rd5511+268];
	fma.rn.f32 	%f4643, %f4641, %f4642, %f4640;
	ld.global.f32 	%f4644, [%rd5507+8];
	add.s32 	%r2328, %r2327, %r914;
	cvt.s64.s32 	%rd5512, %r2328;
	add.s64 	%rd5513, %rd5512, %rd5499;
	shl.b64 	%rd5514, %rd5513, 2;
	add.s64 	%rd5515, %rd1, %rd5514;
	ld.global.f32 	%f4645, [%rd5515+268];
	fma.rn.f32 	%f4646, %f4644, %f4645, %f4643;
	ld.global.f32 	%f4647, [%rd5507+12];
	add.s32 	%r2329, %r2328, %r914;
	cvt.s64.s32 	%rd5516, %r2329;
	add.s64 	%rd5517, %rd5516, %rd5499;
	shl.b64 	%rd5518, %rd5517, 2;
	add.s64 	%rd5519, %rd1, %rd5518;
	ld.global.f32 	%f4648, [%rd5519+268];
	fma.rn.f32 	%f7833, %f4647, %f4648, %f4646;
	add.s32 	%r3866, %r3866, 4;
$L__BB0_745:
	setp.eq.s32 	%p477, %r5, 0;
	@%p477 bra 	$L__BB0_750;
	setp.eq.s32 	%p478, %r6, 0;
	@%p478 bra 	$L__BB0_748;
	add.s32 	%r2330, %r3866, %r12;
	mul.wide.u32 	%rd5520, %r2330, 4;
	add.s64 	%rd5521, %rd2, %rd5520;
	ld.global.f32 	%f4650, [%rd5521];
	mul.lo.s32 	%r2331, %r3866, %r914;
	cvt.s64.s32 	%rd5522, %r2331;
	cvt.u64.u32 	%rd5523, %r1;
	add.s64 	%rd5524, %rd5522, %rd5523;
	shl.b64 	%rd5525, %rd5524, 2;
	add.s64 	%rd5526, %rd1, %rd5525;
	ld.global.f32 	%f4651, [%rd5526+268];
	fma.rn.f32 	%f4652, %f4650, %f4651, %f7833;
	cvt.u64.u32 	%rd5527, %r12;
	cvt.u64.u32 	%rd5528, %r3866;
	add.s64 	%rd5529, %rd5528, %rd5527;
	shl.b64 	%rd5530, %rd5529, 2;
	add.s64 	%rd5531, %rd2, %rd5530;
	ld.global.f32 	%f4653, [%rd5531+4];
	add.s32 	%r2332, %r2331, %r914;
	cvt.s64.s32 	%rd5532, %r2332;
	add.s64 	%rd5533, %rd5532, %rd5523;
	shl.b64 	%rd5534, %rd5533, 2;
	add.s64 	%rd5535, %rd1, %rd5534;
	ld.global.f32 	%f4654, [%rd5535+268];
	fma.rn.f32 	%f7833, %f4653, %f4654, %f4652;
	add.s32 	%r3866, %r3866, 2;
$L__BB0_748:
	setp.eq.s32 	%p479, %r8, 0;
	@%p479 bra 	$L__BB0_750;
	add.s32 	%r2333, %r3866, %r12;
	mul.wide.u32 	%rd5536, %r2333, 4;
	add.s64 	%rd5537, %rd2, %rd5536;
	ld.global.f32 	%f4655, [%rd5537];
	mul.lo.s32 	%r2334, %r3866, %r914;
	cvt.s64.s32 	%rd5538, %r2334;
	cvt.u64.u32 	%rd5539, %r1;
	add.s64 	%rd5540, %rd5538, %rd5539;
	shl.b64 	%rd5541, %rd5540, 2;
	add.s64 	%rd5542, %rd1, %rd5541;
	ld.global.f32 	%f4656, [%rd5542+268];
	fma.rn.f32 	%f7833, %f4655, %f4656, %f7833;
$L__BB0_750:
	setp.lt.u32 	%p480, %r2, 7;
	st.global.f32 	[%rd3+268], %f7833;
	ld.global.f32 	%f7841, [%rd3+272];
	mov.b32 	%r3870, 0;
	@%p480 bra 	$L__BB0_753;
	mov.b32 	%r3868, 0;
$L__BB0_752:
	.pragma "nounroll";
	add.s32 	%r2337, %r3868, %r12;
	mul.wide.u32 	%rd5543, %r2337, 4;
	add.s64 	%rd5544, %rd2, %rd5543;
	ld.global.f32 	%f4658, [%rd5544];
	mul.lo.s32 	%r2338, %r3868, %r914;
	cvt.s64.s32 	%rd5545, %r2338;
	cvt.u64.u32 	%rd5546, %r1;
	add.s64 	%rd5547, %rd5545, %rd5546;
	shl.b64 	%rd5548, %rd5547, 2;
	add.s64 	%rd5549, %rd1, %rd5548;
	ld.global.f32 	%f4659, [%rd5549+272];
	fma.rn.f32 	%f4660, %f4658, %f4659, %f7841;
	ld.global.f32 	%f4661, [%rd5544+4];
	add.s32 	%r2339, %r2338, %r914;
	cvt.s64.s32 	%rd5550, %r2339;
	add.s64 	%rd5551, %rd5550, %rd5546;
	shl.b64 	%rd5552, %rd5551, 2;
	add.s64 	%rd5553, %rd1, %rd5552;
	ld.global.f32 	%f4662, [%rd5553+272];
	fma.rn.f32 	%f4663, %f4661, %f4662, %f4660;
	ld.global.f32 	%f4664, [%rd5544+8];
	add.s32 	%r2340, %r2339, %r914;
	cvt.s64.s32 	%rd5554, %r2340;
	add.s64 	%rd5555, %rd5554, %rd5546;
	shl.b64 	%rd5556, %rd5555, 2;
	add.s64 	%rd5557, %rd1, %rd5556;
	ld.global.f32 	%f4665, [%rd5557+272];
	fma.rn.f32 	%f4666, %f4664, %f4665, %f4663;
	ld.global.f32 	%f4667, [%rd5544+12];
	add.s32 	%r2341, %r2340, %r914;
	cvt.s64.s32 	%rd5558, %r2341;
	add.s64 	%rd5559, %rd5558, %rd5546;
	shl.b64 	%rd5560, %rd5559, 2;
	add.s64 	%rd5561, %rd1, %rd5560;
	ld.global.f32 	%f4668, [%rd5561+272];
	fma.rn.f32 	%f4669, %f4667, %f4668, %f4666;
	ld.global.f32 	%f4670, [%rd5544+16];
	add.s32 	%r2342, %r2341, %r914;
	cvt.s64.s32 	%rd5562, %r2342;
	add.s64 	%rd5563, %rd5562, %rd5546;
	shl.b64 	%rd5564, %rd5563, 2;
	add.s64 	%rd5565, %rd1, %rd5564;
	ld.global.f32 	%f4671, [%rd5565+272];
	fma.rn.f32 	%f4672, %f4670, %f4671, %f4669;
	ld.global.f32 	%f4673, [%rd5544+20];
	add.s32 	%r2343, %r2342, %r914;
	cvt.s64.s32 	%rd5566, %r2343;
	add.s64 	%rd5567, %rd5566, %rd5546;
	shl.b64 	%rd5568, %rd5567, 2;
	add.s64 	%rd5569, %rd1, %rd5568;
	ld.global.f32 	%f4674, [%rd5569+272];
	fma.rn.f32 	%f4675, %f4673, %f4674, %f4672;
	ld.global.f32 	%f4676, [%rd5544+24];
	add.s32 	%r2344, %r2343, %r914;
	cvt.s64.s32 	%rd5570, %r2344;
	add.s64 	%rd5571, %rd5570, %rd5546;
	shl.b64 	%rd5572, %rd5571, 2;
	add.s64 	%rd5573, %rd1, %rd5572;
	ld.global.f32 	%f4677, [%rd5573+272];
	fma.rn.f32 	%f4678, %f4676, %f4677, %f4675;
	ld.global.f32 	%f4679, [%rd5544+28];
	add.s32 	%r2345, %r2344, %r914;
	cvt.s64.s32 	%rd5574, %r2345;
	add.s64 	%rd5575, %rd5574, %rd5546;
	shl.b64 	%rd5576, %rd5575, 2;
	add.s64 	%rd5577, %rd1, %rd5576;
	ld.global.f32 	%f4680, [%rd5577+272];
	fma.rn.f32 	%f7841, %f4679, %f4680, %f4678;
	add.s32 	%r3868, %r3868, 8;
	setp.ne.s32 	%p481, %r3868, %r7;
	mov.u32 	%r3870, %r7;
	@%p481 bra 	$L__BB0_752;
$L__BB0_753:
	setp.eq.s32 	%p482, %r3, 0;
	@%p482 bra 	$L__BB0_761;
	setp.lt.u32 	%p483, %r4, 3;
	@%p483 bra 	$L__BB0_756;
	add.s32 	%r2346, %r3870, %r12;
	mul.wide.u32 	%rd5578, %r2346, 4;
	add.s64 	%rd5579, %rd2, %rd5578;
	ld.global.f32 	%f4682, [%rd5579];
	mul.lo.s32 	%r2347, %r3870, %r914;
	cvt.s64.s32 	%rd5580, %r2347;
	cvt.u64.u32 	%rd5581, %r1;
	add.s64 	%rd5582, %rd5580, %rd5581;
	shl.b64 	%rd5583, %rd5582, 2;
	add.s64 	%rd5584, %rd1, %rd5583;
	ld.global.f32 	%f4683, [%rd5584+272];
	fma.rn.f32 	%f4684, %f4682, %f4683, %f7841;
	cvt.u64.u32 	%rd5585, %r12;
	cvt.u64.u32 	%rd5586, %r3870;
	add.s64 	%rd5587, %rd5586, %rd5585;
	shl.b64 	%rd5588, %rd5587, 2;
	add.s64 	%rd5589, %rd2, %rd5588;
	ld.global.f32 	%f4685, [%rd5589+4];
	add.s32 	%r2348, %r2347, %r914;
	cvt.s64.s32 	%rd5590, %r2348;
	add.s64 	%rd5591, %rd5590, %rd5581;
	shl.b64 	%rd5592, %rd5591, 2;
	add.s64 	%rd5593, %rd1, %rd5592;
	ld.global.f32 	%f4686, [%rd5593+272];
	fma.rn.f32 	%f4687, %f4685, %f4686, %f4684;
	ld.global.f32 	%f4688, [%rd5589+8];
	add.s32 	%r2349, %r2348, %r914;
	cvt.s64.s32 	%rd5594, %r2349;
	add.s64 	%rd5595, %rd5594, %rd5581;
	shl.b64 	%rd5596, %rd5595, 2;
	add.s64 	%rd5597, %rd1, %rd5596;
	ld.global.f32 	%f4689, [%rd5597+272];
	fma.rn.f32 	%f4690, %f4688, %f4689, %f4687;
	ld.global.f32 	%f4691, [%rd5589+12];
	add.s32 	%r2350, %r2349, %r914;
	cvt.s64.s32 	%rd5598, %r2350;
	add.s64 	%rd5599, %rd5598, %rd5581;
	shl.b64 	%rd5600, %rd5599, 2;
	add.s64 	%rd5601, %rd1, %rd5600;
	ld.global.f32 	%f4692, [%rd5601+272];
	fma.rn.f32 	%f7841, %f4691, %f4692, %f4690;
	add.s32 	%r3870, %r3870, 4;
$L__BB0_756:
	setp.eq.s32 	%p484, %r5, 0;
	@%p484 bra 	$L__BB0_761;
	setp.eq.s32 	%p485, %r6, 0;
	@%p485 bra 	$L__BB0_759;
	add.s32 	%r2351, %r3870, %r12;
	mul.wide.u32 	%rd5602, %r2351, 4;
	add.s64 	%rd5603, %rd2, %rd5602;
	ld.global.f32 	%f4694, [%rd5603];
	mul.lo.s32 	%r2352, %r3870, %r914;
	cvt.s64.s32 	%rd5604, %r2352;
	cvt.u64.u32 	%rd5605, %r1;
	add.s64 	%rd5606, %rd5604, %rd5605;
	shl.b64 	%rd5607, %rd5606, 2;
	add.s64 	%rd5608, %rd1, %rd5607;
	ld.global.f32 	%f4695, [%rd5608+272];
	fma.rn.f32 	%f4696, %f4694, %f4695, %f7841;
	cvt.u64.u32 	%rd5609, %r12;
	cvt.u64.u32 	%rd5610, %r3870;
	add.s64 	%rd5611, %rd5610, %rd5609;
	shl.b64 	%rd5612, %rd5611, 2;
	add.s64 	%rd5613, %rd2, %rd5612;
	ld.global.f32 	%f4697, [%rd5613+4];
	add.s32 	%r2353, %r2352, %r914;
	cvt.s64.s32 	%rd5614, %r2353;
	add.s64 	%rd5615, %rd5614, %rd5605;
	shl.b64 	%rd5616, %rd5615, 2;
	add.s64 	%rd5617, %rd1, %rd5616;
	ld.global.f32 	%f4698, [%rd5617+272];
	fma.rn.f32 	%f7841, %f4697, %f4698, %f4696;
	add.s32 	%r3870, %r3870, 2;
$L__BB0_759:
	setp.eq.s32 	%p486, %r8, 0;
	@%p486 bra 	$L__BB0_761;
	add.s32 	%r2354, %r3870, %r12;
	mul.wide.u32 	%rd5618, %r2354, 4;
	add.s64 	%rd5619, %rd2, %rd5618;
	ld.global.f32 	%f4699, [%rd5619];
	mul.lo.s32 	%r2355, %r3870, %r914;
	cvt.s64.s32 	%rd5620, %r2355;
	cvt.u64.u32 	%rd5621, %r1;
	add.s64 	%rd5622, %rd5620, %rd5621;
	shl.b64 	%rd5623, %rd5622, 2;
	add.s64 	%rd5624, %rd1, %rd5623;
	ld.global.f32 	%f4700, [%rd5624+272];
	fma.rn.f32 	%f7841, %f4699, %f4700, %f7841;
$L__BB0_761:
	setp.lt.u32 	%p487, %r2, 7;
	st.global.f32 	[%rd3+272], %f7841;
	ld.global.f32 	%f7849, [%rd3+276];
	mov.b32 	%r3874, 0;
	@%p487 bra 	$L__BB0_764;
	mov.b32 	%r3872, 0;
$L__BB0_763:
	.pragma "nounroll";
	add.s32 	%r2358, %r3872, %r12;
	mul.wide.u32 	%rd5625, %r2358, 4;
	add.s64 	%rd5626, %rd2, %rd5625;
	ld.global.f32 	%f4702, [%rd5626];
	mul.lo.s32 	%r2359, %r3872, %r914;
	cvt.s64.s32 	%rd5627, %r2359;
	cvt.u64.u32 	%rd5628, %r1;
	add.s64 	%rd5629, %rd5627, %rd5628;
	shl.b64 	%rd5630, %rd5629, 2;
	add.s64 	%rd5631, %rd1, %rd5630;
	ld.global.f32 	%f4703, [%rd5631+276];
	fma.rn.f32 	%f4704, %f4702, %f4703, %f7849;
	ld.global.f32 	%f4705, [%rd5626+4];
	add.s32 	%r2360, %r2359, %r914;
	cvt.s64.s32 	%rd5632, %r2360;
	add.s64 	%rd5633, %rd5632, %rd5628;
	shl.b64 	%rd5634, %rd5633, 2;
	add.s64 	%rd5635, %rd1, %rd5634;
	ld.global.f32 	%f4706, [%rd5635+276];
	fma.rn.f32 	%f4707, %f4705, %f4706, %f4704;
	ld.global.f32 	%f4708, [%rd5626+8];
	add.s32 	%r2361, %r2360, %r914;
	cvt.s64.s32 	%rd5636, %r2361;
	add.s64 	%rd5637, %rd5636, %rd5628;
	shl.b64 	%rd5638, %rd5637, 2;
	add.s64 	%rd5639, %rd1, %rd5638;
	ld.global.f32 	%f4709, [%rd5639+276];
	fma.rn.f32 	%f4710, %f4708, %f4709, %f4707;
	ld.global.f32 	%f4711, [%rd5626+12];
	add.s32 	%r2362, %r2361, %r914;
	cvt.s64.s32 	%rd5640, %r2362;
	add.s64 	%rd5641, %rd5640, %rd5628;
	shl.b64 	%rd5642, %rd5641, 2;
	add.s64 	%rd5643, %rd1, %rd5642;
	ld.global.f32 	%f4712, [%rd5643+276];
	fma.rn.f32 	%f4713, %f4711, %f4712, %f4710;
	ld.global.f32 	%f4714, [%rd5626+16];
	add.s32 	%r2363, %r2362, %r914;
	cvt.s64.s32 	%rd5644, %r2363;
	add.s64 	%rd5645, %rd5644, %rd5628;
	shl.b64 	%rd5646, %rd5645, 2;
	add.s64 	%rd5647, %rd1, %rd5646;
	ld.global.f32 	%f4715, [%rd5647+276];
	fma.rn.f32 	%f4716, %f4714, %f4715, %f4713;
	ld.global.f32 	%f4717, [%rd5626+20];
	add.s32 	%r2364, %r2363, %r914;
	cvt.s64.s32 	%rd5648, %r2364;
	add.s64 	%rd5649, %rd5648, %rd5628;
	shl.b64 	%rd5650, %rd5649, 2;
	add.s64 	%rd5651, %rd1, %rd5650;
	ld.global.f32 	%f4718, [%rd5651+276];
	fma.rn.f32 	%f4719, %f4717, %f4718, %f4716;
	ld.global.f32 	%f4720, [%rd5626+24];
	add.s32 	%r2365, %r2364, %r914;
	cvt.s64.s32 	%rd5652, %r2365;
	add.s64 	%rd5653, %rd5652, %rd5628;
	shl.b64 	%rd5654, %rd5653, 2;
	add.s64 	%rd5655, %rd1, %rd5654;
	ld.global.f32 	%f4721, [%rd5655+276];
	fma.rn.f32 	%f4722, %f4720, %f4721, %f4719;
	ld.global.f32 	%f4723, [%rd5626+28];
	add.s32 	%r2366, %r2365, %r914;
	cvt.s64.s32 	%rd5656, %r2366;
	add.s64 	%rd5657, %rd5656, %rd5628;
	shl.b64 	%rd5658, %rd5657, 2;
	add.s64 	%rd5659, %rd1, %rd5658;
	ld.global.f32 	%f4724, [%rd5659+276];
	fma.rn.f32 	%f7849, %f4723, %f4724, %f4722;
	add.s32 	%r3872, %r3872, 8;
	setp.ne.s32 	%p488, %r3872, %r7;
	mov.u32 	%r3874, %r7;
	@%p488 bra 	$L__BB0_763;
$L__BB0_764:
	setp.eq.s32 	%p489, %r3, 0;
	@%p489 bra 	$L__BB0_772;
	setp.lt.u32 	%p490, %r4, 3;
	@%p490 bra 	$L__BB0_767;
	add.s32 	%r2367, %r3874, %r12;
	mul.wide.u32 	%rd5660, %r2367, 4;
	add.s64 	%rd5661, %rd2, %rd5660;
	ld.global.f32 	%f4726, [%rd5661];
	mul.lo.s32 	%r2368, %r3874, %r914;
	cvt.s64.s32 	%rd5662, %r2368;
	cvt.u64.u32 	%rd5663, %r1;
	add.s64 	%rd5664, %rd5662, %rd5663;
	shl.b64 	%rd5665, %rd5664, 2;
	add.s64 	%rd5666, %rd1, %rd5665;
	ld.global.f32 	%f4727, [%rd5666+276];
	fma.rn.f32 	%f4728, %f4726, %f4727, %f7849;
	cvt.u64.u32 	%rd5667, %r12;
	cvt.u64.u32 	%rd5668, %r3874;
	add.s64 	%rd5669, %rd5668, %rd5667;
	shl.b64 	%rd5670, %rd5669, 2;
	add.s64 	%rd5671, %rd2, %rd5670;
	ld.global.f32 	%f4729, [%rd5671+4];
	add.s32 	%r2369, %r2368, %r914;
	cvt.s64.s32 	%rd5672, %r2369;
	add.s64 	%rd5673, %rd5672, %rd5663;
	shl.b64 	%rd5674, %rd5673, 2;
	add.s64 	%rd5675, %rd1, %rd5674;
	ld.global.f32 	%f4730, [%rd5675+276];
	fma.rn.f32 	%f4731, %f4729, %f4730, %f4728;
	ld.global.f32 	%f4732, [%rd5671+8];
	add.s32 	%r2370, %r2369, %r914;
	cvt.s64.s32 	%rd5676, %r2370;
	add.s64 	%rd5677, %rd5676, %rd5663;
	shl.b64 	%rd5678, %rd5677, 2;
	add.s64 	%rd5679, %rd1, %rd5678;
	ld.global.f32 	%f4733, [%rd5679+276];
	fma.rn.f32 	%f4734, %f4732, %f4733, %f4731;
	ld.global.f32 	%f4735, [%rd5671+12];
	add.s32 	%r2371, %r2370, %r914;
	cvt.s64.s32 	%rd5680, %r2371;
	add.s64 	%rd5681, %rd5680, %rd5663;
	shl.b64 	%rd5682, %rd5681, 2;
	add.s64 	%rd5683, %rd1, %rd5682;
	ld.global.f32 	%f4736, [%rd5683+276];
	fma.rn.f32 	%f7849, %f4735, %f4736, %f4734;
	add.s32 	%r3874, %r3874, 4;
$L__BB0_767:
	setp.eq.s32 	%p491, %r5, 0;
	@%p491 bra 	$L__BB0_772;
	setp.eq.s32 	%p492, %r6, 0;
	@%p492 bra 	$L__BB0_770;
	add.s32 	%r2372, %r3874, %r12;
	mul.wide.u32 	%rd5684, %r2372, 4;
	add.s64 	%rd5685, %rd2, %rd5684;
	ld.global.f32 	%f4738, [%rd5685];
	mul.lo.s32 	%r2373, %r3874, %r914;
	cvt.s64.s32 	%rd5686, %r2373;
	cvt.u64.u32 	%rd5687, %r1;
	add.s64 	%rd5688, %rd5686, %rd5687;
	shl.b64 	%rd5689, %rd5688, 2;
	add.s64 	%rd5690, %rd1, %rd5689;
	ld.global.f32 	%f4739, [%rd5690+276];
	fma.rn.f32 	%f4740, %f4738, %f4739, %f7849;
	cvt.u64.u32 	%rd5691, %r12;
	cvt.u64.u32 	%rd5692, %r3874;
	add.s64 	%rd5693, %rd5692, %rd5691;
	shl.b64 	%rd5694, %rd5693, 2;
	add.s64 	%rd5695, %rd2, %rd5694;
	ld.global.f32 	%f4741, [%rd5695+4];
	add.s32 	%r2374, %r2373, %r914;
	cvt.s64.s32 	%rd5696, %r2374;
	add.s64 	%rd5697, %rd5696, %rd5687;
	shl.b64 	%rd5698, %rd5697, 2;
	add.s64 	%rd5699, %rd1, %rd5698;
	ld.global.f32 	%f4742, [%rd5699+276];
	fma.rn.f32 	%f7849, %f4741, %f4742, %f4740;
	add.s32 	%r3874, %r3874, 2;
$L__BB0_770:
	setp.eq.s32 	%p493, %r8, 0;
	@%p493 bra 	$L__BB0_772;
	add.s32 	%r2375, %r3874, %r12;
	mul.wide.u32 	%rd5700, %r2375, 4;
	add.s64 	%rd5701, %rd2, %rd5700;
	ld.global.f32 	%f4743, [%rd5701];
	mul.lo.s32 	%r2376, %r3874, %r914;
	cvt.s64.s32 	%rd5702, %r2376;
	cvt.u64.u32 	%rd5703, %r1;
	add.s64 	%rd5704, %rd5702, %rd5703;
	shl.b64 	%rd5705, %rd5704, 2;
	add.s64 	%rd5706, %rd1, %rd5705;
	ld.global.f32 	%f4744, [%rd5706+276];
	fma.rn.f32 	%f7849, %f4743, %f4744, %f7849;
$L__BB0_772:
	setp.lt.u32 	%p494, %r2, 7;
	st.global.f32 	[%rd3+276], %f7849;
	ld.global.f32 	%f7857, [%rd3+280];
	mov.b32 	%r3878, 0;
	@%p494 bra 	$L__BB0_775;
	mov.b32 	%r3876, 0;
$L__BB0_774:
	.pragma "nounroll";
	add.s32 	%r2379, %r3876, %r12;
	mul.wide.u32 	%rd5707, %r2379, 4;
	add.s64 	%rd5708, %rd2, %rd5707;
	ld.global.f32 	%f4746, [%rd5708];
	mul.lo.s32 	%r2380, %r3876, %r914;
	cvt.s64.s32 	%rd5709, %r2380;
	cvt.u64.u32 	%rd5710, %r1;
	add.s64 	%rd5711, %rd5709, %rd5710;
	shl.b64 	%rd5712, %rd5711, 2;
	add.s64 	%rd5713, %rd1, %rd5712;
	ld.global.f32 	%f4747, [%rd5713+280];
	fma.rn.f32 	%f4748, %f4746, %f4747, %f7857;
	ld.global.f32 	%f4749, [%rd5708+4];
	add.s32 	%r2381, %r2380, %r914;
	cvt.s64.s32 	%rd5714, %r2381;
	add.s64 	%rd5715, %rd5714, %rd5710;
	shl.b64 	%rd5716, %rd5715, 2;
	add.s64 	%rd5717, %rd1, %rd5716;
	ld.global.f32 	%f4750, [%rd5717+280];
	fma.rn.f32 	%f4751, %f4749, %f4750, %f4748;
	ld.global.f32 	%f4752, [%rd5708+8];
	add.s32 	%r2382, %r2381, %r914;
	cvt.s64.s32 	%rd5718, %r2382;
	add.s64 	%rd5719, %rd5718, %rd5710;
	shl.b64 	%rd5720, %rd5719, 2;
	add.s64 	%rd5721, %rd1, %rd5720;
	ld.global.f32 	%f4753, [%rd5721+280];
	fma.rn.f32 	%f4754, %f4752, %f4753, %f4751;
	ld.global.f32 	%f4755, [%rd5708+12];
	add.s32 	%r2383, %r2382, %r914;
	cvt.s64.s32 	%rd5722, %r2383;
	add.s64 	%rd5723, %rd5722, %rd5710;
	shl.b64 	%rd5724, %rd5723, 2;
	add.s64 	%rd5725, %rd1, %rd5724;
	ld.global.f32 	%f4756, [%rd5725+280];
	fma.rn.f32 	%f4757, %f4755, %f4756, %f4754;
	ld.global.f32 	%f4758, [%rd5708+16];
	add.s32 	%r2384, %r2383, %r914;
	cvt.s64.s32 	%rd5726, %r2384;
	add.s64 	%rd5727, %rd5726, %rd5710;
	shl.b64 	%rd5728, %rd5727, 2;
	add.s64 	%rd5729, %rd1, %rd5728;
	ld.global.f32 	%f4759, [%rd5729+280];
	fma.rn.f32 	%f4760, %f4758, %f4759, %f4757;
	ld.global.f32 	%f4761, [%rd5708+20];
	add.s32 	%r2385, %r2384, %r914;
	cvt.s64.s32 	%rd5730, %r2385;
	add.s64 	%rd5731, %rd5730, %rd5710;
	shl.b64 	%rd5732, %rd5731, 2;
	add.s64 	%rd5733, %rd1, %rd5732;
	ld.global.f32 	%f4762, [%rd5733+280];
	fma.rn.f32 	%f4763, %f4761, %f4762, %f4760;
	ld.global.f32 	%f4764, [%rd5708+24];
	add.s32 	%r2386, %r2385, %r914;
	cvt.s64.s32 	%rd5734, %r2386;
	add.s64 	%rd5735, %rd5734, %rd5710;
	shl.b64 	%rd5736, %rd5735, 2;
	add.s64 	%rd5737, %rd1, %rd5736;
	ld.global.f32 	%f4765, [%rd5737+280];
	fma.rn.f32 	%f4766, %f4764, %f4765, %f4763;
	ld.global.f32 	%f4767, [%rd5708+28];
	add.s32 	%r2387, %r2386, %r914;
	cvt.s64.s32 	%rd5738, %r2387;
	add.s64 	%rd5739, %rd5738, %rd5710;
	shl.b64 	%rd5740, %rd5739, 2;
	add.s64 	%rd5741, %rd1, %rd5740;
	ld.global.f32 	%f4768, [%rd5741+280];
	fma.rn.f32 	%f7857, %f4767, %f4768, %f4766;
	add.s32 	%r3876, %r3876, 8;
	setp.ne.s32 	%p495, %r3876, %r7;
	mov.u32 	%r3878, %r7;
	@%p495 bra 	$L__BB0_774;
$L__BB0_775:
	setp.eq.s32 	%p496, %r3, 0;
	@%p496 bra 	$L__BB0_783;
	setp.lt.u32 	%p497, %r4, 3;
	@%p497 bra 	$L__BB0_778;
	add.s32 	%r2388, %r3878, %r12;
	mul.wide.u32 	%rd5742, %r2388, 4;
	add.s64 	%rd5743, %rd2, %rd5742;
	ld.global.f32 	%f4770, [%rd5743];
	mul.lo.s32 	%r2389, %r3878, %r914;
	cvt.s64.s32 	%rd5744, %r2389;
	cvt.u64.u32 	%rd5745, %r1;
	add.s64 	%rd5746, %rd5744, %rd5745;
	shl.b64 	%rd5747, %rd5746, 2;
	add.s64 	%rd5748, %rd1, %rd5747;
	ld.global.f32 	%f4771, [%rd5748+280];
	fma.rn.f32 	%f4772, %f4770, %f4771, %f7857;
	cvt.u64.u32 	%rd5749, %r12;
	cvt.u64.u32 	%rd5750, %r3878;
	add.s64 	%rd5751, %rd5750, %rd5749;
	shl.b64 	%rd5752, %rd5751, 2;
	add.s64 	%rd5753, %rd2, %rd5752;
	ld.global.f32 	%f4773, [%rd5753+4];
	add.s32 	%r2390, %r2389, %r914;
	cvt.s64.s32 	%rd5754, %r2390;
	add.s64 	%rd5755, %rd5754, %rd5745;
	shl.b64 	%rd5756, %rd5755, 2;
	add.s64 	%rd5757, %rd1, %rd5756;
	ld.global.f32 	%f4774, [%rd5757+280];
	fma.rn.f32 	%f4775, %f4773, %f4774, %f4772;
	ld.global.f32 	%f4776, [%rd5753+8];
	add.s32 	%r2391, %r2390, %r914;
	cvt.s64.s32 	%rd5758, %r2391;
	add.s64 	%rd5759, %rd5758, %rd5745;
	shl.b64 	%rd5760, %rd5759, 2;
	add.s64 	%rd5761, %rd1, %rd5760;
	ld.global.f32 	%f4777, [%rd5761+280];
	fma.rn.f32 	%f4778, %f4776, %f4777, %f4775;
	ld.global.f32 	%f4779, [%rd5753+12];
	add.s32 	%r2392, %r2391, %r914;
	cvt.s64.s32 	%rd5762, %r2392;
	add.s64 	%rd5763, %rd5762, %rd5745;
	shl.b64 	%rd5764, %rd5763, 2;
	add.s64 	%rd5765, %rd1, %rd5764;
	ld.global.f32 	%f4780, [%rd5765+280];
	fma.rn.f32 	%f7857, %f4779, %f4780, %f4778;
	add.s32 	%r3878, %r3878, 4;
$L__BB0_778:
	setp.eq.s32 	%p498, %r5, 0;
	@%p498 bra 	$L__BB0_783;
	setp.eq.s32 	%p499, %r6, 0;
	@%p499 bra 	$L__BB0_781;
	add.s32 	%r2393, %r3878, %r12;
	mul.wide.u32 	%rd5766, %r2393, 4;
	add.s64 	%rd5767, %rd2, %rd5766;
	ld.global.f32 	%f4782, [%rd5767];
	mul.lo.s32 	%r2394, %r3878, %r914;
	cvt.s64.s32 	%rd5768, %r2394;
	cvt.u64.u32 	%rd5769, %r1;
	add.s64 	%rd5770, %rd5768, %rd5769;
	shl.b64 	%rd5771, %rd5770, 2;
	add.s64 	%rd5772, %rd1, %rd5771;
	ld.global.f32 	%f4783, [%rd5772+280];
	fma.rn.f32 	%f4784, %f4782, %f4783, %f7857;
	cvt.u64.u32 	%rd5773, %r12;
	cvt.u64.u32 	%rd5774, %r3878;
	add.s64 	%rd5775, %rd5774, %rd5773;
	shl.b64 	%rd5776, %rd5775, 2;
	add.s64 	%rd5777, %rd2, %rd5776;
	ld.global.f32 	%f4785, [%rd5777+4];
	add.s32 	%r2395, %r2394, %r914;
	cvt.s64.s32 	%rd5778, %r2395;
	add.s64 	%rd5779, %rd5778, %rd5769;
	shl.b64 	%rd5780, %rd5779, 2;
	add.s64 	%rd5781, %rd1, %rd5780;
	ld.global.f32 	%f4786, [%rd5781+280];
	fma.rn.f32 	%f7857, %f4785, %f4786, %f4784;
	add.s32 	%r3878, %r3878, 2;
$L__BB0_781:
	setp.eq.s32 	%p500, %r8, 0;
	@%p500 bra 	$L__BB0_783;
	add.s32 	%r2396, %r3878, %r12;
	mul.wide.u32 	%rd5782, %r2396, 4;
	add.s64 	%rd5783, %rd2, %rd5782;
	ld.global.f32 	%f4787, [%rd5783];
	mul.lo.s32 	%r2397, %r3878, %r914;
	cvt.s64.s32 	%rd5784, %r2397;
	cvt.u64.u32 	%rd5785, %r1;
	add.s64 	%rd5786, %rd5784, %rd5785;
	shl.b64 	%rd5787, %rd5786, 2;
	add.s64 	%rd5788, %rd1, %rd5787;
	ld.global.f32 	%f4788, [%rd5788+280];
	fma.rn.f32 	%f7857, %f4787, %f4788, %f7857;
$L__BB0_783:
	setp.lt.u32 	%p501, %r2, 7;
	st.global.f32 	[%rd3+280], %f7857;
	ld.global.f32 	%f7865, [%rd3+284];
	mov.b32 	%r3882, 0;
	@%p501 bra 	$L__BB0_786;
	mov.b32 	%r3880, 0;
$L__BB0_785:
	.pragma "nounroll";
	add.s32 	%r2400, %r3880, %r12;
	mul.wide.u32 	%rd5789, %r2400, 4;
	add.s64 	%rd5790, %rd2, %rd5789;
	ld.global.f32 	%f4790, [%rd5790];
	mul.lo.s32 	%r2401, %r3880, %r914;
	cvt.s64.s32 	%rd5791, %r2401;
	cvt.u64.u32 	%rd5792, %r1;
	add.s64 	%rd5793, %rd5791, %rd5792;
	shl.b64 	%rd5794, %rd5793, 2;
	add.s64 	%rd5795, %rd1, %rd5794;
	ld.global.f32 	%f4791, [%rd5795+284];
	fma.rn.f32 	%f4792, %f4790, %f4791, %f7865;
	ld.global.f32 	%f4793, [%rd5790+4];
	add.s32 	%r2402, %r2401, %r914;
	cvt.s64.s32 	%rd5796, %r2402;
	add.s64 	%rd5797, %rd5796, %rd5792;
	shl.b64 	%rd5798, %rd5797, 2;
	add.s64 	%rd5799, %rd1, %rd5798;
	ld.global.f32 	%f4794, [%rd5799+284];
	fma.rn.f32 	%f4795, %f4793, %f4794, %f4792;
	ld.global.f32 	%f4796, [%rd5790+8];
	add.s32 	%r2403, %r2402, %r914;
	cvt.s64.s32 	%rd5800, %r2403;
	add.s64 	%rd5801, %rd5800, %rd5792;
	shl.b64 	%rd5802, %rd5801, 2;
	add.s64 	%rd5803, %rd1, %rd5802;
	ld.global.f32 	%f4797, [%rd5803+284];
	fma.rn.f32 	%f4798, %f4796, %f4797, %f4795;
	ld.global.f32 	%f4799, [%rd5790+12];
	add.s32 	%r2404, %r2403, %r914;
	cvt.s64.s32 	%rd5804, %r2404;
	add.s64 	%rd5805, %rd5804, %rd5792;
	shl.b64 	%rd5806, %rd5805, 2;
	add.s64 	%rd5807, %rd1, %rd5806;
	ld.global.f32 	%f4800, [%rd5807+284];
	fma.rn.f32 	%f4801, %f4799, %f4800, %f4798;
	ld.global.f32 	%f4802, [%rd5790+16];
	add.s32 	%r2405, %r2404, %r914;
	cvt.s64.s32 	%rd5808, %r2405;
	add.s64 	%rd5809, %rd5808, %rd5792;
	shl.b64 	%rd5810, %rd5809, 2;
	add.s64 	%rd5811, %rd1, %rd5810;
	ld.global.f32 	%f4803, [%rd5811+284];
	fma.rn.f32 	%f4804, %f4802, %f4803, %f4801;
	ld.global.f32 	%f4805, [%rd5790+20];
	add.s32 	%r2406, %r2405, %r914;
	cvt.s64.s32 	%rd5812, %r2406;
	add.s64 	%rd5813, %rd5812, %rd5792;
	shl.b64 	%rd5814, %rd5813, 2;
	add.s64 	%rd5815, %rd1, %rd5814;
	ld.global.f32 	%f4806, [%rd5815+284];
	fma.rn.f32 	%f4807, %f4805, %f4806, %f4804;
	ld.global.f32 	%f4808, [%rd5790+24];
	add.s32 	%r2407, %r2406, %r914;
	cvt.s64.s32 	%rd5816, %r2407;
	add.s64 	%rd5817, %rd5816, %rd5792;
	shl.b64 	%rd5818, %rd5817, 2;
	add.s64 	%rd5819, %rd1, %rd5818;
	ld.global.f32 	%f4809, [%rd5819+284];
	fma.rn.f32 	%f4810, %f4808, %f4809, %f4807;
	ld.global.f32 	%f4811, [%rd5790+28];
	add.s32 	%r2408, %r2407, %r914;
	cvt.s64.s32 	%rd5820, %r2408;
	add.s64 	%rd5821, %rd5820, %rd5792;
	shl.b64 	%rd5822, %rd5821, 2;
	add.s64 	%rd5823, %rd1, %rd5822;
	ld.global.f32 	%f4812, [%rd5823+284];
	fma.rn.f32 	%f7865, %f4811, %f4812, %f4810;
	add.s32 	%r3880, %r3880, 8;
	setp.ne.s32 	%p502, %r3880, %r7;
	mov.u32 	%r3882, %r7;
	@%p502 bra 	$L__BB0_785;
$L__BB0_786:
	setp.eq.s32 	%p503, %r3, 0;
	@%p503 bra 	$L__BB0_794;
	setp.lt.u32 	%p504, %r4, 3;
	@%p504 bra 	$L__BB0_789;
	add.s32 	%r2409, %r3882, %r12;
	mul.wide.u32 	%rd5824, %r2409, 4;
	add.s64 	%rd5825, %rd2, %rd5824;
	ld.global.f32 	%f4814, [%rd5825];
	mul.lo.s32 	%r2410, %r3882, %r914;
	cvt.s64.s32 	%rd5826, %r2410;
	cvt.u64.u32 	%rd5827, %r1;
	add.s64 	%rd5828, %rd5826, %rd5827;
	shl.b64 	%rd5829, %rd5828, 2;
	add.s64 	%rd5830, %rd1, %rd5829;
	ld.global.f32 	%f4815, [%rd5830+284];
	fma.rn.f32 	%f4816, %f4814, %f4815, %f7865;
	cvt.u64.u32 	%rd5831, %r12;
	cvt.u64.u32 	%rd5832, %r3882;
	add.s64 	%rd5833, %rd5832, %rd5831;
	shl.b64 	%rd5834, %rd5833, 2;
	add.s64 	%rd5835, %rd2, %rd5834;
	ld.global.f32 	%f4817, [%rd5835+4];
	add.s32 	%r2411, %r2410, %r914;
	cvt.s64.s32 	%rd5836, %r2411;
	add.s64 	%rd5837, %rd5836, %rd5827;
	shl.b64 	%rd5838, %rd5837, 2;
	add.s64 	%rd5839, %rd1, %rd5838;
	ld.global.f32 	%f4818, [%rd5839+284];
	fma.rn.f32 	%f4819, %f4817, %f4818, %f4816;
	ld.global.f32 	%f4820, [%rd5835+8];
	add.s32 	%r2412, %r2411, %r914;
	cvt.s64.s32 	%rd5840, %r2412;
	add.s64 	%rd5841, %rd5840, %rd5827;
	shl.b64 	%rd5842, %rd5841, 2;
	add.s64 	%rd5843, %rd1, %rd5842;
	ld.global.f32 	%f4821, [%rd5843+284];
	fma.rn.f32 	%f4822, %f4820, %f4821, %f4819;
	ld.global.f32 	%f4823, [%rd5835+12];
	add.s32 	%r2413, %r2412, %r914;
	cvt.s64.s32 	%rd5844, %r2413;
	add.s64 	%rd5845, %rd5844, %rd5827;
	shl.b64 	%rd5846, %rd5845, 2;
	add.s64 	%rd5847, %rd1, %rd5846;
	ld.global.f32 	%f4824, [%rd5847+284];
	fma.rn.f32 	%f7865, %f4823, %f4824, %f4822;
	add.s32 	%r3882, %r3882, 4;
$L__BB0_789:
	setp.eq.s32 	%p505, %r5, 0;
	@%p505 bra 	$L__BB0_794;
	setp.eq.s32 	%p506, %r6, 0;
	@%p506 bra 	$L__BB0_792;
	add.s32 	%r2414, %r3882, %r12;
	mul.wide.u32 	%rd5848, %r2414, 4;
	add.s64 	%rd5849, %rd2, %rd5848;
	ld.global.f32 	%f4826, [%rd5849];
	mul.lo.s32 	%r2415, %r3882, %r914;
	cvt.s64.s32 	%rd5850, %r2415;
	cvt.u64.u32 	%rd5851, %r1;
	add.s64 	%rd5852, %rd5850, %rd5851;
	shl.b64 	%rd5853, %rd5852, 2;
	add.s64 	%rd5854, %rd1, %rd5853;
	ld.global.f32 	%f4827, [%rd5854+284];
	fma.rn.f32 	%f4828, %f4826, %f4827, %f7865;
	cvt.u64.u32 	%rd5855, %r12;
	cvt.u64.u32 	%rd5856, %r3882;
	add.s64 	%rd5857, %rd5856, %rd5855;
	shl.b64 	%rd5858, %rd5857, 2;
	add.s64 	%rd5859, %rd2, %rd5858;
	ld.global.f32 	%f4829, [%rd5859+4];
	add.s32 	%r2416, %r2415, %r914;
	cvt.s64.s32 	%rd5860, %r2416;
	add.s64 	%rd5861, %rd5860, %rd5851;
	shl.b64 	%rd5862, %rd5861, 2;
	add.s64 	%rd5863, %rd1, %rd5862;
	ld.global.f32 	%f4830, [%rd5863+284];
	fma.rn.f32 	%f7865, %f4829, %f4830, %f4828;
	add.s32 	%r3882, %r3882, 2;
$L__BB0_792:
	setp.eq.s32 	%p507, %r8, 0;
	@%p507 bra 	$L__BB0_794;
	add.s32 	%r2417, %r3882, %r12;
	mul.wide.u32 	%rd5864, %r2417, 4;
	add.s64 	%rd5865, %rd2, %rd5864;
	ld.global.f32 	%f4831, [%rd5865];
	mul.lo.s32 	%r2418, %r3882, %r914;
	cvt.s64.s32 	%rd5866, %r2418;
	cvt.u64.u32 	%rd5867, %r1;
	add.s64 	%rd5868, %rd5866, %rd5867;
	shl.b64 	%rd5869, %rd5868, 2;
	add.s64 	%rd5870, %rd1, %rd5869;
	ld.global.f32 	%f4832, [%rd5870+284];
	fma.rn.f32 	%f7865, %f4831, %f4832, %f7865;
$L__BB0_794:
	setp.lt.u32 	%p508, %r2, 7;
	st.global.f32 	[%rd3+284], %f7865;
	ld.global.f32 	%f7873, [%rd3+288];
	mov.b32 	%r3886, 0;
	@%p508 bra 	$L__BB0_797;
	mov.b32 	%r3884, 0;
$L__BB0_796:
	.pragma "nounroll";
	add.s32 	%r2421, %r3884, %r12;
	mul.wide.u32 	%rd5871, %r2421, 4;
	add.s64 	%rd5872, %rd2, %rd5871;
	ld.global.f32 	%f4834, [%rd5872];
	mul.lo.s32 	%r2422, %r3884, %r914;
	cvt.s64.s32 	%rd5873, %r2422;
	cvt.u64.u32 	%rd5874, %r1;
	add.s64 	%rd5875, %rd5873, %rd5874;
	shl.b64 	%rd5876, %rd5875, 2;
	add.s64 	%rd5877, %rd1, %rd5876;
	ld.global.f32 	%f4835, [%rd5877+288];
	fma.rn.f32 	%f4836, %f4834, %f4835, %f7873;
	ld.global.f32 	%f4837, [%rd5872+4];
	add.s32 	%r2423, %r2422, %r914;
	cvt.s64.s32 	%rd5878, %r2423;
	add.s64 	%rd5879, %rd5878, %rd5874;
	shl.b64 	%rd5880, %rd5879, 2;
	add.s64 	%rd5881, %rd1, %rd5880;
	ld.global.f32 	%f4838, [%rd5881+288];
	fma.rn.f32 	%f4839, %f4837, %f4838, %f4836;
	ld.global.f32 	%f4840, [%rd5872+8];
	add.s32 	%r2424, %r2423, %r914;
	cvt.s64.s32 	%rd5882, %r2424;
	add.s64 	%rd5883, %rd5882, %rd5874;
	shl.b64 	%rd5884, %rd5883, 2;
	add.s64 	%rd5885, %rd1, %rd5884;
	ld.global.f32 	%f4841, [%rd5885+288];
	fma.rn.f32 	%f4842, %f4840, %f4841, %f4839;
	ld.global.f32 	%f4843, [%rd5872+12];
	add.s32 	%r2425, %r2424, %r914;
	cvt.s64.s32 	%rd5886, %r2425;
	add.s64 	%rd5887, %rd5886, %rd5874;
	shl.b64 	%rd5888, %rd5887, 2;
	add.s64 	%rd5889, %rd1, %rd5888;
	ld.global.f32 	%f4844, [%rd5889+288];
	fma.rn.f32 	%f4845, %f4843, %f4844, %f4842;
	ld.global.f32 	%f4846, [%rd5872+16];
	add.s32 	%r2426, %r2425, %r914;
	cvt.s64.s32 	%rd5890, %r2426;
	add.s64 	%rd5891, %rd5890, %rd5874;
	shl.b64 	%rd5892, %rd5891, 2;
	add.s64 	%rd5893, %rd1, %rd5892;
	ld.global.f32 	%f4847, [%rd5893+288];
	fma.rn.f32 	%f4848, %f4846, %f4847, %f4845;
	ld.global.f32 	%f4849, [%rd5872+20];
	add.s32 	%r2427, %r2426, %r914;
	cvt.s64.s32 	%rd5894, %r2427;
	add.s64 	%rd5895, %rd5894, %rd5874;
	shl.b64 	%rd5896, %rd5895, 2;
	add.s64 	%rd5897, %rd1, %rd5896;
	ld.global.f32 	%f4850, [%rd5897+288];
	fma.rn.f32 	%f4851, %f4849, %f4850, %f4848;
	ld.global.f32 	%f4852, [%rd5872+24];
	add.s32 	%r2428, %r2427, %r914;
	cvt.s64.s32 	%rd5898, %r2428;
	add.s64 	%rd5899, %rd5898, %rd5874;
	shl.b64 	%rd5900, %rd5899, 2;
	add.s64 	%rd5901, %rd1, %rd5900;
	ld.global.f32 	%f4853, [%rd5901+288];
	fma.rn.f32 	%f4854, %f4852, %f4853, %f4851;
	ld.global.f32 	%f4855, [%rd5872+28];
	add.s32 	%r2429, %r2428, %r914;
	cvt.s64.s32 	%rd5902, %r2429;
	add.s64 	%rd5903, %rd5902, %rd5874;
	shl.b64 	%rd5904, %rd5903, 2;
	add.s64 	%rd5905, %rd1, %rd5904;
	ld.global.f32 	%f4856, [%rd5905+288];
	fma.rn.f32 	%f7873, %f4855, %f4856, %f4854;
	add.s32 	%r3884, %r3884, 8;
	setp.ne.s32 	%p509, %r3884, %r7;
	mov.u32 	%r3886, %r7;
	@%p509 bra 	$L__BB0_796;
$L__BB0_797:
	setp.eq.s32 	%p510, %r3, 0;
	@%p510 bra 	$L__BB0_805;
	setp.lt.u32 	%p511, %r4, 3;
	@%p511 bra 	$L__BB0_800;
	add.s32 	%r2430, %r3886, %r12;
	mul.wide.u32 	%rd5906, %r2430, 4;
	add.s64 	%rd5907, %rd2, %rd5906;
	ld.global.f32 	%f4858, [%rd5907];
	mul.lo.s32 	%r2431, %r3886, %r914;
	cvt.s64.s32 	%rd5908, %r2431;
	cvt.u64.u32 	%rd5909, %r1;
	add.s64 	%rd5910, %rd5908, %rd5909;
	shl.b64 	%rd5911, %rd5910, 2;
	add.s64 	%rd5912, %rd1, %rd5911;
	ld.global.f32 	%f4859, [%rd5912+288];
	fma.rn.f32 	%f4860, %f4858, %f4859, %f7873;
	cvt.u64.u32 	%rd5913, %r12;
	cvt.u64.u32 	%rd5914, %r3886;
	add.s64 	%rd5915, %rd5914, %rd5913;
	shl.b64 	%rd5916, %rd5915, 2;
	add.s64 	%rd5917, %rd2, %rd5916;
	ld.global.f32 	%f4861, [%rd5917+4];
	add.s32 	%r2432, %r2431, %r914;
	cvt.s64.s32 	%rd5918, %r2432;
	add.s64 	%rd5919, %rd5918, %rd5909;
	shl.b64 	%rd5920, %rd5919, 2;
	add.s64 	%rd5921, %rd1, %rd5920;
	ld.global.f32 	%f4862, [%rd5921+288];
	fma.rn.f32 	%f4863, %f4861, %f4862, %f4860;
	ld.global.f32 	%f4864, [%rd5917+8];
	add.s32 	%r2433, %r2432, %r914;
	cvt.s64.s32 	%rd5922, %r2433;
	add.s64 	%rd5923, %rd5922, %rd5909;
	shl.b64 	%rd5924, %rd5923, 2;
	add.s64 	%rd5925, %rd1, %rd5924;
	ld.global.f32 	%f4865, [%rd5925+288];
	fma.rn.f32 	%f4866, %f4864, %f4865, %f4863;
	ld.global.f32 	%f4867, [%rd5917+12];
	add.s32 	%r2434, %r2433, %r914;
	cvt.s64.s32 	%rd5926, %r2434;
	add.s64 	%rd5927, %rd5926, %rd5909;
	shl.b64 	%rd5928, %rd5927, 2;
	add.s64 	%rd5929, %rd1, %rd5928;
	ld.global.f32 	%f4868, [%rd5929+288];
	fma.rn.f32 	%f7873, %f4867, %f4868, %f4866;
	add.s32 	%r3886, %r3886, 4;
$L__BB0_800:
	setp.eq.s32 	%p512, %r5, 0;
	@%p512 bra 	$L__BB0_805;
	setp.eq.s32 	%p513, %r6, 0;
	@%p513 bra 	$L__BB0_803;
	add.s32 	%r2435, %r3886, %r12;
	mul.wide.u32 	%rd5930, %r2435, 4;
	add.s64 	%rd5931, %rd2, %rd5930;
	ld.global.f32 	%f4870, [%rd5931];
	mul.lo.s32 	%r2436, %r3886, %r914;
	cvt.s64.s32 	%rd5932, %r2436;
	cvt.u64.u32 	%rd5933, %r1;
	add.s64 	%rd5934, %rd5932, %rd5933;
	shl.b64 	%rd5935, %rd5934, 2;
	add.s64 	%rd5936, %rd1, %rd5935;
	ld.global.f32 	%f4871, [%rd5936+288];
	fma.rn.f32 	%f4872, %f4870, %f4871, %f7873;
	cvt.u64.u32 	%rd5937, %r12;
	cvt.u64.u32 	%rd5938, %r3886;
	add.s64 	%rd5939, %rd5938, %rd5937;
	shl.b64 	%rd5940, %rd5939, 2;
	add.s64 	%rd5941, %rd2, %rd5940;
	ld.global.f32 	%f4873, [%rd5941+4];
	add.s32 	%r2437, %r2436, %r914;
	cvt.s64.s32 	%rd5942, %r2437;
	add.s64 	%rd5943, %rd5942, %rd5933;
	shl.b64 	%rd5944, %rd5943, 2;
	add.s64 	%rd5945, %rd1, %rd5944;
	ld.global.f32 	%f4874, [%rd5945+288];
	fma.rn.f32 	%f7873, %f4873, %f4874, %f4872;
	add.s32 	%r3886, %r3886, 2;
$L__BB0_803:
	setp.eq.s32 	%p514, %r8, 0;
	@%p514 bra 	$L__BB0_805;
	add.s32 	%r2438, %r3886, %r12;
	mul.wide.u32 	%rd5946, %r2438, 4;
	add.s64 	%rd5947, %rd2, %rd5946;
	ld.global.f32 	%f4875, [%rd5947];
	mul.lo.s32 	%r2439, %r3886, %r914;
	cvt.s64.s32 	%rd5948, %r2439;
	cvt.u64.u32 	%rd5949, %r1;
	add.s64 	%rd5950, %rd5948, %rd5949;
	shl.b64 	%rd5951, %rd5950, 2;
	add.s64 	%rd5952, %rd1, %rd5951;
	ld.global.f32 	%f4876, [%rd5952+288];
	fma.rn.f32 	%f7873, %f4875, %f4876, %f7873;
$L__BB0_805:
	setp.lt.u32 	%p515, %r2, 7;
	st.global.f32 	[%rd3+288], %f7873;
	ld.global.f32 	%f7881, [%rd3+292];
	mov.b32 	%r3890, 0;
	@%p515 bra 	$L__BB0_808;
	mov.b32 	%r3888, 0;
$L__BB0_807:
	.pragma "nounroll";
	add.s32 	%r2442, %r3888, %r12;
	mul.wide.u32 	%rd5953, %r2442, 4;
	add.s64 	%rd5954, %rd2, %rd5953;
	ld.global.f32 	%f4878, [%rd5954];
	mul.lo.s32 	%r2443, %r3888, %r914;
	cvt.s64.s32 	%rd5955, %r2443;
	cvt.u64.u32 	%rd5956, %r1;
	add.s64 	%rd5957, %rd5955, %rd5956;
	shl.b64 	%rd5958, %rd5957, 2;
	add.s64 	%rd5959, %rd1, %rd5958;
	ld.global.f32 	%f4879, [%rd5959+292];
	fma.rn.f32 	%f4880, %f4878, %f4879, %f7881;
	ld.global.f32 	%f4881, [%rd5954+4];
	add.s32 	%r2444, %r2443, %r914;
	cvt.s64.s32 	%rd5960, %r2444;
	add.s64 	%rd5961, %rd5960, %rd5956;
	shl.b64 	%rd5962, %rd5961, 2;
	add.s64 	%rd5963, %rd1, %rd5962;
	ld.global.f32 	%f4882, [%rd5963+292];
	fma.rn.f32 	%f4883, %f4881, %f4882, %f4880;
	ld.global.f32 	%f4884, [%rd5954+8];
	add.s32 	%r2445, %r2444, %r914;
	cvt.s64.s32 	%rd5964, %r2445;
	add.s64 	%rd5965, %rd5964, %rd5956;
	shl.b64 	%rd5966, %rd5965, 2;
	add.s64 	%rd5967, %rd1, %rd5966;
	ld.global.f32 	%f4885, [%rd5967+292];
	fma.rn.f32 	%f4886, %f4884, %f4885, %f4883;
	ld.global.f32 	%f4887, [%rd5954+12];
	add.s32 	%r2446, %r2445, %r914;
	cvt.s64.s32 	%rd5968, %r2446;
	add.s64 	%rd5969, %rd5968, %rd5956;
	shl.b64 	%rd5970, %rd5969, 2;
	add.s64 	%rd5971, %rd1, %rd5970;
	ld.global.f32 	%f4888, [%rd5971+292];
	fma.rn.f32 	%f4889, %f4887, %f4888, %f4886;
	ld.global.f32 	%f4890, [%rd5954+16];
	add.s32 	%r2447, %r2446, %r914;
	cvt.s64.s32 	%rd5972, %r2447;
	add.s64 	%rd5973, %rd5972, %rd5956;
	shl.b64 	%rd5974, %rd5973, 2;
	add.s64 	%rd5975, %rd1, %rd5974;
	ld.global.f32 	%f4891, [%rd5975+292];
	fma.rn.f32 	%f4892, %f4890, %f4891, %f4889;
	ld.global.f32 	%f4893, [%rd5954+20];
	add.s32 	%r2448, %r2447, %r914;
	cvt.s64.s32 	%rd5976, %r2448;
	add.s64 	%rd5977, %rd5976, %rd5956;
	shl.b64 	%rd5978, %rd5977, 2;
	add.s64 	%rd5979, %rd1, %rd5978;
	ld.global.f32 	%f4894, [%rd5979+292];
	fma.rn.f32 	%f4895, %f4893, %f4894, %f4892;
	ld.global.f32 	%f4896, [%rd5954+24];
	add.s32 	%r2449, %r2448, %r914;
	cvt.s64.s32 	%rd5980, %r2449;
	add.s64 	%rd5981, %rd5980, %rd5956;
	shl.b64 	%rd5982, %rd5981, 2;
	add.s64 	%rd5983, %rd1, %rd5982;
	ld.global.f32 	%f4897, [%rd5983+292];
	fma.rn.f32 	%f4898, %f4896, %f4897, %f4895;
	ld.global.f32 	%f4899, [%rd5954+28];
	add.s32 	%r2450, %r2449, %r914;
	cvt.s64.s32 	%rd5984, %r2450;
	add.s64 	%rd5985, %rd5984, %rd5956;
	shl.b64 	%rd5986, %rd5985, 2;
	add.s64 	%rd5987, %rd1, %rd5986;
	ld.global.f32 	%f4900, [%rd5987+292];
	fma.rn.f32 	%f7881, %f4899, %f4900, %f4898;
	add.s32 	%r3888, %r3888, 8;
	setp.ne.s32 	%p516, %r3888, %r7;
	mov.u32 	%r3890, %r7;
	@%p516 bra 	$L__BB0_807;
$L__BB0_808:
	setp.eq.s32 	%p517, %r3, 0;
	@%p517 bra 	$L__BB0_816;
	setp.lt.u32 	%p518, %r4, 3;
	@%p518 bra 	$L__BB0_811;
	add.s32 	%r2451, %r3890, %r12;
	mul.wide.u32 	%rd5988, %r2451, 4;
	add.s64 	%rd5989, %rd2, %rd5988;
	ld.global.f32 	%f4902, [%rd5989];
	mul.lo.s32 	%r2452, %r3890, %r914;
	cvt.s64.s32 	%rd5990, %r2452;
	cvt.u64.u32 	%rd5991, %r1;
	add.s64 	%rd5992, %rd5990, %rd5991;
	shl.b64 	%rd5993, %rd5992, 2;
	add.s64 	%rd5994, %rd1, %rd5993;
	ld.global.f32 	%f4903, [%rd5994+292];
	fma.rn.f32 	%f4904, %f4902, %f4903, %f7881;
	cvt.u64.u32 	%rd5995, %r12;
	cvt.u64.u32 	%rd5996, %r3890;
	add.s64 	%rd5997, %rd5996, %rd5995;
	shl.b64 	%rd5998, %rd5997, 2;
	add.s64 	%rd5999, %rd2, %rd5998;
	ld.global.f32 	%f4905, [%rd5999+4];
	add.s32 	%r2453, %r2452, %r914;
	cvt.s64.s32 	%rd6000, %r2453;
	add.s64 	%rd6001, %rd6000, %rd5991;
	shl.b64 	%rd6002, %rd6001, 2;
	add.s64 	%rd6003, %rd1, %rd6002;
	ld.global.f32 	%f4906, [%rd6003+292];
	fma.rn.f32 	%f4907, %f4905, %f4906, %f4904;
	ld.global.f32 	%f4908, [%rd5999+8];
	add.s32 	%r2454, %r2453, %r914;
	cvt.s64.s32 	%rd6004, %r2454;
	add.s64 	%rd6005, %rd6004, %rd5991;
	shl.b64 	%rd6006, %rd6005, 2;
	add.s64 	%rd6007, %rd1, %rd6006;
	ld.global.f32 	%f4909, [%rd6007+292];
	fma.rn.f32 	%f4910, %f4908, %f4909, %f4907;
	ld.global.f32 	%f4911, [%rd5999+12];
	add.s32 	%r2455, %r2454, %r914;
	cvt.s64.s32 	%rd6008, %r2455;
	add.s64 	%rd6009, %rd6008, %rd5991;
	shl.b64 	%rd6010, %rd6009, 2;
	add.s64 	%rd6011, %rd1, %rd6010;
	ld.global.f32 	%f4912, [%rd6011+292];
	fma.rn.f32 	%f7881, %f4911, %f4912, %f4910;
	add.s32 	%r3890, %r3890, 4;
$L__BB0_811:
	setp.eq.s32 	%p519, %r5, 0;
	@%p519 bra 	$L__BB0_816;
	setp.eq.s32 	%p520, %r6, 0;
	@%p520 bra 	$L__BB0_814;
	add.s32 	%r2456, %r3890, %r12;
	mul.wide.u32 	%rd6012, %r2456, 4;
	add.s64 	%rd6013, %rd2, %rd6012;
	ld.global.f32 	%f4914, [%rd6013];
	mul.lo.s32 	%r2457, %r3890, %r914;
	cvt.s64.s32 	%rd6014, %r2457;
	cvt.u64.u32 	%rd6015, %r1;
	add.s64 	%rd6016, %rd6014, %rd6015;
	shl.b64 	%rd6017, %rd6016, 2;
	add.s64 	%rd6018, %rd1, %rd6017;
	ld.global.f32 	%f4915, [%rd6018+292];
	fma.rn.f32 	%f4916, %f4914, %f4915, %f7881;
	cvt.u64.u32 	%rd6019, %r12;
	cvt.u64.u32 	%rd6020, %r3890;
	add.s64 	%rd6021, %rd6020, %rd6019;
	shl.b64 	%rd6022, %rd6021, 2;
	add.s64 	%rd6023, %rd2, %rd6022;
	ld.global.f32 	%f4917, [%rd6023+4];
	add.s32 	%r2458, %r2457, %r914;
	cvt.s64.s32 	%rd6024, %r2458;
	add.s64 	%rd6025, %rd6024, %rd6015;
	shl.b64 	%rd6026, %rd6025, 2;
	add.s64 	%rd6027, %rd1, %rd6026;
	ld.global.f32 	%f4918, [%rd6027+292];
	fma.rn.f32 	%f7881, %f4917, %f4918, %f4916;
	add.s32 	%r3890, %r3890, 2;
$L__BB0_814:
	setp.eq.s32 	%p521, %r8, 0;
	@%p521 bra 	$L__BB0_816;
	add.s32 	%r2459, %r3890, %r12;
	mul.wide.u32 	%rd6028, %r2459, 4;
	add.s64 	%rd6029, %rd2, %rd6028;
	ld.global.f32 	%f4919, [%rd6029];
	mul.lo.s32 	%r2460, %r3890, %r914;
	cvt.s64.s32 	%rd6030, %r2460;
	cvt.u64.u32 	%rd6031, %r1;
	add.s64 	%rd6032, %rd6030, %rd6031;
	shl.b64 	%rd6033, %rd6032, 2;
	add.s64 	%rd6034, %rd1, %rd6033;
	ld.global.f32 	%f4920, [%rd6034+292];
	fma.rn.f32 	%f7881, %f4919, %f4920, %f7881;
$L__BB0_816:
	setp.lt.u32 	%p522, %r2, 7;
	st.global.f32 	[%rd3+292], %f7881;
	ld.global.f32 	%f7889, [%rd3+296];
	mov.b32 	%r3894, 0;
	@%p522 bra 	$L__BB0_819;
	mov.b32 	%r3892, 0;
$L__BB0_818:
	.pragma "nounroll";
	add.s32 	%r2463, %r3892, %r12;
	mul.wide.u32 	%rd6035, %r2463, 4;
	add.s64 	%rd6036, %rd2, %rd6035;
	ld.global.f32 	%f4922, [%rd6036];
	mul.lo.s32 	%r2464, %r3892, %r914;
	cvt.s64.s32 	%rd6037, %r2464;
	cvt.u64.u32 	%rd6038, %r1;
	add.s64 	%rd6039, %rd6037, %rd6038;
	shl.b64 	%rd6040, %rd6039, 2;
	add.s64 	%rd6041, %rd1, %rd6040;
	ld.global.f32 	%f4923, [%rd6041+296];
	fma.rn.f32 	%f4924, %f4922, %f4923, %f7889;
	ld.global.f32 	%f4925, [%rd6036+4];
	add.s32 	%r2465, %r2464, %r914;
	cvt.s64.s32 	%rd6042, %r2465;
	add.s64 	%rd6043, %rd6042, %rd6038;
	shl.b64 	%rd6044, %rd6043, 2;
	add.s64 	%rd6045, %rd1, %rd6044;
	ld.global.f32 	%f4926, [%rd6045+296];
	fma.rn.f32 	%f4927, %f4925, %f4926, %f4924;
	ld.global.f32 	%f4928, [%rd6036+8];
	add.s32 	%r2466, %r2465, %r914;
	cvt.s64.s32 	%rd6046, %r2466;
	add.s64 	%rd6047, %rd6046, %rd6038;
	shl.b64 	%rd6048, %rd6047, 2;
	add.s64 	%rd6049, %rd1, %rd6048;
	ld.global.f32 	%f4929, [%rd6049+296];
	fma.rn.f32 	%f4930, %f4928, %f4929, %f4927;
	ld.global.f32 	%f4931, [%rd6036+12];
	add.s32 	%r2467, %r2466, %r914;
	cvt.s64.s32 	%rd6050, %r2467;
	add.s64 	%rd6051, %rd6050, %rd6038;
	shl.b64 	%rd6052, %rd6051, 2;
	add.s64 	%rd6053, %rd1, %rd6052;
	ld.global.f32 	%f4932, [%rd6053+296];
	fma.rn.f32 	%f4933, %f4931, %f4932, %f4930;
	ld.global.f32 	%f4934, [%rd6036+16];
	add.s32 	%r2468, %r2467, %r914;
	cvt.s64.s32 	%rd6054, %r2468;
	add.s64 	%rd6055, %rd6054, %rd6038;
	shl.b64 	%rd6056, %rd6055, 2;
	add.s64 	%rd6057, %rd1, %rd6056;
	ld.global.f32 	%f4935, [%rd6057+296];
	fma.rn.f32 	%f4936, %f4934, %f4935, %f4933;
	ld.global.f32 	%f4937, [%rd6036+20];
	add.s32 	%r2469, %r2468, %r914;
	cvt.s64.s32 	%rd6058, %r2469;
	add.s64 	%rd6059, %rd6058, %rd6038;
	shl.b64 	%rd6060, %rd6059, 2;
	add.s64 	%rd6061, %rd1, %rd6060;
	ld.global.f32 	%f4938, [%rd6061+296];
	fma.rn.f32 	%f4939, %f4937, %f4938, %f4936;
	ld.global.f32 	%f4940, [%rd6036+24];
	add.s32 	%r2470, %r2469, %r914;
	cvt.s64.s32 	%rd6062, %r2470;
	add.s64 	%rd6063, %rd6062, %rd6038;
	shl.b64 	%rd6064, %rd6063, 2;
	add.s64 	%rd6065, %rd1, %rd6064;
	ld.global.f32 	%f4941, [%rd6065+296];
	fma.rn.f32 	%f4942, %f4940, %f4941, %f4939;
	ld.global.f32 	%f4943, [%rd6036+28];
	add.s32 	%r2471, %r2470, %r914;
	cvt.s64.s32 	%rd6066, %r2471;
	add.s64 	%rd6067, %rd6066, %rd6038;
	shl.b64 	%rd6068, %rd6067, 2;
	add.s64 	%rd6069, %rd1, %rd6068;
	ld.global.f32 	%f4944, [%rd6069+296];
	fma.rn.f32 	%f7889, %f4943, %f4944, %f4942;
	add.s32 	%r3892, %r3892, 8;
	setp.ne.s32 	%p523, %r3892, %r7;
	mov.u32 	%r3894, %r7;
	@%p523 bra 	$L__BB0_818;
$L__BB0_819:
	setp.eq.s32 	%p524, %r3, 0;
	@%p524 bra 	$L__BB0_827;
	setp.lt.u32 	%p525, %r4, 3;
	@%p525 bra 	$L__BB0_822;
	add.s32 	%r2472, %r3894, %r12;
	mul.wide.u32 	%rd6070, %r2472, 4;
	add.s64 	%rd6071, %rd2, %rd6070;
	ld.global.f32 	%f4946, [%rd6071];
	mul.lo.s32 	%r2473, %r3894, %r914;
	cvt.s64.s32 	%rd6072, %r2473;
	cvt.u64.u32 	%rd6073, %r1;
	add.s64 	%rd6074, %rd6072, %rd6073;
	shl.b64 	%rd6075, %rd6074, 2;
	add.s64 	%rd6076, %rd1, %rd6075;
	ld.global.f32 	%f4947, [%rd6076+296];
	fma.rn.f32 	%f4948, %f4946, %f4947, %f7889;
	cvt.u64.u32 	%rd6077, %r12;
	cvt.u64.u32 	%rd6078, %r3894;
	add.s64 	%rd6079, %rd6078, %rd6077;
	shl.b64 	%rd6080, %rd6079, 2;
	add.s64 	%rd6081, %rd2, %rd6080;
	ld.global.f32 	%f4949, [%rd6081+4];
	add.s32 	%r2474, %r2473, %r914;
	cvt.s64.s32 	%rd6082, %r2474;
	add.s64 	%rd6083, %rd6082, %rd6073;
	shl.b64 	%rd6084, %rd6083, 2;
	add.s64 	%rd6085, %rd1, %rd6084;
	ld.global.f32 	%f4950, [%rd6085+296];
	fma.rn.f32 	%f4951, %f4949, %f4950, %f4948;
	ld.global.f32 	%f4952, [%rd6081+8];
	add.s32 	%r2475, %r2474, %r914;
	cvt.s64.s32 	%rd6086, %r2475;
	add.s64 	%rd6087, %rd6086, %rd6073;
	shl.b64 	%rd6088, %rd6087, 2;
	add.s64 	%rd6089, %rd1, %rd6088;
	ld.global.f32 	%f4953, [%rd6089+296];
	fma.rn.f32 	%f4954, %f4952, %f4953, %f4951;
	ld.global.f32 	%f4955, [%rd6081+12];
	add.s32 	%r2476, %r2475, %r914;
	cvt.s64.s32 	%rd6090, %r2476;
	add.s64 	%rd6091, %rd6090, %rd6073;
	shl.b64 	%rd6092, %rd6091, 2;
	add.s64 	%rd6093, %rd1, %rd6092;
	ld.global.f32 	%f4956, [%rd6093+296];
	fma.rn.f32 	%f7889, %f4955, %f4956, %f4954;
	add.s32 	%r3894, %r3894, 4;
$L__BB0_822:
	setp.eq.s32 	%p526, %r5, 0;
	@%p526 bra 	$L__BB0_827;
	setp.eq.s32 	%p527, %r6, 0;
	@%p527 bra 	$L__BB0_825;
	add.s32 	%r2477, %r3894, %r12;
	mul.wide.u32 	%rd6094, %r2477, 4;
	add.s64 	%rd6095, %rd2, %rd6094;
	ld.global.f32 	%f4958, [%rd6095];
	mul.lo.s32 	%r2478, %r3894, %r914;
	cvt.s64.s32 	%rd6096, %r2478;
	cvt.u64.u32 	%rd6097, %r1;
	add.s64 	%rd6098, %rd6096, %rd6097;
	shl.b64 	%rd6099, %rd6098, 2;
	add.s64 	%rd6100, %rd1, %rd6099;
	ld.global.f32 	%f4959, [%rd6100+296];
	fma.rn.f32 	%f4960, %f4958, %f4959, %f7889;
	cvt.u64.u32 	%rd6101, %r12;
	cvt.u64.u32 	%rd6102, %r3894;
	add.s64 	%rd6103, %rd6102, %rd6101;
	shl.b64 	%rd6104, %rd6103, 2;
	add.s64 	%rd6105, %rd2, %rd6104;
	ld.global.f32 	%f4961, [%rd6105+4];
	add.s32 	%r2479, %r2478, %r914;
	cvt.s64.s32 	%rd6106, %r2479;
	add.s64 	%rd6107, %rd6106, %rd6097;
	shl.b64 	%rd6108, %rd6107, 2;
	add.s64 	%rd6109, %rd1, %rd6108;
	ld.global.f32 	%f4962, [%rd6109+296];
	fma.rn.f32 	%f7889, %f4961, %f4962, %f4960;
	add.s32 	%r3894, %r3894, 2;
$L__BB0_825:
	setp.eq.s32 	%p528, %r8, 0;
	@%p528 bra 	$L__BB0_827;
	add.s32 	%r2480, %r3894, %r12;
	mul.wide.u32 	%rd6110, %r2480, 4;
	add.s64 	%rd6111, %rd2, %rd6110;
	ld.global.f32 	%f4963, [%rd6111];
	mul.lo.s32 	%r2481, %r3894, %r914;
	cvt.s64.s32 	%rd6112, %r2481;
	cvt.u64.u32 	%rd6113, %r1;
	add.s64 	%rd6114, %rd6112, %rd6113;
	shl.b64 	%rd6115, %rd6114, 2;
	add.s64 	%rd6116, %rd1, %rd6115;
	ld.global.f32 	%f4964, [%rd6116+296];
	fma.rn.f32 	%f7889, %f4963, %f4964, %f7889;
$L__BB0_827:
	setp.lt.u32 	%p529, %r2, 7;
	st.global.f32 	[%rd3+296], %f7889;
	ld.global.f32 	%f7897, [%rd3+300];
	mov.b32 	%r3898, 0;
	@%p529 bra 	$L__BB0_830;
	mov.b32 	%r3896, 0;
$L__BB0_829:
	.pragma "nounroll";
	add.s32 	%r2484, %r3896, %r12;
	mul.wide.u32 	%rd6117, %r2484, 4;
	add.s64 	%rd6118, %rd2, %rd6117;
	ld.global.f32 	%f4966, [%rd6118];
	mul.lo.s32 	%r2485, %r3896, %r914;
	cvt.s64.s32 	%rd6119, %r2485;
	cvt.u64.u32 	%rd6120, %r1;
	add.s64 	%rd6121, %rd6119, %rd6120;
	shl.b64 	%rd6122, %rd6121, 2;
	add.s64 	%rd6123, %rd1, %rd6122;
	ld.global.f32 	%f4967, [%rd6123+300];
	fma.rn.f32 	%f4968, %f4966, %f4967, %f7897;
	ld.global.f32 	%f4969, [%rd6118+4];
	add.s32 	%r2486, %r2485, %r914;
	cvt.s64.s32 	%rd6124, %r2486;
	add.s64 	%rd6125, %rd6124, %rd6120;
	shl.b64 	%rd6126, %rd6125, 2;
	add.s64 	%rd6127, %rd1, %rd6126;
	ld.global.f32 	%f4970, [%rd6127+300];
	fma.rn.f32 	%f4971, %f4969, %f4970, %f4968;
	ld.global.f32 	%f4972, [%rd6118+8];
	add.s32 	%r2487, %r2486, %r914;
	cvt.s64.s32 	%rd6128, %r2487;
	add.s64 	%rd6129, %rd6128, %rd6120;
	shl.b64 	%rd6130, %rd6129, 2;
	add.s64 	%rd6131, %rd1, %rd6130;
	ld.global.f32 	%f4973, [%rd6131+300];
	fma.rn.f32 	%f4974, %f4972, %f4973, %f4971;
	ld.global.f32 	%f4975, [%rd6118+12];
	add.s32 	%r2488, %r2487, %r914;
	cvt.s64.s32 	%rd6132, %r2488;
	add.s64 	%rd6133, %rd6132, %rd6120;
	shl.b64 	%rd6134, %rd6133, 2;
	add.s64 	%rd6135, %rd1, %rd6134;
	ld.global.f32 	%f4976, [%rd6135+300];
	fma.rn.f32 	%f4977, %f4975, %f4976, %f4974;
	ld.global.f32 	%f4978, [%rd6118+16];
	add.s32 	%r2489, %r2488, %r914;
	cvt.s64.s32 	%rd6136, %r2489;
	add.s64 	%rd6137, %rd6136, %rd6120;
	shl.b64 	%rd6138, %rd6137, 2;
	add.s64 	%rd6139, %rd1, %rd6138;
	ld.global.f32 	%f4979, [%rd6139+300];
	fma.rn.f32 	%f4980, %f4978, %f4979, %f4977;
	ld.global.f32 	%f4981, [%rd6118+20];
	add.s32 	%r2490, %r2489, %r914;
	cvt.s64.s32 	%rd6140, %r2490;
	add.s64 	%rd6141, %rd6140, %rd6120;
	shl.b64 	%rd6142, %rd6141, 2;
	add.s64 	%rd6143, %rd1, %rd6142;
	ld.global.f32 	%f4982, [%rd6143+300];
	fma.rn.f32 	%f4983, %f4981, %f4982, %f4980;
	ld.global.f32 	%f4984, [%rd6118+24];
	add.s32 	%r2491, %r2490, %r914;
	cvt.s64.s32 	%rd6144, %r2491;
	add.s64 	%rd6145, %rd6144, %rd6120;
	shl.b64 	%rd6146, %rd6145, 2;
	add.s64 	%rd6147, %rd1, %rd6146;
	ld.global.f32 	%f4985, [%rd6147+300];
	fma.rn.f32 	%f4986, %f4984, %f4985, %f4983;
	ld.global.f32 	%f4987, [%rd6118+28];
	add.s32 	%r2492, %r2491, %r914;
	cvt.s64.s32 	%rd6148, %r2492;
	add.s64 	%rd6149, %rd6148, %rd6120;
	shl.b64 	%rd6150, %rd6149, 2;
	add.s64 	%rd6151, %rd1, %rd6150;
	ld.global.f32 	%f4988, [%rd6151+300];
	fma.rn.f32 	%f7897, %f4987, %f4988, %f4986;
	add.s32 	%r3896, %r3896, 8;
	setp.ne.s32 	%p530, %r3896, %r7;
	mov.u32 	%r3898, %r7;
	@%p530 bra 	$L__BB0_829;
$L__BB0_830:
	setp.eq.s32 	%p531, %r3, 0;
	@%p531 bra 	$L__BB0_838;
	setp.lt.u32 	%p532, %r4, 3;
	@%p532 bra 	$L__BB0_833;
	add.s32 	%r2493, %r3898, %r12;
	mul.wide.u32 	%rd6152, %r2493, 4;
	add.s64 	%rd6153, %rd2, %rd6152;
	ld.global.f32 	%f4990, [%rd6153];
	mul.lo.s32 	%r2494, %r3898, %r914;
	cvt.s64.s32 	%rd6154, %r2494;
	cvt.u64.u32 	%rd6155, %r1;
	add.s64 	%rd6156, %rd6154, %rd6155;
	shl.b64 	%rd6157, %rd6156, 2;
	add.s64 	%rd6158, %rd1, %rd6157;
	ld.global.f32 	%f4991, [%rd6158+300];
	fma.rn.f32 	%f4992, %f4990, %f4991, %f7897;
	cvt.u64.u32 	%rd6159, %r12;
	cvt.u64.u32 	%rd6160, %r3898;
	add.s64 	%rd6161, %rd6160, %rd6159;
	shl.b64 	%rd6162, %rd6161, 2;
	add.s64 	%rd6163, %rd2, %rd6162;
	ld.global.f32 	%f4993, [%rd6163+4];
	add.s32 	%r2495, %r2494, %r914;
	cvt.s64.s32 	%rd6164, %r2495;
	add.s64 	%rd6165, %rd6164, %rd6155;
	shl.b64 	%rd6166, %rd6165, 2;
	add.s64 	%rd6167, %rd1, %rd6166;
	ld.global.f32 	%f4994, [%rd6167+300];
	fma.rn.f32 	%f4995, %f4993, %f4994, %f4992;
	ld.global.f32 	%f4996, [%rd6163+8];
	add.s32 	%r2496, %r2495, %r914;
	cvt.s64.s32 	%rd6168, %r2496;
	add.s64 	%rd6169, %rd6168, %rd6155;
	shl.b64 	%rd6170, %rd6169, 2;
	add.s64 	%rd6171, %rd1, %rd6170;
	ld.global.f32 	%f4997, [%rd6171+300];
	fma.rn.f32 	%f4998, %f4996, %f4997, %f4995;
	ld.global.f32 	%f4999, [%rd6163+12];
	add.s32 	%r2497, %r2496, %r914;
	cvt.s64.s32 	%rd6172, %r2497;
	add.s64 	%rd6173, %rd6172, %rd6155;
	shl.b64 	%rd6174, %rd6173, 2;
	add.s64 	%rd6175, %rd1, %rd6174;
	ld.global.f32 	%f5000, [%rd6175+300];
	fma.rn.f32 	%f7897, %f4999, %f5000, %f4998;
	add.s32 	%r3898, %r3898, 4;
$L__BB0_833:
	setp.eq.s32 	%p533, %r5, 0;
	@%p533 bra 	$L__BB0_838;
	setp.eq.s32 	%p534, %r6, 0;
	@%p534 bra 	$L__BB0_836;
	add.s32 	%r2498, %r3898, %r12;
	mul.wide.u32 	%rd6176, %r2498, 4;
	add.s64 	%rd6177, %rd2, %rd6176;
	ld.global.f32 	%f5002, [%rd6177];
	mul.lo.s32 	%r2499, %r3898, %r914;
	cvt.s64.s32 	%rd6178, %r2499;
	cvt.u64.u32 	%rd6179, %r1;
	add.s64 	%rd6180, %rd6178, %rd6179;
	shl.b64 	%rd6181, %rd6180, 2;
	add.s64 	%rd6182, %rd1, %rd6181;
	ld.global.f32 	%f5003, [%rd6182+300];
	fma.rn.f32 	%f5004, %f5002, %f5003, %f7897;
	cvt.u64.u32 	%rd6183, %r12;
	cvt.u64.u32 	%rd6184, %r3898;
	add.s64 	%rd6185, %rd6184, %rd6183;
	shl.b64 	%rd6186, %rd6185, 2;
	add.s64 	%rd6187, %rd2, %rd6186;
	ld.global.f32 	%f5005, [%rd6187+4];
	add.s32 	%r2500, %r2499, %r914;
	cvt.s64.s32 	%rd6188, %r2500;
	add.s64 	%rd6189, %rd6188, %rd6179;
	shl.b64 	%rd6190, %rd6189, 2;
	add.s64 	%rd6191, %rd1, %rd6190;
	ld.global.f32 	%f5006, [%rd6191+300];
	fma.rn.f32 	%f7897, %f5005, %f5006, %f5004;
	add.s32 	%r3898, %r3898, 2;
$L__BB0_836:
	setp.eq.s32 	%p535, %r8, 0;
	@%p535 bra 	$L__BB0_838;
	add.s32 	%r2501, %r3898, %r12;
	mul.wide.u32 	%rd6192, %r2501, 4;
	add.s64 	%rd6193, %rd2, %rd6192;
	ld.global.f32 	%f5007, [%rd6193];
	mul.lo.s32 	%r2502, %r3898, %r914;
	cvt.s64.s32 	%rd6194, %r2502;
	cvt.u64.u32 	%rd6195, %r1;
	add.s64 	%rd6196, %rd6194, %rd6195;
	shl.b64 	%rd6197, %rd6196, 2;
	add.s64 	%rd6198, %rd1, %rd6197;
	ld.global.f32 	%f5008, [%rd6198+300];
	fma.rn.f32 	%f7897, %f5007, %f5008, %f7897;
$L__BB0_838:
	setp.lt.u32 	%p536, %r2, 7;
	st.global.f32 	[%rd3+300], %f7897;
	ld.global.f32 	%f7905, [%rd3+304];
	mov.b32 	%r3902, 0;
	@%p536 bra 	$L__BB0_841;
	mov.b32 	%r3900, 0;
$L__BB0_840:
	.pragma "nounroll";
	add.s32 	%r2505, %r3900, %r12;
	mul.wide.u32 	%rd6199, %r2505, 4;
	add.s64 	%rd6200, %rd2, %rd6199;
	ld.global.f32 	%f5010, [%rd6200];
	mul.lo.s32 	%r2506, %r3900, %r914;
	cvt.s64.s32 	%rd6201, %r2506;
	cvt.u64.u32 	%rd6202, %r1;
	add.s64 	%rd6203, %rd6201, %rd6202;
	shl.b64 	%rd6204, %rd6203, 2;
	add.s64 	%rd6205, %rd1, %rd6204;
	ld.global.f32 	%f5011, [%rd6205+304];
	fma.rn.f32 	%f5012, %f5010, %f5011, %f7905;
	ld.global.f32 	%f5013, [%rd6200+4];
	add.s32 	%r2507, %r2506, %r914;
	cvt.s64.s32 	%rd6206, %r2507;
	add.s64 	%rd6207, %rd6206, %rd6202;
	shl.b64 	%rd6208, %rd6207, 2;
	add.s64 	%rd6209, %rd1, %rd6208;
	ld.global.f32 	%f5014, [%rd6209+304];
	fma.rn.f32 	%f5015, %f5013, %f5014, %f5012;
	ld.global.f32 	%f5016, [%rd6200+8];
	add.s32 	%r2508, %r2507, %r914;
	cvt.s64.s32 	%rd6210, %r2508;
	add.s64 	%rd6211, %rd6210, %rd6202;
	shl.b64 	%rd6212, %rd6211, 2;
	add.s64 	%rd6213, %rd1, %rd6212;
	ld.global.f32 	%f5017, [%rd6213+304];
	fma.rn.f32 	%f5018, %f5016, %f5017, %f5015;
	ld.global.f32 	%f5019, [%rd6200+12];
	add.s32 	%r2509, %r2508, %r914;
	cvt.s64.s32 	%rd6214, %r2509;
	add.s64 	%rd6215, %rd6214, %rd6202;
	shl.b64 	%rd6216, %rd6215, 2;
	add.s64 	%rd6217, %rd1, %rd6216;
	ld.global.f32 	%f5020, [%rd6217+304];
	fma.rn.f32 	%f5021, %f5019, %f5020, %f5018;
	ld.global.f32 	%f5022, [%rd6200+16];
	add.s32 	%r2510, %r2509, %r914;
	cvt.s64.s32 	%rd6218, %r2510;
	add.s64 	%rd6219, %rd6218, %rd6202;
	shl.b64 	%rd6220, %rd6219, 2;
	add.s64 	%rd6221, %rd1, %rd6220;
	ld.global.f32 	%f5023, [%rd6221+304];
	fma.rn.f32 	%f5024, %f5022, %f5023, %f5021;
	ld.global.f32 	%f5025, [%rd6200+20];
	add.s32 	%r2511, %r2510, %r914;
	cvt.s64.s32 	%rd6222, %r2511;
	add.s64 	%rd6223, %rd6222, %rd6202;
	shl.b64 	%rd6224, %rd6223, 2;
	add.s64 	%rd6225, %rd1, %rd6224;
	ld.global.f32 	%f5026, [%rd6225+304];
	fma.rn.f32 	%f5027, %f5025, %f5026, %f5024;
	ld.global.f32 	%f5028, [%rd6200+24];
	add.s32 	%r2512, %r2511, %r914;
	cvt.s64.s32 	%rd6226, %r2512;
	add.s64 	%rd6227, %rd6226, %rd6202;
	shl.b64 	%rd6228, %rd6227, 2;
	add.s64 	%rd6229, %rd1, %rd6228;
	ld.global.f32 	%f5029, [%rd6229+304];
	fma.rn.f32 	%f5030, %f5028, %f5029, %f5027;
	ld.global.f32 	%f5031, [%rd6200+28];
	add.s32 	%r2513, %r2512, %r914;
	cvt.s64.s32 	%rd6230, %r2513;
	add.s64 	%rd6231, %rd6230, %rd6202;
	shl.b64 	%rd6232, %rd6231, 2;
	add.s64 	%rd6233, %rd1, %rd6232;
	ld.global.f32 	%f5032, [%rd6233+304];
	fma.rn.f32 	%f7905, %f5031, %f5032, %f5030;
	add.s32 	%r3900, %r3900, 8;
	setp.ne.s32 	%p537, %r3900, %r7;
	mov.u32 	%r3902, %r7;
	@%p537 bra 	$L__BB0_840;
$L__BB0_841:
	setp.eq.s32 	%p538, %r3, 0;
	@%p538 bra 	$L__BB0_849;
	setp.lt.u32 	%p539, %r4, 3;
	@%p539 bra 	$L__BB0_844;
	add.s32 	%r2514, %r3902, %r12;
	mul.wide.u32 	%rd6234, %r2514, 4;
	add.s64 	%rd6235, %rd2, %rd6234;
	ld.global.f32 	%f5034, [%rd6235];
	mul.lo.s32 	%r2515, %r3902, %r914;
	cvt.s64.s32 	%rd6236, %r2515;
	cvt.u64.u32 	%rd6237, %r1;
	add.s64 	%rd6238, %rd6236, %rd6237;
	shl.b64 	%rd6239, %rd6238, 2;
	add.s64 	%rd6240, %rd1, %rd6239;
	ld.global.f32 	%f5035, [%rd6240+304];
	fma.rn.f32 	%f5036, %f5034, %f5035, %f7905;
	cvt.u64.u32 	%rd6241, %r12;
	cvt.u64.u32 	%rd6242, %r3902;
	add.s64 	%rd6243, %rd6242, %rd6241;
	shl.b64 	%rd6244, %rd6243, 2;
	add.s64 	%rd6245, %rd2, %rd6244;
	ld.global.f32 	%f5037, [%rd6245+4];
	add.s32 	%r2516, %r2515, %r914;
	cvt.s64.s32 	%rd6246, %r2516;
	add.s64 	%rd6247, %rd6246, %rd6237;
	shl.b64 	%rd6248, %rd6247, 2;
	add.s64 	%rd6249, %rd1, %rd6248;
	ld.global.f32 	%f5038, [%rd6249+304];
	fma.rn.f32 	%f5039, %f5037, %f5038, %f5036;
	ld.global.f32 	%f5040, [%rd6245+8];
	add.s32 	%r2517, %r2516, %r914;
	cvt.s64.s32 	%rd6250, %r2517;
	add.s64 	%rd6251, %rd6250, %rd6237;
	shl.b64 	%rd6252, %rd6251, 2;
	add.s64 	%rd6253, %rd1, %rd6252;
	ld.global.f32 	%f5041, [%rd6253+304];
	fma.rn.f32 	%f5042, %f5040, %f5041, %f5039;
	ld.global.f32 	%f5043, [%rd6245+12];
	add.s32 	%r2518, %r2517, %r914;
	cvt.s64.s32 	%rd6254, %r2518;
	add.s64 	%rd6255, %rd6254, %rd6237;
	shl.b64 	%rd6256, %rd6255, 2;
	add.s64 	%rd6257, %rd1, %rd6256;
	ld.global.f32 	%f5044, [%rd6257+304];
	fma.rn.f32 	%f7905, %f5043, %f5044, %f5042;
	add.s32 	%r3902, %r3902, 4;
$L__BB0_844:
	setp.eq.s32 	%p540, %r5, 0;
	@%p540 bra 	$L__BB0_849;
	setp.eq.s32 	%p541, %r6, 0;
	@%p541 bra 	$L__BB0_847;
	add.s32 	%r2519, %r3902, %r12;
	mul.wide.u32 	%rd6258, %r2519, 4;
	add.s64 	%rd6259, %rd2, %rd6258;
	ld.global.f32 	%f5046, [%rd6259];
	mul.lo.s32 	%r2520, %r3902, %r914;
	cvt.s64.s32 	%rd6260, %r2520;
	cvt.u64.u32 	%rd6261, %r1;
	add.s64 	%rd6262, %rd6260, %rd6261;
	shl.b64 	%rd6263, %rd6262, 2;
	add.s64 	%rd6264, %rd1, %rd6263;
	ld.global.f32 	%f5047, [%rd6264+304];
	fma.rn.f32 	%f5048, %f5046, %f5047, %f7905;
	cvt.u64.u32 	%rd6265, %r12;
	cvt.u64.u32 	%rd6266, %r3902;
	add.s64 	%rd6267, %rd6266, %rd6265;
	shl.b64 	%rd6268, %rd6267, 2;
	add.s64 	%rd6269, %rd2, %rd6268;
	ld.global.f32 	%f5049, [%rd6269+4];
	add.s32 	%r2521, %r2520, %r914;
	cvt.s64.s32 	%rd6270, %r2521;
	add.s64 	%rd6271, %rd6270, %rd6261;
	shl.b64 	%rd6272, %rd6271, 2;
	add.s64 	%rd6273, %rd1, %rd6272;
	ld.global.f32 	%f5050, [%rd6273+304];
	fma.rn.f32 	%f7905, %f5049, %f5050, %f5048;
	add.s32 	%r3902, %r3902, 2;
$L__BB0_847:
	setp.eq.s32 	%p542, %r8, 0;
	@%p542 bra 	$L__BB0_849;
	add.s32 	%r2522, %r3902, %r12;
	mul.wide.u32 	%rd6274, %r2522, 4;
	add.s64 	%rd6275, %rd2, %rd6274;
	ld.global.f32 	%f5051, [%rd6275];
	mul.lo.s32 	%r2523, %r3902, %r914;
	cvt.s64.s32 	%rd6276, %r2523;
	cvt.u64.u32 	%rd6277, %r1;
	add.s64 	%rd6278, %rd6276, %rd6277;
	shl.b64 	%rd6279, %rd6278, 2;
	add.s64 	%rd6280, %rd1, %rd6279;
	ld.global.f32 	%f5052, [%rd6280+304];
	fma.rn.f32 	%f7905, %f5051, %f5052, %f7905;
$L__BB0_849:
	setp.lt.u32 	%p543, %r2, 7;
	st.global.f32 	[%rd3+304], %f7905;
	ld.global.f32 	%f7913, [%rd3+308];
	mov.b32 	%r3906, 0;
	@%p543 bra 	$L__BB0_852;
	mov.b32 	%r3904, 0;
$L__BB0_851:
	.pragma "nounroll";
	add.s32 	%r2526, %r3904, %r12;
	mul.wide.u32 	%rd6281, %r2526, 4;
	add.s64 	%rd6282, %rd2, %rd6281;
	ld.global.f32 	%f5054, [%rd6282];
	mul.lo.s32 	%r2527, %r3904, %r914;
	cvt.s64.s32 	%rd6283, %r2527;
	cvt.u64.u32 	%rd6284, %r1;
	add.s64 	%rd6285, %rd6283, %rd6284;
	shl.b64 	%rd6286, %rd6285, 2;
	add.s64 	%rd6287, %rd1, %rd6286;
	ld.global.f32 	%f5055, [%rd6287+308];
	fma.rn.f32 	%f5056, %f5054, %f5055, %f7913;
	ld.global.f32 	%f5057, [%rd6282+4];
	add.s32 	%r2528, %r2527, %r914;
	cvt.s64.s32 	%rd6288, %r2528;
	add.s64 	%rd6289, %rd6288, %rd6284;
	shl.b64 	%rd6290, %rd6289, 2;
	add.s64 	%rd6291, %rd1, %rd6290;
	ld.global.f32 	%f5058, [%rd6291+308];
	fma.rn.f32 	%f5059, %f5057, %f5058, %f5056;
	ld.global.f32 	%f5060, [%rd6282+8];
	add.s32 	%r2529, %r2528, %r914;
	cvt.s64.s32 	%rd6292, %r2529;
	add.s64 	%rd6293, %rd6292, %rd6284;
	shl.b64 	%rd6294, %rd6293, 2;
	add.s64 	%rd6295, %rd1, %rd6294;
	ld.global.f32 	%f5061, [%rd6295+308];
	fma.rn.f32 	%f5062, %f5060, %f5061, %f5059;
	ld.global.f32 	%f5063, [%rd6282+12];
	add.s32 	%r2530, %r2529, %r914;
	cvt.s64.s32 	%rd6296, %r2530;
	add.s64 	%rd6297, %rd6296, %rd6284;
	shl.b64 	%rd6298, %rd6297, 2;
	add.s64 	%rd6299, %rd1, %rd6298;
	ld.global.f32 	%f5064, [%rd6299+308];
	fma.rn.f32 	%f5065, %f5063, %f5064, %f5062;
	ld.global.f32 	%f5066, [%rd6282+16];
	add.s32 	%r2531, %r2530, %r914;
	cvt.s64.s32 	%rd6300, %r2531;
	add.s64 	%rd6301, %rd6300, %rd6284;
	shl.b64 	%rd6302, %rd6301, 2;
	add.s64 	%rd6303, %rd1, %rd6302;
	ld.global.f32 	%f5067, [%rd6303+308];
	fma.rn.f32 	%f5068, %f5066, %f5067, %f5065;
	ld.global.f32 	%f5069, [%rd6282+20];
	add.s32 	%r2532, %r2531, %r914;
	cvt.s64.s32 	%rd6304, %r2532;
	add.s64 	%rd6305, %rd6304, %rd6284;
	shl.b64 	%rd6306, %rd6305, 2;
	add.s64 	%rd6307, %rd1, %rd6306;
	ld.global.f32 	%f5070, [%rd6307+308];
	fma.rn.f32 	%f5071, %f5069, %f5070, %f5068;
	ld.global.f32 	%f5072, [%rd6282+24];
	add.s32 	%r2533, %r2532, %r914;
	cvt.s64.s32 	%rd6308, %r2533;
	add.s64 	%rd6309, %rd6308, %rd6284;
	shl.b64 	%rd6310, %rd6309, 2;
	add.s64 	%rd6311, %rd1, %rd6310;
	ld.global.f32 	%f5073, [%rd6311+308];
	fma.rn.f32 	%f5074, %f5072, %f5073, %f5071;
	ld.global.f32 	%f5075, [%rd6282+28];
	add.s32 	%r2534, %r2533, %r914;
	cvt.s64.s32 	%rd6312, %r2534;
	add.s64 	%rd6313, %rd6312, %rd6284;
	shl.b64 	%rd6314, %rd6313, 2;
	add.s64 	%rd6315, %rd1, %rd6314;
	ld.global.f32 	%f5076, [%rd6315+308];
	fma.rn.f32 	%f7913, %f5075, %f5076, %f5074;
	add.s32 	%r3904, %r3904, 8;
	setp.ne.s32 	%p544, %r3904, %r7;
	mov.u32 	%r3906, %r7;
	@%p544 bra 	$L__BB0_851;
$L__BB0_852:
	setp.eq.s32 	%p545, %r3, 0;
	@%p545 bra 	$L__BB0_860;
	setp.lt.u32 	%p546, %r4, 3;
	@%p546 bra 	$L__BB0_855;
	add.s32 	%r2535, %r3906, %r12;
	mul.wide.u32 	%rd6316, %r2535, 4;
	add.s64 	%rd6317, %rd2, %rd6316;
	ld.global.f32 	%f5078, [%rd6317];
	mul.lo.s32 	%r2536, %r3906, %r914;
	cvt.s64.s32 	%rd6318, %r2536;
	cvt.u64.u32 	%rd6319, %r1;
	add.s64 	%rd6320, %rd6318, %rd6319;
	shl.b64 	%rd6321, %rd6320, 2;
	add.s64 	%rd6322, %rd1, %rd6321;
	ld.global.f32 	%f5079, [%rd6322+308];
	fma.rn.f32 	%f5080, %f5078, %f5079, %f7913;
	cvt.u64.u32 	%rd6323, %r12;
	cvt.u64.u32 	%rd6324, %r3906;
	add.s64 	%rd6325, %rd6324, %rd6323;
	shl.b64 	%rd6326, %rd6325, 2;
	add.s64 	%rd6327, %rd2, %rd6326;
	ld.global.f32 	%f5081, [%rd6327+4];
	add.s32 	%r2537, %r2536, %r914;
	cvt.s64.s32 	%rd6328, %r2537;
	add.s64 	%rd6329, %rd6328, %rd6319;
	shl.b64 	%rd6330, %rd6329, 2;
	add.s64 	%rd6331, %rd1, %rd6330;
	ld.global.f32 	%f5082, [%rd6331+308];
	fma.rn.f32 	%f5083, %f5081, %f5082, %f5080;
	ld.global.f32 	%f5084, [%rd6327+8];
	add.s32 	%r2538, %r2537, %r914;
	cvt.s64.s32 	%rd6332, %r2538;
	add.s64 	%rd6333, %rd6332, %rd6319;
	shl.b64 	%rd6334, %rd6333, 2;
	add.s64 	%rd6335, %rd1, %rd6334;
	ld.global.f32 	%f5085, [%rd6335+308];
	fma.rn.f32 	%f5086, %f5084, %f5085, %f5083;
	ld.global.f32 	%f5087, [%rd6327+12];
	add.s32 	%r2539, %r2538, %r914;
	cvt.s64.s32 	%rd6336, %r2539;
	add.s64 	%rd6337, %rd6336, %rd6319;
	shl.b64 	%rd6338, %rd6337, 2;
	add.s64 	%rd6339, %rd1, %rd6338;
	ld.global.f32 	%f5088, [%rd6339+308];
	fma.rn.f32 	%f7913, %f5087, %f5088, %f5086;
	add.s32 	%r3906, %r3906, 4;
$L__BB0_855:
	setp.eq.s32 	%p547, %r5, 0;
	@%p547 bra 	$L__BB0_860;
	setp.eq.s32 	%p548, %r6, 0;
	@%p548 bra 	$L__BB0_858;
	add.s32 	%r2540, %r3906, %r12;
	mul.wide.u32 	%rd6340, %r2540, 4;
	add.s64 	%rd6341, %rd2, %rd6340;
	ld.global.f32 	%f5090, [%rd6341];
	mul.lo.s32 	%r2541, %r3906, %r914;
	cvt.s64.s32 	%rd6342, %r2541;
	cvt.u64.u32 	%rd6343, %r1;
	add.s64 	%rd6344, %rd6342, %rd6343;
	shl.b64 	%rd6345, %rd6344, 2;
	add.s64 	%rd6346, %rd1, %rd6345;
	ld.global.f32 	%f5091, [%rd6346+308];
	fma.rn.f32 	%f5092, %f5090, %f5091, %f7913;
	cvt.u64.u32 	%rd6347, %r12;
	cvt.u64.u32 	%rd6348, %r3906;
	add.s64 	%rd6349, %rd6348, %rd6347;
	shl.b64 	%rd6350, %rd6349, 2;
	add.s64 	%rd6351, %rd2, %rd6350;
	ld.global.f32 	%f5093, [%rd6351+4];
	add.s32 	%r2542, %r2541, %r914;
	cvt.s64.s32 	%rd6352, %r2542;
	add.s64 	%rd6353, %rd6352, %rd6343;
	shl.b64 	%rd6354, %rd6353, 2;
	add.s64 	%rd6355, %rd1, %rd6354;
	ld.global.f32 	%f5094, [%rd6355+308];
	fma.rn.f32 	%f7913, %f5093, %f5094, %f5092;
	add.s32 	%r3906, %r3906, 2;
$L__BB0_858:
	setp.eq.s32 	%p549, %r8, 0;
	@%p549 bra 	$L__BB0_860;
	add.s32 	%r2543, %r3906, %r12;
	mul.wide.u32 	%rd6356, %r2543, 4;
	add.s64 	%rd6357, %rd2, %rd6356;
	ld.global.f32 	%f5095, [%rd6357];
	mul.lo.s32 	%r2544, %r3906, %r914;
	cvt.s64.s32 	%rd6358, %r2544;
	cvt.u64.u32 	%rd6359, %r1;
	add.s64 	%rd6360, %rd6358, %rd6359;
	shl.b64 	%rd6361, %rd6360, 2;
	add.s64 	%rd6362, %rd1, %rd6361;
	ld.global.f32 	%f5096, [%rd6362+308];
	fma.rn.f32 	%f7913, %f5095, %f5096, %f7913;
$L__BB0_860:
	setp.lt.u32 	%p550, %r2, 7;
	st.global.f32 	[%rd3+308], %f7913;
	ld.global.f32 	%f7921, [%rd3+312];
	mov.b32 	%r3910, 0;
	@%p550 bra 	$L__BB0_863;
	mov.b32 	%r3908, 0;
$L__BB0_862:
	.pragma "nounroll";
	add.s32 	%r2547, %r3908, %r12;
	mul.wide.u32 	%rd6363, %r2547, 4;
	add.s64 	%rd6364, %rd2, %rd6363;
	ld.global.f32 	%f5098, [%rd6364];
	mul.lo.s32 	%r2548, %r3908, %r914;
	cvt.s64.s32 	%rd6365, %r2548;
	cvt.u64.u32 	%rd6366, %r1;
	add.s64 	%rd6367, %rd6365, %rd6366;
	shl.b64 	%rd6368, %rd6367, 2;
	add.s64 	%rd6369, %rd1, %rd6368;
	ld.global.f32 	%f5099, [%rd6369+312];
	fma.rn.f32 	%f5100, %f5098, %f5099, %f7921;
	ld.global.f32 	%f5101, [%rd6364+4];
	add.s32 	%r2549, %r2548, %r914;
	cvt.s64.s32 	%rd6370, %r2549;
	add.s64 	%rd6371, %rd6370, %rd6366;
	shl.b64 	%rd6372, %rd6371, 2;
	add.s64 	%rd6373, %rd1, %rd6372;
	ld.global.f32 	%f5102, [%rd6373+312];
	fma.rn.f32 	%f5103, %f5101, %f5102, %f5100;
	ld.global.f32 	%f5104, [%rd6364+8];
	add.s32 	%r2550, %r2549, %r914;
	cvt.s64.s32 	%rd6374, %r2550;
	add.s64 	%rd6375, %rd6374, %rd6366;
	shl.b64 	%rd6376, %rd6375, 2;
	add.s64 	%rd6377, %rd1, %rd6376;
	ld.global.f32 	%f5105, [%rd6377+312];
	fma.rn.f32 	%f5106, %f5104, %f5105, %f5103;
	ld.global.f32 	%f5107, [%rd6364+12];
	add.s32 	%r2551, %r2550, %r914;
	cvt.s64.s32 	%rd6378, %r2551;
	add.s64 	%rd6379, %rd6378, %rd6366;
	shl.b64 	%rd6380, %rd6379, 2;
	add.s64 	%rd6381, %rd1, %rd6380;
	ld.global.f32 	%f5108, [%rd6381+312];
	fma.rn.f32 	%f5109, %f5107, %f5108, %f5106;
	ld.global.f32 	%f5110, [%rd6364+16];
	add.s32 	%r2552, %r2551, %r914;
	cvt.s64.s32 	%rd6382, %r2552;
	add.s64 	%rd6383, %rd6382, %rd6366;
	shl.b64 	%rd6384, %rd6383, 2;
	add.s64 	%rd6385, %rd1, %rd6384;
	ld.global.f32 	%f5111, [%rd6385+312];
	fma.rn.f32 	%f5112, %f5110, %f5111, %f5109;
	ld.global.f32 	%f5113, [%rd6364+20];
	add.s32 	%r2553, %r2552, %r914;
	cvt.s64.s32 	%rd6386, %r2553;
	add.s64 	%rd6387, %rd6386, %rd6366;
	shl.b64 	%rd6388, %rd6387, 2;
	add.s64 	%rd6389, %rd1, %rd6388;
	ld.global.f32 	%f5114, [%rd6389+312];
	fma.rn.f32 	%f5115, %f5113, %f5114, %f5112;
	ld.global.f32 	%f5116, [%rd6364+24];
	add.s32 	%r2554, %r2553, %r914;
	cvt.s64.s32 	%rd6390, %r2554;
	add.s64 	%rd6391, %rd6390, %rd6366;
	shl.b64 	%rd6392, %rd6391, 2;
	add.s64 	%rd6393, %rd1, %rd6392;
	ld.global.f32 	%f5117, [%rd6393+312];
	fma.rn.f32 	%f5118, %f5116, %f5117, %f5115;
	ld.global.f32 	%f5119, [%rd6364+28];
	add.s32 	%r2555, %r2554, %r914;
	cvt.s64.s32 	%rd6394, %r2555;
	add.s64 	%rd6395, %rd6394, %rd6366;
	shl.b64 	%rd6396, %rd6395, 2;
	add.s64 	%rd6397, %rd1, %rd6396;
	ld.global.f32 	%f5120, [%rd6397+312];
	fma.rn.f32 	%f7921, %f5119, %f5120, %f5118;
	add.s32 	%r3908, %r3908, 8;
	setp.ne.s32 	%p551, %r3908, %r7;
	mov.u32 	%r3910, %r7;
	@%p551 bra 	$L__BB0_862;
$L__BB0_863:
	setp.eq.s32 	%p552, %r3, 0;
	@%p552 bra 	$L__BB0_871;
	setp.lt.u32 	%p553, %r4, 3;
	@%p553 bra 	$L__BB0_866;
	add.s32 	%r2556, %r3910, %r12;
	mul.wide.u32 	%rd6398, %r2556, 4;
	add.s64 	%rd6399, %rd2, %rd6398;
	ld.global.f32 	%f5122, [%rd6399];
	mul.lo.s32 	%r2557, %r3910, %r914;
	cvt.s64.s32 	%rd6400, %r2557;
	cvt.u64.u32 	%rd6401, %r1;
	add.s64 	%rd6402, %rd6400, %rd6401;
	shl.b64 	%rd6403, %rd6402, 2;
	add.s64 	%rd6404, %rd1, %rd6403;
	ld.global.f32 	%f5123, [%rd6404+312];
	fma.rn.f32 	%f5124, %f5122, %f5123, %f7921;
	cvt.u64.u32 	%rd6405, %r12;
	cvt.u64.u32 	%rd6406, %r3910;
	add.s64 	%rd6407, %rd6406, %rd6405;
	shl.b64 	%rd6408, %rd6407, 2;
	add.s64 	%rd6409, %rd2, %rd6408;
	ld.global.f32 	%f5125, [%rd6409+4];
	add.s32 	%r2558, %r2557, %r914;
	cvt.s64.s32 	%rd6410, %r2558;
	add.s64 	%rd6411, %rd6410, %rd6401;
	shl.b64 	%rd6412, %rd6411, 2;
	add.s64 	%rd6413, %rd1, %rd6412;
	ld.global.f32 	%f5126, [%rd6413+312];
	fma.rn.f32 	%f5127, %f5125, %f5126, %f5124;
	ld.global.f32 	%f5128, [%rd6409+8];
	add.s32 	%r2559, %r2558, %r914;
	cvt.s64.s32 	%rd6414, %r2559;
	add.s64 	%rd6415, %rd6414, %rd6401;
	shl.b64 	%rd6416, %rd6415, 2;
	add.s64 	%rd6417, %rd1, %rd6416;
	ld.global.f32 	%f5129, [%rd6417+312];
	fma.rn.f32 	%f5130, %f5128, %f5129, %f5127;
	ld.global.f32 	%f5131, [%rd6409+12];
	add.s32 	%r2560, %r2559, %r914;
	cvt.s64.s32 	%rd6418, %r2560;
	add.s64 	%rd6419, %rd6418, %rd6401;
	shl.b64 	%rd6420, %rd6419, 2;
	add.s64 	%rd6421, %rd1, %rd6420;
	ld.global.f32 	%f5132, [%rd6421+312];
	fma.rn.f32 	%f7921, %f5131, %f5132, %f5130;
	add.s32 	%r3910, %r3910, 4;
$L__BB0_866:
	setp.eq.s32 	%p554, %r5, 0;
	@%p554 bra 	$L__BB0_871;
	setp.eq.s32 	%p555, %r6, 0;
	@%p555 bra 	$L__BB0_869;
	add.s32 	%r2561, %r3910, %r12;
	mul.wide.u32 	%rd6422, %r2561, 4;
	add.s64 	%rd6423, %rd2, %rd6422;
	ld.global.f32 	%f5134, [%rd6423];
	mul.lo.s32 	%r2562, %r3910, %r914;
	cvt.s64.s32 	%rd6424, %r2562;
	cvt.u64.u32 	%rd6425, %r1;
	add.s64 	%rd6426, %rd6424, %rd6425;
	shl.b64 	%rd6427, %rd6426, 2;
	add.s64 	%rd6428, %rd1, %rd6427;
	ld.global.f32 	%f5135, [%rd6428+312];
	fma.rn.f32 	%f5136, %f5134, %f5135, %f7921;
	cvt.u64.u32 	%rd6429, %r12;
	cvt.u64.u32 	%rd6430, %r3910;
	add.s64 	%rd6431, %rd6430, %rd6429;
	shl.b64 	%rd6432, %rd6431, 2;
	add.s64 	%rd6433, %rd2, %rd6432;
	ld.global.f32 	%f5137, [%rd6433+4];
	add.s32 	%r2563, %r2562, %r914;
	cvt.s64.s32 	%rd6434, %r2563;
	add.s64 	%rd6435, %rd6434, %rd6425;
	shl.b64 	%rd6436, %rd6435, 2;
	add.s64 	%rd6437, %rd1, %rd6436;
	ld.global.f32 	%f5138, [%rd6437+312];
	fma.rn.f32 	%f7921, %f5137, %f5138, %f5136;
	add.s32 	%r3910, %r3910, 2;
$L__BB0_869:
	setp.eq.s32 	%p556, %r8, 0;
	@%p556 bra 	$L__BB0_871;
	add.s32 	%r2564, %r3910, %r12;
	mul.wide.u32 	%rd6438, %r2564, 4;
	add.s64 	%rd6439, %rd2, %rd6438;
	ld.global.f32 	%f5139, [%rd6439];
	mul.lo.s32 	%r2565, %r3910, %r914;
	cvt.s64.s32 	%rd6440, %r2565;
	cvt.u64.u32 	%rd6441, %r1;
	add.s64 	%rd6442, %rd6440, %rd6441;
	shl.b64 	%rd6443, %rd6442, 2;
	add.s64 	%rd6444, %rd1, %rd6443;
	ld.global.f32 	%f5140, [%rd6444+312];
	fma.rn.f32 	%f7921, %f5139, %f5140, %f7921;
$L__BB0_871:
	setp.lt.u32 	%p557, %r2, 7;
	st.global.f32 	[%rd3+312], %f7921;
	ld.global.f32 	%f7929, [%rd3+316];
	mov.b32 	%r3914, 0;
	@%p557 bra 	$L__BB0_874;
	mov.b32 	%r3912, 0;
$L__BB0_873:
	.pragma "nounroll";
	add.s32 	%r2568, %r3912, %r12;
	mul.wide.u32 	%rd6445, %r2568, 4;
	add.s64 	%rd6446, %rd2, %rd6445;
	ld.global.f32 	%f5142, [%rd6446];
	mul.lo.s32 	%r2569, %r3912, %r914;
	cvt.s64.s32 	%rd6447, %r2569;
	cvt.u64.u32 	%rd6448, %r1;
	add.s64 	%rd6449, %rd6447, %rd6448;
	shl.b64 	%rd6450, %rd6449, 2;
	add.s64 	%rd6451, %rd1, %rd6450;
	ld.global.f32 	%f5143, [%rd6451+316];
	fma.rn.f32 	%f5144, %f5142, %f5143, %f7929;
	ld.global.f32 	%f5145, [%rd6446+4];
	add.s32 	%r2570, %r2569, %r914;
	cvt.s64.s32 	%rd6452, %r2570;
	add.s64 	%rd6453, %rd6452, %rd6448;
	shl.b64 	%rd6454, %rd6453, 2;
	add.s64 	%rd6455, %rd1, %rd6454;
	ld.global.f32 	%f5146, [%rd6455+316];
	fma.rn.f32 	%f5147, %f5145, %f5146, %f5144;
	ld.global.f32 	%f5148, [%rd6446+8];
	add.s32 	%r2571, %r2570, %r914;
	cvt.s64.s32 	%rd6456, %r2571;
	add.s64 	%rd6457, %rd6456, %rd6448;
	shl.b64 	%rd6458, %rd6457, 2;
	add.s64 	%rd6459, %rd1, %rd6458;
	ld.global.f32 	%f5149, [%rd6459+316];
	fma.rn.f32 	%f5150, %f5148, %f5149, %f5147;
	ld.global.f32 	%f5151, [%rd6446+12];
	add.s32 	%r2572, %r2571, %r914;
	cvt.s64.s32 	%rd6460, %r2572;
	add.s64 	%rd6461, %rd6460, %rd6448;
	shl.b64 	%rd6462, %rd6461, 2;
	add.s64 	%rd6463, %rd1, %rd6462;
	ld.global.f32 	%f5152, [%rd6463+316];
	fma.rn.f32 	%f5153, %f5151, %f5152, %f5150;
	ld.global.f32 	%f5154, [%rd6446+16];
	add.s32 	%r2573, %r2572, %r914;
	cvt.s64.s32 	%rd6464, %r2573;
	add.s64 	%rd6465, %rd6464, %rd6448;
	shl.b64 	%rd6466, %rd6465, 2;
	add.s64 	%rd6467, %rd1, %rd6466;
	ld.global.f32 	%f5155, [%rd6467+316];
	fma.rn.f32 	%f5156, %f5154, %f5155, %f5153;
	ld.global.f32 	%f5157, [%rd6446+20];
	add.s32 	%r2574, %r2573, %r914;
	cvt.s64.s32 	%rd6468, %r2574;
	add.s64 	%rd6469, %rd6468, %rd6448;
	shl.b64 	%rd6470, %rd6469, 2;
	add.s64 	%rd6471, %rd1, %rd6470;
	ld.global.f32 	%f5158, [%rd6471+316];
	fma.rn.f32 	%f5159, %f5157, %f5158, %f5156;
	ld.global.f32 	%f5160, [%rd6446+24];
	add.s32 	%r2575, %r2574, %r914;
	cvt.s64.s32 	%rd6472, %r2575;
	add.s64 	%rd6473, %rd6472, %rd6448;
	shl.b64 	%rd6474, %rd6473, 2;
	add.s64 	%rd6475, %rd1, %rd6474;
	ld.global.f32 	%f5161, [%rd6475+316];
	fma.rn.f32 	%f5162, %f5160, %f5161, %f5159;
	ld.global.f32 	%f5163, [%rd6446+28];
	add.s32 	%r2576, %r2575, %r914;
	cvt.s64.s32 	%rd6476, %r2576;
	add.s64 	%rd6477, %rd6476, %rd6448;
	shl.b64 	%rd6478, %rd6477, 2;
	add.s64 	%rd6479, %rd1, %rd6478;
	ld.global.f32 	%f5164, [%rd6479+316];
	fma.rn.f32 	%f7929, %f5163, %f5164, %f5162;
	add.s32 	%r3912, %r3912, 8;
	setp.ne.s32 	%p558, %r3912, %r7;
	mov.u32 	%r3914, %r7;
	@%p558 bra 	$L__BB0_873;
$L__BB0_874:
	setp.eq.s32 	%p559, %r3, 0;
	@%p559 bra 	$L__BB0_882;
	setp.lt.u32 	%p560, %r4, 3;
	@%p560 bra 	$L__BB0_877;
	add.s32 	%r2577, %r3914, %r12;
	mul.wide.u32 	%rd6480, %r2577, 4;
	add.s64 	%rd6481, %rd2, %rd6480;
	ld.global.f32 	%f5166, [%rd6481];
	mul.lo.s32 	%r2578, %r3914, %r914;
	cvt.s64.s32 	%rd6482, %r2578;
	cvt.u64.u32 	%rd6483, %r1;
	add.s64 	%rd6484, %rd6482, %rd6483;
	shl.b64 	%rd6485, %rd6484, 2;
	add.s64 	%rd6486, %rd1, %rd6485;
	ld.global.f32 	%f5167, [%rd6486+316];
	fma.rn.f32 	%f5168, %f5166, %f5167, %f7929;
	cvt.u64.u32 	%rd6487, %r12;
	cvt.u64.u32 	%rd6488, %r3914;
	add.s64 	%rd6489, %rd6488, %rd6487;
	shl.b64 	%rd6490, %rd6489, 2;
	add.s64 	%rd6491, %rd2, %rd6490;
	ld.global.f32 	%f5169, [%rd6491+4];
	add.s32 	%r2579, %r2578, %r914;
	cvt.s64.s32 	%rd6492, %r2579;
	add.s64 	%rd6493, %rd6492, %rd6483;
	shl.b64 	%rd6494, %rd6493, 2;
	add.s64 	%rd6495, %rd1, %rd6494;
	ld.global.f32 	%f5170, [%rd6495+316];
	fma.rn.f32 	%f5171, %f5169, %f5170, %f5168;
	ld.global.f32 	%f5172, [%rd6491+8];
	add.s32 	%r2580, %r2579, %r914;
	cvt.s64.s32 	%rd6496, %r2580;
	add.s64 	%rd6497, %rd6496, %rd6483;
	shl.b64 	%rd6498, %rd6497, 2;
	add.s64 	%rd6499, %rd1, %rd6498;
	ld.global.f32 	%f5173, [%rd6499+316];
	fma.rn.f32 	%f5174, %f5172, %f5173, %f5171;
	ld.global.f32 	%f5175, [%rd6491+12];
	add.s32 	%r2581, %r2580, %r914;
	cvt.s64.s32 	%rd6500, %r2581;
	add.s64 	%rd6501, %rd6500, %rd6483;
	shl.b64 	%rd6502, %rd6501, 2;
	add.s64 	%rd6503, %rd1, %rd6502;
	ld.global.f32 	%f5176, [%rd6503+316];
	fma.rn.f32 	%f7929, %f5175, %f5176, %f5174;
	add.s32 	%r3914, %r3914, 4;
$L__BB0_877:
	setp.eq.s32 	%p561, %r5, 0;
	@%p561 bra 	$L__BB0_882;
	setp.eq.s32 	%p562, %r6, 0;
	@%p562 bra 	$L__BB0_880;
	add.s32 	%r2582, %r3914, %r12;
	mul.wide.u32 	%rd6504, %r2582, 4;
	add.s64 	%rd6505, %rd2, %rd6504;
	ld.global.f32 	%f5178, [%rd6505];
	mul.lo.s32 	%r2583, %r3914, %r914;
	cvt.s64.s32 	%rd6506, %r2583;
	cvt.u64.u32 	%rd6507, %r1;
	add.s64 	%rd6508, %rd6506, %rd6507;
	shl.b64 	%rd6509, %rd6508, 2;
	add.s64 	%rd6510, %rd1, %rd6509;
	ld.global.f32 	%f5179, [%rd6510+316];
	fma.rn.f32 	%f5180, %f5178, %f5179, %f7929;
	cvt.u64.u32 	%rd6511, %r12;
	cvt.u64.u32 	%rd6512, %r3914;
	add.s64 	%rd6513, %rd6512, %rd6511;
	shl.b64 	%rd6514, %rd6513, 2;
	add.s64 	%rd6515, %rd2, %rd6514;
	ld.global.f32 	%f5181, [%rd6515+4];
	add.s32 	%r2584, %r2583, %r914;
	cvt.s64.s32 	%rd6516, %r2584;
	add.s64 	%rd6517, %rd6516, %rd6507;
	shl.b64 	%rd6518, %rd6517, 2;
	add.s64 	%rd6519, %rd1, %rd6518;
	ld.global.f32 	%f5182, [%rd6519+316];
	fma.rn.f32 	%f7929, %f5181, %f5182, %f5180;
	add.s32 	%r3914, %r3914, 2;
$L__BB0_880:
	setp.eq.s32 	%p563, %r8, 0;
	@%p563 bra 	$L__BB0_882;
	add.s32 	%r2585, %r3914, %r12;
	mul.wide.u32 	%rd6520, %r2585, 4;
	add.s64 	%rd6521, %rd2, %rd6520;
	ld.global.f32 	%f5183, [%rd6521];
	mul.lo.s32 	%r2586, %r3914, %r914;
	cvt.s64.s32 	%rd6522, %r2586;
	cvt.u64.u32 	%rd6523, %r1;
	add.s64 	%rd6524, %rd6522, %rd6523;
	shl.b64 	%rd6525, %rd6524, 2;
	add.s64 	%rd6526, %rd1, %rd6525;
	ld.global.f32 	%f5184, [%rd6526+316];
	fma.rn.f32 	%f7929, %f5183, %f5184, %f7929;
$L__BB0_882:
	setp.lt.u32 	%p564, %r2, 7;
	st.global.f32 	[%rd3+316], %f7929;
	ld.global.f32 	%f7937, [%rd3+320];
	mov.b32 	%r3918, 0;
	@%p564 bra 	$L__BB0_885;
	mov.b32 	%r3916, 0;
$L__BB0_884:
	.pragma "nounroll";
	add.s32 	%r2589, %r3916, %r12;
	mul.wide.u32 	%rd6527, %r2589, 4;
	add.s64 	%rd6528, %rd2, %rd6527;
	ld.global.f32 	%f5186, [%rd6528];
	mul.lo.s32 	%r2590, %r3916, %r914;
	cvt.s64.s32 	%rd6529, %r2590;
	cvt.u64.u32 	%rd6530, %r1;
	add.s64 	%rd6531, %rd6529, %rd6530;
	shl.b64 	%rd6532, %rd6531, 2;
	add.s64 	%rd6533, %rd1, %rd6532;
	ld.global.f32 	%f5187, [%rd6533+320];
	fma.rn.f32 	%f5188, %f5186, %f5187, %f7937;
	ld.global.f32 	%f5189, [%rd6528+4];
	add.s32 	%r2591, %r2590, %r914;
	cvt.s64.s32 	%rd6534, %r2591;
	add.s64 	%rd6535, %rd6534, %rd6530;
	shl.b64 	%rd6536, %rd6535, 2;
	add.s64 	%rd6537, %rd1, %rd6536;
	ld.global.f32 	%f5190, [%rd6537+320];
	fma.rn.f32 	%f5191, %f5189, %f5190, %f5188;
	ld.global.f32 	%f5192, [%rd6528+8];
	add.s32 	%r2592, %r2591, %r914;
	cvt.s64.s32 	%rd6538, %r2592;
	add.s64 	%rd6539, %rd6538, %rd6530;
	shl.b64 	%rd6540, %rd6539, 2;
	add.s64 	%rd6541, %rd1, %rd6540;
	ld.global.f32 	%f5193, [%rd6541+320];
	fma.rn.f32 	%f5194, %f5192, %f5193, %f5191;
	ld.global.f32 	%f5195, [%rd6528+12];
	add.s32 	%r2593, %r2592, %r914;
	cvt.s64.s32 	%rd6542, %r2593;
	add.s64 	%rd6543, %rd6542, %rd6530;
	shl.b64 	%rd6544, %rd6543, 2;
	add.s64 	%rd6545, %rd1, %rd6544;
	ld.global.f32 	%f5196, [%rd6545+320];
	fma.rn.f32 	%f5197, %f5195, %f5196, %f5194;
	ld.global.f32 	%f5198, [%rd6528+16];
	add.s32 	%r2594, %r2593, %r914;
	cvt.s64.s32 	%rd6546, %r2594;
	add.s64 	%rd6547, %rd6546, %rd6530;
	shl.b64 	%rd6548, %rd6547, 2;
	add.s64 	%rd6549, %rd1, %rd6548;
	ld.global.f32 	%f5199, [%rd6549+320];
	fma.rn.f32 	%f5200, %f5198, %f5199, %f5197;
	ld.global.f32 	%f5201, [%rd6528+20];
	add.s32 	%r2595, %r2594, %r914;
	cvt.s64.s32 	%rd6550, %r2595;
	add.s64 	%rd6551, %rd6550, %rd6530;
	shl.b64 	%rd6552, %rd6551, 2;
	add.s64 	%rd6553, %rd1, %rd6552;
	ld.global.f32 	%f5202, [%rd6553+320];
	fma.rn.f32 	%f5203, %f5201, %f5202, %f5200;
	ld.global.f32 	%f5204, [%rd6528+24];
	add.s32 	%r2596, %r2595, %r914;
	cvt.s64.s32 	%rd6554, %r2596;
	add.s64 	%rd6555, %rd6554, %rd6530;
	shl.b64 	%rd6556, %rd6555, 2;
	add.s64 	%rd6557, %rd1, %rd6556;
	ld.global.f32 	%f5205, [%rd6557+320];
	fma.rn.f32 	%f5206, %f5204, %f5205, %f5203;
	ld.global.f32 	%f5207, [%rd6528+28];
	add.s32 	%r2597, %r2596, %r914;
	cvt.s64.s32 	%rd6558, %r2597;
	add.s64 	%rd6559, %rd6558, %rd6530;
	shl.b64 	%rd6560, %rd6559, 2;
	add.s64 	%rd6561, %rd1, %rd6560;
	ld.global.f32 	%f5208, [%rd6561+320];
	fma.rn.f32 	%f7937, %f5207, %f5208, %f5206;
	add.s32 	%r3916, %r3916, 8;
	setp.ne.s32 	%p565, %r3916, %r7;
	mov.u32 	%r3918, %r7;
	@%p565 bra 	$L__BB0_884;
$L__BB0_885:
	setp.eq.s32 	%p566, %r3, 0;
	@%p566 bra 	$L__BB0_893;
	setp.lt.u32 	%p567, %r4, 3;
	@%p567 bra 	$L__BB0_888;
	add.s32 	%r2598, %r3918, %r12;
	mul.wide.u32 	%rd6562, %r2598, 4;
	add.s64 	%rd6563, %rd2, %rd6562;
	ld.global.f32 	%f5210, [%rd6563];
	mul.lo.s32 	%r2599, %r3918, %r914;
	cvt.s64.s32 	%rd6564, %r2599;
	cvt.u64.u32 	%rd6565, %r1;
	add.s64 	%rd6566, %rd6564, %rd6565;
	shl.b64 	%rd6567, %rd6566, 2;
	add.s64 	%rd6568, %rd1, %rd6567;
	ld.global.f32 	%f5211, [%rd6568+320];
	fma.rn.f32 	%f5212, %f5210, %f5211, %f7937;
	cvt.u64.u32 	%rd6569, %r12;
	cvt.u64.u32 	%rd6570, %r3918;
	add.s64 	%rd6571, %rd6570, %rd6569;
	shl.b64 	%rd6572, %rd6571, 2;
	add.s64 	%rd6573, %rd2, %rd6572;
	ld.global.f32 	%f5213, [%rd6573+4];
	add.s32 	%r2600, %r2599, %r914;
	cvt.s64.s32 	%rd6574, %r2600;
	add.s64 	%rd6575, %rd6574, %rd6565;
	shl.b64 	%rd6576, %rd6575, 2;
	add.s64 	%rd6577, %rd1, %rd6576;
	ld.global.f32 	%f5214, [%rd6577+320];
	fma.rn.f32 	%f5215, %f5213, %f5214, %f5212;
	ld.global.f32 	%f5216, [%rd6573+8];
	add.s32 	%r2601, %r2600, %r914;
	cvt.s64.s32 	%rd6578, %r2601;
	add.s64 	%rd6579, %rd6578, %rd6565;
	shl.b64 	%rd6580, %rd6579, 2;
	add.s64 	%rd6581, %rd1, %rd6580;
	ld.global.f32 	%f5217, [%rd6581+320];
	fma.rn.f32 	%f5218, %f5216, %f5217, %f5215;
	ld.global.f32 	%f5219, [%rd6573+12];
	add.s32 	%r2602, %r2601, %r914;
	cvt.s64.s32 	%rd6582, %r2602;
	add.s64 	%rd6583, %rd6582, %rd6565;
	shl.b64 	%rd6584, %rd6583, 2;
	add.s64 	%rd6585, %rd1, %rd6584;
	ld.global.f32 	%f5220, [%rd6585+320];
	fma.rn.f32 	%f7937, %f5219, %f5220, %f5218;
	add.s32 	%r3918, %r3918, 4;
$L__BB0_888:
	setp.eq.s32 	%p568, %r5, 0;
	@%p568 bra 	$L__BB0_893;
	setp.eq.s32 	%p569, %r6, 0;
	@%p569 bra 	$L__BB0_891;
	add.s32 	%r2603, %r3918, %r12;
	mul.wide.u32 	%rd6586, %r2603, 4;
	add.s64 	%rd6587, %rd2, %rd6586;
	ld.global.f32 	%f5222, [%rd6587];
	mul.lo.s32 	%r2604, %r3918, %r914;
	cvt.s64.s32 	%rd6588, %r2604;
	cvt.u64.u32 	%rd6589, %r1;
	add.s64 	%rd6590, %rd6588, %rd6589;
	shl.b64 	%rd6591, %rd6590, 2;
	add.s64 	%rd6592, %rd1, %rd6591;
	ld.global.f32 	%f5223, [%rd6592+320];
	fma.rn.f32 	%f5224, %f5222, %f5223, %f7937;
	cvt.u64.u32 	%rd6593, %r12;
	cvt.u64.u32 	%rd6594, %r3918;
	add.s64 	%rd6595, %rd6594, %rd6593;
	shl.b64 	%rd6596, %rd6595, 2;
	add.s64 	%rd6597, %rd2, %rd6596;
	ld.global.f32 	%f5225, [%rd6597+4];
	add.s32 	%r2605, %r2604, %r914;
	cvt.s64.s32 	%rd6598, %r2605;
	add.s64 	%rd6599, %rd6598, %rd6589;
	shl.b64 	%rd6600, %rd6599, 2;
	add.s64 	%rd6601, %rd1, %rd6600;
	ld.global.f32 	%f5226, [%rd6601+320];
	fma.rn.f32 	%f7937, %f5225, %f5226, %f5224;
	add.s32 	%r3918, %r3918, 2;
$L__BB0_891:
	setp.eq.s32 	%p570, %r8, 0;
	@%p570 bra 	$L__BB0_893;
	add.s32 	%r2606, %r3918, %r12;
	mul.wide.u32 	%rd6602, %r2606, 4;
	add.s64 	%rd6603, %rd2, %rd6602;
	ld.global.f32 	%f5227, [%rd6603];
	mul.lo.s32 	%r2607, %r3918, %r914;
	cvt.s64.s32 	%rd6604, %r2607;
	cvt.u64.u32 	%rd6605, %r1;
	add.s64 	%rd6606, %rd6604, %rd6605;
	shl.b64 	%rd6607, %rd6606, 2;
	add.s64 	%rd6608, %rd1, %rd6607;
	ld.global.f32 	%f5228, [%rd6608+320];
	fma.rn.f32 	%f7937, %f5227, %f5228, %f7937;
$L__BB0_893:
	setp.lt.u32 	%p571, %r2, 7;
	st.global.f32 	[%rd3+320], %f7937;
	ld.global.f32 	%f7945, [%rd3+324];
	mov.b32 	%r3922, 0;
	@%p571 bra 	$L__BB0_896;
	mov.b32 	%r3920, 0;
$L__BB0_895:
	.pragma "nounroll";
	add.s32 	%r2610, %r3920, %r12;
	mul.wide.u32 	%rd6609, %r2610, 4;
	add.s64 	%rd6610, %rd2, %rd6609;
	ld.global.f32 	%f5230, [%rd6610];
	mul.lo.s32 	%r2611, %r3920, %r914;
	cvt.s64.s32 	%rd6611, %r2611;
	cvt.u64.u32 	%rd6612, %r1;
	add.s64 	%rd6613, %rd6611, %rd6612;
	shl.b64 	%rd6614, %rd6613, 2;
	add.s64 	%rd6615, %rd1, %rd6614;
	ld.global.f32 	%f5231, [%rd6615+324];
	fma.rn.f32 	%f5232, %f5230, %f5231, %f7945;
	ld.global.f32 	%f5233, [%rd6610+4];
	add.s32 	%r2612, %r2611, %r914;
	cvt.s64.s32 	%rd6616, %r2612;
	add.s64 	%rd6617, %rd6616, %rd6612;
	shl.b64 	%rd6618, %rd6617, 2;
	add.s64 	%rd6619, %rd1, %rd6618;
	ld.global.f32 	%f5234, [%rd6619+324];
	fma.rn.f32 	%f5235, %f5233, %f5234, %f5232;
	ld.global.f32 	%f5236, [%rd6610+8];
	add.s32 	%r2613, %r2612, %r914;
	cvt.s64.s32 	%rd6620, %r2613;
	add.s64 	%rd6621, %rd6620, %rd6612;
	shl.b64 	%rd6622, %rd6621, 2;
	add.s64 	%rd6623, %rd1, %rd6622;
	ld.global.f32 	%f5237, [%rd6623+324];
	fma.rn.f32 	%f5238, %f5236, %f5237, %f5235;
	ld.global.f32 	%f5239, [%rd6610+12];
	add.s32 	%r2614, %r2613, %r914;
	cvt.s64.s32 	%rd6624, %r2614;
	add.s64 	%rd6625, %rd6624, %rd6612;
	shl.b64 	%rd6626, %rd6625, 2;
	add.s64 	%rd6627, %rd1, %rd6626;
	ld.global.f32 	%f5240, [%rd6627+324];
	fma.rn.f32 	%f5241, %f5239, %f5240, %f5238;
	ld.global.f32 	%f5242, [%rd6610+16];
	add.s32 	%r2615, %r2614, %r914;
	cvt.s64.s32 	%rd6628, %r2615;
	add.s64 	%rd6629, %rd6628, %rd6612;
	shl.b64 	%rd6630, %rd6629, 2;
	add.s64 	%rd6631, %rd1, %rd6630;
	ld.global.f32 	%f5243, [%rd6631+324];
	fma.rn.f32 	%f5244, %f5242, %f5243, %f5241;
	ld.global.f32 	%f5245, [%rd6610+20];
	add.s32 	%r2616, %r2615, %r914;
	cvt.s64.s32 	%rd6632, %r2616;
	add.s64 	%rd6633, %rd6632, %rd6612;
	shl.b64 	%rd6634, %rd6633, 2;
	add.s64 	%rd6635, %rd1, %rd6634;
	ld.global.f32 	%f5246, [%rd6635+324];
	fma.rn.f32 	%f5247, %f5245, %f5246, %f5244;
	ld.global.f32 	%f5248, [%rd6610+24];
	add.s32 	%r2617, %r2616, %r914;
	cvt.s64.s32 	%rd6636, %r2617;
	add.s64 	%rd6637, %rd6636, %rd6612;
	shl.b64 	%rd6638, %rd6637, 2;
	add.s64 	%rd6639, %rd1, %rd6638;
	ld.global.f32 	%f5249, [%rd6639+324];
	fma.rn.f32 	%f5250, %f5248, %f5249, %f5247;
	ld.global.f32 	%f5251, [%rd6610+28];
	add.s32 	%r2618, %r2617, %r914;
	cvt.s64.s32 	%rd6640, %r2618;
	add.s64 	%rd6641, %rd6640, %rd6612;
	shl.b64 	%rd6642, %rd6641, 2;
	add.s64 	%rd6643, %rd1, %rd6642;
	ld.global.f32 	%f5252, [%rd6643+324];
	fma.rn.f32 	%f7945, %f5251, %f5252, %f5250;
	add.s32 	%r3920, %r3920, 8;
	setp.ne.s32 	%p572, %r3920, %r7;
	mov.u32 	%r3922, %r7;
	@%p572 bra 	$L__BB0_895;
$L__BB0_896:
	setp.eq.s32 	%p573, %r3, 0;
	@%p573 bra 	$L__BB0_904;
	setp.lt.u32 	%p574, %r4, 3;
	@%p574 bra 	$L__BB0_899;
	add.s32 	%r2619, %r3922, %r12;
	mul.wide.u32 	%rd6644, %r2619, 4;
	add.s64 	%rd6645, %rd2, %rd6644;
	ld.global.f32 	%f5254, [%rd6645];
	mul.lo.s32 	%r2620, %r3922, %r914;
	cvt.s64.s32 	%rd6646, %r2620;
	cvt.u64.u32 	%rd6647, %r1;
	add.s64 	%rd6648, %rd6646, %rd6647;
	shl.b64 	%rd6649, %rd6648, 2;
	add.s64 	%rd6650, %rd1, %rd6649;
	ld.global.f32 	%f5255, [%rd6650+324];
	fma.rn.f32 	%f5256, %f5254, %f5255, %f7945;
	cvt.u64.u32 	%rd6651, %r12;
	cvt.u64.u32 	%rd6652, %r3922;
	add.s64 	%rd6653, %rd6652, %rd6651;
	shl.b64 	%rd6654, %rd6653, 2;
	add.s64 	%rd6655, %rd2, %rd6654;
	ld.global.f32 	%f5257, [%rd6655+4];
	add.s32 	%r2621, %r2620, %r914;
	cvt.s64.s32 	%rd6656, %r2621;
	add.s64 	%rd6657, %rd6656, %rd6647;
	shl.b64 	%rd6658, %rd6657, 2;
	add.s64 	%rd6659, %rd1, %rd6658;
	ld.global.f32 	%f5258, [%rd6659+324];
	fma.rn.f32 	%f5259, %f5257, %f5258, %f5256;
	ld.global.f32 	%f5260, [%rd6655+8];
	add.s32 	%r2622, %r2621, %r914;
	cvt.s64.s32 	%rd6660, %r2622;
	add.s64 	%rd6661, %rd6660, %rd6647;
	shl.b64 	%rd6662, %rd6661, 2;
	add.s64 	%rd6663, %rd1, %rd6662;
	ld.global.f32 	%f5261, [%rd6663+324];
	fma.rn.f32 	%f5262, %f5260, %f5261, %f5259;
	ld.global.f32 	%f5263, [%rd6655+12];
	add.s32 	%r2623, %r2622, %r914;
	cvt.s64.s32 	%rd6664, %r2623;
	add.s64 	%rd6665, %rd6664, %rd6647;
	shl.b64 	%rd6666, %rd6665, 2;
	add.s64 	%rd6667, %rd1, %rd6666;
	ld.global.f32 	%f5264, [%rd6667+324];
	fma.rn.f32 	%f7945, %f5263, %f5264, %f5262;
	add.s32 	%r3922, %r3922, 4;
$L__BB0_899:
	setp.eq.s32 	%p575, %r5, 0;
	@%p575 bra 	$L__BB0_904;
	setp.eq.s32 	%p576, %r6, 0;
	@%p576 bra 	$L__BB0_902;
	add.s32 	%r2624, %r3922, %r12;
	mul.wide.u32 	%rd6668, %r2624, 4;
	add.s64 	%rd6669, %rd2, %rd6668;
	ld.global.f32 	%f5266, [%rd6669];
	mul.lo.s32 	%r2625, %r3922, %r914;
	cvt.s64.s32 	%rd6670, %r2625;
	cvt.u64.u32 	%rd6671, %r1;
	add.s64 	%rd6672, %rd6670, %rd6671;
	shl.b64 	%rd6673, %rd6672, 2;
	add.s64 	%rd6674, %rd1, %rd6673;
	ld.global.f32 	%f5267, [%rd6674+324];
	fma.rn.f32 	%f5268, %f5266, %f5267, %f7945;
	cvt.u64.u32 	%rd6675, %r12;
	cvt.u64.u32 	%rd6676, %r3922;
	add.s64 	%rd6677, %rd6676, %rd6675;
	shl.b64 	%rd6678, %rd6677, 2;
	add.s64 	%rd6679, %rd2, %rd6678;
	ld.global.f32 	%f5269, [%rd6679+4];
	add.s32 	%r2626, %r2625, %r914;
	cvt.s64.s32 	%rd6680, %r2626;
	add.s64 	%rd6681, %rd6680, %rd6671;
	shl.b64 	%rd6682, %rd6681, 2;
	add.s64 	%rd6683, %rd1, %rd6682;
	ld.global.f32 	%f5270, [%rd6683+324];
	fma.rn.f32 	%f7945, %f5269, %f5270, %f5268;
	add.s32 	%r3922, %r3922, 2;
$L__BB0_902:
	setp.eq.s32 	%p577, %r8, 0;
	@%p577 bra 	$L__BB0_904;
	add.s32 	%r2627, %r3922, %r12;
	mul.wide.u32 	%rd6684, %r2627, 4;
	add.s64 	%rd6685, %rd2, %rd6684;
	ld.global.f32 	%f5271, [%rd6685];
	mul.lo.s32 	%r2628, %r3922, %r914;
	cvt.s64.s32 	%rd6686, %r2628;
	cvt.u64.u32 	%rd6687, %r1;
	add.s64 	%rd6688, %rd6686, %rd6687;
	shl.b64 	%rd6689, %rd6688, 2;
	add.s64 	%rd6690, %rd1, %rd6689;
	ld.global.f32 	%f5272, [%rd6690+324];
	fma.rn.f32 	%f7945, %f5271, %f5272, %f7945;
$L__BB0_904:
	setp.lt.u32 	%p578, %r2, 7;
	st.global.f32 	[%rd3+324], %f7945;
	ld.global.f32 	%f7953, [%rd3+328];
	mov.b32 	%r3926, 0;
	@%p578 bra 	$L__BB0_907;
	mov.b32 	%r3924, 0;
$L__BB0_906:
	.pragma "nounroll";
	add.s32 	%r2631, %r3924, %r12;
	mul.wide.u32 	%rd6691, %r2631, 4;
	add.s64 	%rd6692, %rd2, %rd6691;
	ld.global.f32 	%f5274, [%rd6692];
	mul.lo.s32 	%r2632, %r3924, %r914;
	cvt.s64.s32 	%rd6693, %r2632;
	cvt.u64.u32 	%rd6694, %r1;
	add.s64 	%rd6695, %rd6693, %rd6694;
	shl.b64 	%rd6696, %rd6695, 2;
	add.s64 	%rd6697, %rd1, %rd6696;
	ld.global.f32 	%f5275, [%rd6697+328];
	fma.rn.f32 	%f5276, %f5274, %f5275, %f7953;
	ld.global.f32 	%f5277, [%rd6692+4];
	add.s32 	%r2633, %r2632, %r914;
	cvt.s64.s32 	%rd6698, %r2633;
	add.s64 	%rd6699, %rd6698, %rd6694;
	shl.b64 	%rd6700, %rd6699, 2;
	add.s64 	%rd6701, %rd1, %rd6700;
	ld.global.f32 	%f5278, [%rd6701+328];
	fma.rn.f32 	%f5279, %f5277, %f5278, %f5276;
	ld.global.f32 	%f5280, [%rd6692+8];
	add.s32 	%r2634, %r2633, %r914;
	cvt.s64.s32 	%rd6702, %r2634;
	add.s64 	%rd6703, %rd6702, %rd6694;
	shl.b64 	%rd6704, %rd6703, 2;
	add.s64 	%rd6705, %rd1, %rd6704;
	ld.global.f32 	%f5281, [%rd6705+328];
	fma.rn.f32 	%f5282, %f5280, %f5281, %f5279;
	ld.global.f32 	%f5283, [%rd6692+12];
	add.s32 	%r2635, %r2634, %r914;
	cvt.s64.s32 	%rd6706, %r2635;
	add.s64 	%rd6707, %rd6706, %rd6694;
	shl.b64 	%rd6708, %rd6707, 2;
	add.s64 	%rd6709, %rd1, %rd6708;
	ld.global.f32 	%f5284, [%rd6709+328];
	fma.rn.f32 	%f5285, %f5283, %f5284, %f5282;
	ld.global.f32 	%f5286, [%rd6692+16];
	add.s32 	%r2636, %r2635, %r914;
	cvt.s64.s32 	%rd6710, %r2636;
	add.s64 	%rd6711, %rd6710, %rd6694;
	shl.b64 	%rd6712, %rd6711, 2;
	add.s64 	%rd6713, %rd1, %rd6712;
	ld.global.f32 	%f5287, [%rd6713+328];
	fma.rn.f32 	%f5288, %f5286, %f5287, %f5285;
	ld.global.f32 	%f5289, [%rd6692+20];
	add.s32 	%r2637, %r2636, %r914;
	cvt.s64.s32 	%rd6714, %r2637;
	add.s64 	%rd6715, %rd6714, %rd6694;
	shl.b64 	%rd6716, %rd6715, 2;
	add.s64 	%rd6717, %rd1, %rd6716;
	ld.global.f32 	%f5290, [%rd6717+328];
	fma.rn.f32 	%f5291, %f5289, %f5290, %f5288;
	ld.global.f32 	%f5292, [%rd6692+24];
	add.s32 	%r2638, %r2637, %r914;
	cvt.s64.s32 	%rd6718, %r2638;
	add.s64 	%rd6719, %rd6718, %rd6694;
	shl.b64 	%rd6720, %rd6719, 2;
	add.s64 	%rd6721, %rd1, %rd6720;
	ld.global.f32 	%f5293, [%rd6721+328];
	fma.rn.f32 	%f5294, %f5292, %f5293, %f5291;
	ld.global.f32 	%f5295, [%rd6692+28];
	add.s32 	%r2639, %r2638, %r914;
	cvt.s64.s32 	%rd6722, %r2639;
	add.s64 	%rd6723, %rd6722, %rd6694;
	shl.b64 	%rd6724, %rd6723, 2;
	add.s64 	%rd6725, %rd1, %rd6724;
	ld.global.f32 	%f5296, [%rd6725+328];
	fma.rn.f32 	%f7953, %f5295, %f5296, %f5294;
	add.s32 	%r3924, %r3924, 8;
	setp.ne.s32 	%p579, %r3924, %r7;
	mov.u32 	%r3926, %r7;
	@%p579 bra 	$L__BB0_906;
$L__BB0_907:
	setp.eq.s32 	%p580, %r3, 0;
	@%p580 bra 	$L__BB0_915;
	setp.lt.u32 	%p581, %r4, 3;
	@%p581 bra 	$L__BB0_910;
	add.s32 	%r2640, %r3926, %r12;
	mul.wide.u32 	%rd6726, %r2640, 4;
	add.s64 	%rd6727, %rd2, %rd6726;
	ld.global.f32 	%f5298, [%rd6727];
	mul.lo.s32 	%r2641, %r3926, %r914;
	cvt.s64.s32 	%rd6728, %r2641;
	cvt.u64.u32 	%rd6729, %r1;
	add.s64 	%rd6730, %rd6728, %rd6729;
	shl.b64 	%rd6731, %rd6730, 2;
	add.s64 	%rd6732, %rd1, %rd6731;
	ld.global.f32 	%f5299, [%rd6732+328];
	fma.rn.f32 	%f5300, %f5298, %f5299, %f7953;
	cvt.u64.u32 	%rd6733, %r12;
	cvt.u64.u32 	%rd6734, %r3926;
	add.s64 	%rd6735, %rd6734, %rd6733;
	shl.b64 	%rd6736, %rd6735, 2;
	add.s64 	%rd6737, %rd2, %rd6736;
	ld.global.f32 	%f5301, [%rd6737+4];
	add.s32 	%r2642, %r2641, %r914;
	cvt.s64.s32 	%rd6738, %r2642;
	add.s64 	%rd6739, %rd6738, %rd6729;
	shl.b64 	%rd6740, %rd6739, 2;
	add.s64 	%rd6741, %rd1, %rd6740;
	ld.global.f32 	%f5302, [%rd6741+328];
	fma.rn.f32 	%f5303, %f5301, %f5302, %f5300;
	ld.global.f32 	%f5304, [%rd6737+8];
	add.s32 	%r2643, %r2642, %r914;
	cvt.s64.s32 	%rd6742, %r2643;
	add.s64 	%rd6743, %rd6742, %rd6729;
	shl.b64 	%rd6744, %rd6743, 2;
	add.s64 	%rd6745, %rd1, %rd6744;
	ld.global.f32 	%f5305, [%rd6745+328];
	fma.rn.f32 	%f5306, %f5304, %f5305, %f5303;
	ld.global.f32 	%f5307, [%rd6737+12];
	add.s32 	%r2644, %r2643, %r914;
	cvt.s64.s32 	%rd6746, %r2644;
	add.s64 	%rd6747, %rd6746, %rd6729;
	shl.b64 	%rd6748, %rd6747, 2;
	add.s64 	%rd6749, %rd1, %rd6748;
	ld.global.f32 	%f5308, [%rd6749+328];
	fma.rn.f32 	%f7953, %f5307, %f5308, %f5306;
	add.s32 	%r3926, %r3926, 4;
$L__BB0_910:
	setp.eq.s32 	%p582, %r5, 0;
	@%p582 bra 	$L__BB0_915;
	setp.eq.s32 	%p583, %r6, 0;
	@%p583 bra 	$L__BB0_913;
	add.s32 	%r2645, %r3926, %r12;
	mul.wide.u32 	%rd6750, %r2645, 4;
	add.s64 	%rd6751, %rd2, %rd6750;
	ld.global.f32 	%f5310, [%rd6751];
	mul.lo.s32 	%r2646, %r3926, %r914;
	cvt.s64.s32 	%rd6752, %r2646;
	cvt.u64.u32 	%rd6753, %r1;
	add.s64 	%rd6754, %rd6752, %rd6753;
	shl.b64 	%rd6755, %rd6754, 2;
	add.s64 	%rd6756, %rd1, %rd6755;
	ld.global.f32 	%f5311, [%rd6756+328];
	fma.rn.f32 	%f5312, %f5310, %f5311, %f7953;
	cvt.u64.u32 	%rd6757, %r12;
	cvt.u64.u32 	%rd6758, %r3926;
	add.s64 	%rd6759, %rd6758, %rd6757;
	shl.b64 	%rd6760, %rd6759, 2;
	add.s64 	%rd6761, %rd2, %rd6760;
	ld.global.f32 	%f5313, [%rd6761+4];
	add.s32 	%r2647, %r2646, %r914;
	cvt.s64.s32 	%rd6762, %r2647;
	add.s64 	%rd6763, %rd6762, %rd6753;
	shl.b64 	%rd6764, %rd6763, 2;
	add.s64 	%rd6765, %rd1, %rd6764;
	ld.global.f32 	%f5314, [%rd6765+328];
	fma.rn.f32 	%f7953, %f5313, %f5314, %f5312;
	add.s32 	%r3926, %r3926, 2;
$L__BB0_913:
	setp.eq.s32 	%p584, %r8, 0;
	@%p584 bra 	$L__BB0_915;
	add.s32 	%r2648, %r3926, %r12;
	mul.wide.u32 	%rd6766, %r2648, 4;
	add.s64 	%rd6767, %rd2, %rd6766;
	ld.global.f32 	%f5315, [%rd6767];
	mul.lo.s32 	%r2649, %r3926, %r914;
	cvt.s64.s32 	%rd6768, %r2649;
	cvt.u64.u32 	%rd6769, %r1;
	add.s64 	%rd6770, %rd6768, %rd6769;
	shl.b64 	%rd6771, %rd6770, 2;
	add.s64 	%rd6772, %rd1, %rd6771;
	ld.global.f32 	%f5316, [%rd6772+328];
	fma.rn.f32 	%f7953, %f5315, %f5316, %f7953;
$L__BB0_915:
	setp.lt.u32 	%p585, %r2, 7;
	st.global.f32 	[%rd3+328], %f7953;
	ld.global.f32 	%f7961, [%rd3+332];
	mov.b32 	%r3930, 0;
	@%p585 bra 	$L__BB0_918;
	mov.b32 	%r3928, 0;
$L__BB0_917:
	.pragma "nounroll";
	add.s32 	%r2652, %r3928, %r12;
	mul.wide.u32 	%rd6773, %r2652, 4;
	add.s64 	%rd6774, %rd2, %rd6773;
	ld.global.f32 	%f5318, [%rd6774];
	mul.lo.s32 	%r2653, %r3928, %r914;
	cvt.s64.s32 	%rd6775, %r2653;
	cvt.u64.u32 	%rd6776, %r1;
	add.s64 	%rd6777, %rd6775, %rd6776;
	shl.b64 	%rd6778, %rd6777, 2;
	add.s64 	%rd6779, %rd1, %rd6778;
	ld.global.f32 	%f5319, [%rd6779+332];
	fma.rn.f32 	%f5320, %f5318, %f5319, %f7961;
	ld.global.f32 	%f5321, [%rd6774+4];
	add.s32 	%r2654, %r2653, %r914;
	cvt.s64.s32 	%rd6780, %r2654;
	add.s64 	%rd6781, %rd6780, %rd6776;
	shl.b64 	%rd6782, %rd6781, 2;
	add.s64 	%rd6783, %rd1, %rd6782;
	ld.global.f32 	%f5322, [%rd6783+332];
	fma.rn.f32 	%f5323, %f5321, %f5322, %f5320;
	ld.global.f32 	%f5324, [%rd6774+8];
	add.s32 	%r2655, %r2654, %r914;
	cvt.s64.s32 	%rd6784, %r2655;
	add.s64 	%rd6785, %rd6784, %rd6776;
	shl.b64 	%rd6786, %rd6785, 2;
	add.s64 	%rd6787, %rd1, %rd6786;
	ld.global.f32 	%f5325, [%rd6787+332];
	fma.rn.f32 	%f5326, %f5324, %f5325, %f5323;
	ld.global.f32 	%f5327, [%rd6774+12];
	add.s32 	%r2656, %r2655, %r914;
	cvt.s64.s32 	%rd6788, %r2656;
	add.s64 	%rd6789, %rd6788, %rd6776;
	shl.b64 	%rd6790, %rd6789, 2;
	add.s64 	%rd6791, %rd1, %rd6790;
	ld.global.f32 	%f5328, [%rd6791+332];
	fma.rn.f32 	%f5329, %f5327, %f5328, %f5326;
	ld.global.f32 	%f5330, [%rd6774+16];
	add.s32 	%r2657, %r2656, %r914;
	cvt.s64.s32 	%rd6792, %r2657;
	add.s64 	%rd6793, %rd6792, %rd6776;
	shl.b64 	%rd6794, %rd6793, 2;
	add.s64 	%rd6795, %rd1, %rd6794;
	ld.global.f32 	%f5331, [%rd6795+332];
	fma.rn.f32 	%f5332, %f5330, %f5331, %f5329;
	ld.global.f32 	%f5333, [%rd6774+20];
	add.s32 	%r2658, %r2657, %r914;
	cvt.s64.s32 	%rd6796, %r2658;
	add.s64 	%rd6797, %rd6796, %rd6776;
	shl.b64 	%rd6798, %rd6797, 2;
	add.s64 	%rd6799, %rd1, %rd6798;
	ld.global.f32 	%f5334, [%rd6799+332];
	fma.rn.f32 	%f5335, %f5333, %f5334, %f5332;
	ld.global.f32 	%f5336, [%rd6774+24];
	add.s32 	%r2659, %r2658, %r914;
	cvt.s64.s32 	%rd6800, %r2659;
	add.s64 	%rd6801, %rd6800, %rd6776;
	shl.b64 	%rd6802, %rd6801, 2;
	add.s64 	%rd6803, %rd1, %rd6802;
	ld.global.f32 	%f5337, [%rd6803+332];
	fma.rn.f32 	%f5338, %f5336, %f5337, %f5335;
	ld.global.f32 	%f5339, [%rd6774+28];
	add.s32 	%r2660, %r2659, %r914;
	cvt.s64.s32 	%rd6804, %r2660;
	add.s64 	%rd6805, %rd6804, %rd6776;
	shl.b64 	%rd6806, %rd6805, 2;
	add.s64 	%rd6807, %rd1, %rd6806;
	ld.global.f32 	%f5340, [%rd6807+332];
	fma.rn.f32 	%f7961, %f5339, %f5340, %f5338;
	add.s32 	%r3928, %r3928, 8;
	setp.ne.s32 	%p586, %r3928, %r7;
	mov.u32 	%r3930, %r7;
	@%p586 bra 	$L__BB0_917;
$L__BB0_918:
	setp.eq.s32 	%p587, %r3, 0;
	@%p587 bra 	$L__BB0_926;
	setp.lt.u32 	%p588, %r4, 3;
	@%p588 bra 	$L__BB0_921;
	add.s32 	%r2661, %r3930, %r12;
	mul.wide.u32 	%rd6808, %r2661, 4;
	add.s64 	%rd6809, %rd2, %rd6808;
	ld.global.f32 	%f5342, [%rd6809];
	mul.lo.s32 	%r2662, %r3930, %r914;
	cvt.s64.s32 	%rd6810, %r2662;
	cvt.u64.u32 	%rd6811, %r1;
	add.s64 	%rd6812, %rd6810, %rd6811;
	shl.b64 	%rd6813, %rd6812, 2;
	add.s64 	%rd6814, %rd1, %rd6813;
	ld.global.f32 	%f5343, [%rd6814+332];
	fma.rn.f32 	%f5344, %f5342, %f5343, %f7961;
	cvt.u64.u32 	%rd6815, %r12;
	cvt.u64.u32 	%rd6816, %r3930;
	add.s64 	%rd6817, %rd6816, %rd6815;
	shl.b64 	%rd6818, %rd6817, 2;
	add.s64 	%rd6819, %rd2, %rd6818;
	ld.global.f32 	%f5345, [%rd6819+4];
	add.s32 	%r2663, %r2662, %r914;
	cvt.s64.s32 	%rd6820, %r2663;
	add.s64 	%rd6821, %rd6820, %rd6811;
	shl.b64 	%rd6822, %rd6821, 2;
	add.s64 	%rd6823, %rd1, %rd6822;
	ld.global.f32 	%f5346, [%rd6823+332];
	fma.rn.f32 	%f5347, %f5345, %f5346, %f5344;
	ld.global.f32 	%f5348, [%rd6819+8];
	add.s32 	%r2664, %r2663, %r914;
	cvt.s64.s32 	%rd6824, %r2664;
	add.s64 	%rd6825, %rd6824, %rd6811;
	shl.b64 	%rd6826, %rd6825, 2;
	add.s64 	%rd6827, %rd1, %rd6826;
	ld.global.f32 	%f5349, [%rd6827+332];
	fma.rn.f32 	%f5350, %f5348, %f5349, %f5347;
	ld.global.f32 	%f5351, [%rd6819+12];
	add.s32 	%r2665, %r2664, %r914;
	cvt.s64.s32 	%rd6828, %r2665;
	add.s64 	%rd6829, %rd6828, %rd6811;
	shl.b64 	%rd6830, %rd6829, 2;
	add.s64 	%rd6831, %rd1, %rd6830;
	ld.global.f32 	%f5352, [%rd6831+332];
	fma.rn.f32 	%f7961, %f5351, %f5352, %f5350;
	add.s32 	%r3930, %r3930, 4;
$L__BB0_921:
	setp.eq.s32 	%p589, %r5, 0;
	@%p589 bra 	$L__BB0_926;
	setp.eq.s32 	%p590, %r6, 0;
	@%p590 bra 	$L__BB0_924;
	add.s32 	%r2666, %r3930, %r12;
	mul.wide.u32 	%rd6832, %r2666, 4;
	add.s64 	%rd6833, %rd2, %rd6832;
	ld.global.f32 	%f5354, [%rd6833];
	mul.lo.s32 	%r2667, %r3930, %r914;
	cvt.s64.s32 	%rd6834, %r2667;
	cvt.u64.u32 	%rd6835, %r1;
	add.s64 	%rd6836, %rd6834, %rd6835;
	shl.b64 	%rd6837, %rd6836, 2;
	add.s64 	%rd6838, %rd1, %rd6837;
	ld.global.f32 	%f5355, [%rd6838+332];
	fma.rn.f32 	%f5356, %f5354, %f5355, %f7961;
	cvt.u64.u32 	%rd6839, %r12;
	cvt.u64.u32 	%rd6840, %r3930;
	add.s64 	%rd6841, %rd6840, %rd6839;
	shl.b64 	%rd6842, %rd6841, 2;
	add.s64 	%rd6843, %rd2, %rd6842;
	ld.global.f32 	%f5357, [%rd6843+4];
	add.s32 	%r2668, %r2667, %r914;
	cvt.s64.s32 	%rd6844, %r2668;
	add.s64 	%rd6845, %rd6844, %rd6835;
	shl.b64 	%rd6846, %rd6845, 2;
	add.s64 	%rd6847, %rd1, %rd6846;
	ld.global.f32 	%f5358, [%rd6847+332];
	fma.rn.f32 	%f7961, %f5357, %f5358, %f5356;
	add.s32 	%r3930, %r3930, 2;
$L__BB0_924:
	setp.eq.s32 	%p591, %r8, 0;
	@%p591 bra 	$L__BB0_926;
	add.s32 	%r2669, %r3930, %r12;
	mul.wide.u32 	%rd6848, %r2669, 4;
	add.s64 	%rd6849, %rd2, %rd6848;
	ld.global.f32 	%f5359, [%rd6849];
	mul.lo.s32 	%r2670, %r3930, %r914;
	cvt.s64.s32 	%rd6850, %r2670;
	cvt.u64.u32 	%rd6851, %r1;
	add.s64 	%rd6852, %rd6850, %rd6851;
	shl.b64 	%rd6853, %rd6852, 2;
	add.s64 	%rd6854, %rd1, %rd6853;
	ld.global.f32 	%f5360, [%rd6854+332];
	fma.rn.f32 	%f7961, %f5359, %f5360, %f7961;
$L__BB0_926:
	setp.lt.u32 	%p592, %r2, 7;
	st.global.f32 	[%rd3+332], %f7961;
	ld.global.f32 	%f7969, [%rd3+336];
	mov.b32 	%r3934, 0;
	@%p592 bra 	$L__BB0_929;
	mov.b32 	%r3932, 0;
$L__BB0_928:
	.pragma "nounroll";
	add.s32 	%r2673, %r3932, %r12;
	mul.wide.u32 	%rd6855, %r2673, 4;
	add.s64 	%rd6856, %rd2, %rd6855;
	ld.global.f32 	%f5362, [%rd6856];
	mul.lo.s32 	%r2674, %r3932, %r914;
	cvt.s64.s32 	%rd6857, %r2674;
	cvt.u64.u32 	%rd6858, %r1;
	add.s64 	%rd6859, %rd6857, %rd6858;
	shl.b64 	%rd6860, %rd6859, 2;
	add.s64 	%rd6861, %rd1, %rd6860;
	ld.global.f32 	%f5363, [%rd6861+336];
	fma.rn.f32 	%f5364, %f5362, %f5363, %f7969;
	ld.global.f32 	%f5365, [%rd6856+4];
	add.s32 	%r2675, %r2674, %r914;
	cvt.s64.s32 	%rd6862, %r2675;
	add.s64 	%rd6863, %rd6862, %rd6858;
	shl.b64 	%rd6864, %rd6863, 2;
	add.s64 	%rd6865, %rd1, %rd6864;
	ld.global.f32 	%f5366, [%rd6865+336];
	fma.rn.f32 	%f5367, %f5365, %f5366, %f5364;
	ld.global.f32 	%f5368, [%rd6856+8];
	add.s32 	%r2676, %r2675, %r914;
	cvt.s64.s32 	%rd6866, %r2676;
	add.s64 	%rd6867, %rd6866, %rd6858;
	shl.b64 	%rd6868, %rd6867, 2;
	add.s64 	%rd6869, %rd1, %rd6868;
	ld.global.f32 	%f5369, [%rd6869+336];
	fma.rn.f32 	%f5370, %f5368, %f5369, %f5367;
	ld.global.f32 	%f5371, [%rd6856+12];
	add.s32 	%r2677, %r2676, %r914;
	cvt.s64.s32 	%rd6870, %r2677;
	add.s64 	%rd6871, %rd6870, %rd6858;
	shl.b64 	%rd6872, %rd6871, 2;
	add.s64 	%rd6873, %rd1, %rd6872;
	ld.global.f32 	%f5372, [%rd6873+336];
	fma.rn.f32 	%f5373, %f5371, %f5372, %f5370;
	ld.global.f32 	%f5374, [%rd6856+16];
	add.s32 	%r2678, %r2677, %r914;
	cvt.s64.s32 	%rd6874, %r2678;
	add.s64 	%rd6875, %rd6874, %rd6858;
	shl.b64 	%rd6876, %rd6875, 2;
	add.s64 	%rd6877, %rd1, %rd6876;
	ld.global.f32 	%f5375, [%rd6877+336];
	fma.rn.f32 	%f5376, %f5374, %f5375, %f5373;
	ld.global.f32 	%f5377, [%rd6856+20];
	add.s32 	%r2679, %r2678, %r914;
	cvt.s64.s32 	%rd6878, %r2679;
	add.s64 	%rd6879, %rd6878, %rd6858;
	shl.b64 	%rd6880, %rd6879, 2;
	add.s64 	%rd6881, %rd1, %rd6880;
	ld.global.f32 	%f5378, [%rd6881+336];
	fma.rn.f32 	%f5379, %f5377, %f5378, %f5376;
	ld.global.f32 	%f5380, [%rd6856+24];
	add.s32 	%r2680, %r2679, %r914;
	cvt.s64.s32 	%rd6882, %r2680;
	add.s64 	%rd6883, %rd6882, %rd6858;
	shl.b64 	%rd6884, %rd6883, 2;
	add.s64 	%rd6885, %rd1, %rd6884;
	ld.global.f32 	%f5381, [%rd6885+336];
	fma.rn.f32 	%f5382, %f5380, %f5381, %f5379;
	ld.global.f32 	%f5383, [%rd6856+28];
	add.s32 	%r2681, %r2680, %r914;
	cvt.s64.s32 	%rd6886, %r2681;
	add.s64 	%rd6887, %rd6886, %rd6858;
	shl.b64 	%rd6888, %rd6887, 2;
	add.s64 	%rd6889, %rd1, %rd6888;
	ld.global.f32 	%f5384, [%rd6889+336];
	fma.rn.f32 	%f7969, %f5383, %f5384, %f5382;
	add.s32 	%r3932, %r3932, 8;
	setp.ne.s32 	%p593, %r3932, %r7;
	mov.u32 	%r3934, %r7;
	@%p593 bra 	$L__BB0_928;
$L__BB0_929:
	setp.eq.s32 	%p594, %r3, 0;
	@%p594 bra 	$L__BB0_937;
	setp.lt.u32 	%p595, %r4, 3;
	@%p595 bra 	$L__BB0_932;
	add.s32 	%r2682, %r3934, %r12;
	mul.wide.u32 	%rd6890, %r2682, 4;
	add.s64 	%rd6891, %rd2, %rd6890;
	ld.global.f32 	%f5386, [%rd6891];
	mul.lo.s32 	%r2683, %r3934, %r914;
	cvt.s64.s32 	%rd6892, %r2683;
	cvt.u64.u32 	%rd6893, %r1;
	add.s64 	%rd6894, %rd6892, %rd6893;
	shl.b64 	%rd6895, %rd6894, 2;
	add.s64 	%rd6896, %rd1, %rd6895;
	ld.global.f32 	%f5387, [%rd6896+336];
	fma.rn.f32 	%f5388, %f5386, %f5387, %f7969;
	cvt.u64.u32 	%rd6897, %r12;
	cvt.u64.u32 	%rd6898, %r3934;
	add.s64 	%rd6899, %rd6898, %rd6897;
	shl.b64 	%rd6900, %rd6899, 2;
	add.s64 	%rd6901, %rd2, %rd6900;
	ld.global.f32 	%f5389, [%rd6901+4];
	add.s32 	%r2684, %r2683, %r914;
	cvt.s64.s32 	%rd6902, %r2684;
	add.s64 	%rd6903, %rd6902, %rd6893;
	shl.b64 	%rd6904, %rd6903, 2;
	add.s64 	%rd6905, %rd1, %rd6904;
	ld.global.f32 	%f5390, [%rd6905+336];
	fma.rn.f32 	%f5391, %f5389, %f5390, %f5388;
	ld.global.f32 	%f5392, [%rd6901+8];
	add.s32 	%r2685, %r2684, %r914;
	cvt.s64.s32 	%rd6906, %r2685;
	add.s64 	%rd6907, %rd6906, %rd6893;
	shl.b64 	%rd6908, %rd6907, 2;
	add.s64 	%rd6909, %rd1, %rd6908;
	ld.global.f32 	%f5393, [%rd6909+336];
	fma.rn.f32 	%f5394, %f5392, %f5393, %f5391;
	ld.global.f32 	%f5395, [%rd6901+12];
	add.s32 	%r2686, %r2685, %r914;
	cvt.s64.s32 	%rd6910, %r2686;
	add.s64 	%rd6911, %rd6910, %rd6893;
	shl.b64 	%rd6912, %rd6911, 2;
	add.s64 	%rd6913, %rd1, %rd6912;
	ld.global.f32 	%f5396, [%rd6913+336];
	fma.rn.f32 	%f7969, %f5395, %f5396, %f5394;
	add.s32 	%r3934, %r3934, 4;
$L__BB0_932:
	setp.eq.s32 	%p596, %r5, 0;
	@%p596 bra 	$L__BB0_937;
	setp.eq.s32 	%p597, %r6, 0;
	@%p597 bra 	$L__BB0_935;
	add.s32 	%r2687, %r3934, %r12;
	mul.wide.u32 	%rd6914, %r2687, 4;
	add.s64 	%rd6915, %rd2, %rd6914;
	ld.global.f32 	%f5398, [%rd6915];
	mul.lo.s32 	%r2688, %r3934, %r914;
	cvt.s64.s32 	%rd6916, %r2688;
	cvt.u64.u32 	%rd6917, %r1;
	add.s64 	%rd6918, %rd6916, %rd6917;
	shl.b64 	%rd6919, %rd6918, 2;
	add.s64 	%rd6920, %rd1, %rd6919;
	ld.global.f32 	%f5399, [%rd6920+336];
	fma.rn.f32 	%f5400, %f5398, %f5399, %f7969;
	cvt.u64.u32 	%rd6921, %r12;
	cvt.u64.u32 	%rd6922, %r3934;
	add.s64 	%rd6923, %rd6922, %rd6921;
	shl.b64 	%rd6924, %rd6923, 2;
	add.s64 	%rd6925, %rd2, %rd6924;
	ld.global.f32 	%f5401, [%rd6925+4];
	add.s32 	%r2689, %r2688, %r914;
	cvt.s64.s32 	%rd6926, %r2689;
	add.s64 	%rd6927, %rd6926, %rd6917;
	shl.b64 	%rd6928, %rd6927, 2;
	add.s64 	%rd6929, %rd1, %rd6928;
	ld.global.f32 	%f5402, [%rd6929+336];
	fma.rn.f32 	%f7969, %f5401, %f5402, %f5400;
	add.s32 	%r3934, %r3934, 2;
$L__BB0_935:
	setp.eq.s32 	%p598, %r8, 0;
	@%p598 bra 	$L__BB0_937;
	add.s32 	%r2690, %r3934, %r12;
	mul.wide.u32 	%rd6930, %r2690, 4;
	add.s64 	%rd6931, %rd2, %rd6930;
	ld.global.f32 	%f5403, [%rd6931];
	mul.lo.s32 	%r2691, %r3934, %r914;
	cvt.s64.s32 	%rd6932, %r2691;
	cvt.u64.u32 	%rd6933, %r1;
	add.s64 	%rd6934, %rd6932, %rd6933;
	shl.b64 	%rd6935, %rd6934, 2;
	add.s64 	%rd6936, %rd1, %rd6935;
	ld.global.f32 	%f5404, [%rd6936+336];
	fma.rn.f32 	%f7969, %f5403, %f5404, %f7969;
$L__BB0_937:
	setp.lt.u32 	%p599, %r2, 7;
	st.global.f32 	[%rd3+336], %f7969;
	ld.global.f32 	%f7977, [%rd3+340];
	mov.b32 	%r3938, 0;
	@%p599 bra 	$L__BB0_940;
	mov.b32 	%r3936, 0;
$L__BB0_939:
	.pragma "nounroll";
	add.s32 	%r2694, %r3936, %r12;
	mul.wide.u32 	%rd6937, %r2694, 4;
	add.s64 	%rd6938, %rd2, %rd6937;
	ld.global.f32 	%f5406, [%rd6938];
	mul.lo.s32 	%r2695, %r3936, %r914;
	cvt.s64.s32 	%rd6939, %r2695;
	cvt.u64.u32 	%rd6940, %r1;
	add.s64 	%rd6941, %rd6939, %rd6940;
	shl.b64 	%rd6942, %rd6941, 2;
	add.s64 	%rd6943, %rd1, %rd6942;
	ld.global.f32 	%f5407, [%rd6943+340];
	fma.rn.f32 	%f5408, %f5406, %f5407, %f7977;
	ld.global.f32 	%f5409, [%rd6938+4];
	add.s32 	%r2696, %r2695, %r914;
	cvt.s64.s32 	%rd6944, %r2696;
	add.s64 	%rd6945, %rd6944, %rd6940;
	shl.b64 	%rd6946, %rd6945, 2;
	add.s64 	%rd6947, %rd1, %rd6946;
	ld.global.f32 	%f5410, [%rd6947+340];
	fma.rn.f32 	%f5411, %f5409, %f5410, %f5408;
	ld.global.f32 	%f5412, [%rd6938+8];
	add.s32 	%r2697, %r2696, %r914;
	cvt.s64.s32 	%rd6948, %r2697;
	add.s64 	%rd6949, %rd6948, %rd6940;
	shl.b64 	%rd6950, %rd6949, 2;
	add.s64 	%rd6951, %rd1, %rd6950;
	ld.global.f32 	%f5413, [%rd6951+340];
	fma.rn.f32 	%f5414, %f5412, %f5413, %f5411;
	ld.global.f32 	%f5415, [%rd6938+12];
	add.s32 	%r2698, %r2697, %r914;
	cvt.s64.s32 	%rd6952, %r2698;
	add.s64 	%rd6953, %rd6952, %rd6940;
	shl.b64 	%rd6954, %rd6953, 2;
	add.s64 	%rd6955, %rd1, %rd6954;
	ld.global.f32 	%f5416, [%rd6955+340];
	fma.rn.f32 	%f5417, %f5415, %f5416, %f5414;
	ld.global.f32 	%f5418, [%rd6938+16];
	add.s32 	%r2699, %r2698, %r914;
	cvt.s64.s32 	%rd6956, %r2699;
	add.s64 	%rd6957, %rd6956, %rd6940;
	shl.b64 	%rd6958, %rd6957, 2;
	add.s64 	%rd6959, %rd1, %rd6958;
	ld.global.f32 	%f5419, [%rd6959+340];
	fma.rn.f32 	%f5420, %f5418, %f5419, %f5417;
	ld.global.f32 	%f5421, [%rd6938+20];
	add.s32 	%r2700, %r2699, %r914;
	cvt.s64.s32 	%rd6960, %r2700;
	add.s64 	%rd6961, %rd6960, %rd6940;
	shl.b64 	%rd6962, %rd6961, 2;
	add.s64 	%rd6963, %rd1, %rd6962;
	ld.global.f32 	%f5422, [%rd6963+340];
	fma.rn.f32 	%f5423, %f5421, %f5422, %f5420;
	ld.global.f32 	%f5424, [%rd6938+24];
	add.s32 	%r2701, %r2700, %r914;
	cvt.s64.s32 	%rd6964, %r2701;
	add.s64 	%rd6965, %rd6964, %rd6940;
	shl.b64 	%rd6966, %rd6965, 2;
	add.s64 	%rd6967, %rd1, %rd6966;
	ld.global.f32 	%f5425, [%rd6967+340];
	fma.rn.f32 	%f5426, %f5424, %f5425, %f5423;
	ld.global.f32 	%f5427, [%rd6938+28];
	add.s32 	%r2702, %r2701, %r914;
	cvt.s64.s32 	%rd6968, %r2702;
	add.s64 	%rd6969, %rd6968, %rd6940;
	shl.b64 	%rd6970, %rd6969, 2;
	add.s64 	%rd6971, %rd1, %rd6970;
	ld.global.f32 	%f5428, [%rd6971+340];
	fma.rn.f32 	%f7977, %f5427, %f5428, %f5426;
	add.s32 	%r3936, %r3936, 8;
	setp.ne.s32 	%p600, %r3936, %r7;
	mov.u32 	%r3938, %r7;
	@%p600 bra 	$L__BB0_939;
$L__BB0_940:
	setp.eq.s32 	%p601, %r3, 0;
	@%p601 bra 	$L__BB0_948;
	setp.lt.u32 	%p602, %r4, 3;
	@%p602 bra 	$L__BB0_943;
	add.s32 	%r2703, %r3938, %r12;
	mul.wide.u32 	%rd6972, %r2703, 4;
	add.s64 	%rd6973, %rd2, %rd6972;
	ld.global.f32 	%f5430, [%rd6973];
	mul.lo.s32 	%r2704, %r3938, %r914;
	cvt.s64.s32 	%rd6974, %r2704;
	cvt.u64.u32 	%rd6975, %r1;
	add.s64 	%rd6976, %rd6974, %rd6975;
	shl.b64 	%rd6977, %rd6976, 2;
	add.s64 	%rd6978, %rd1, %rd6977;
	ld.global.f32 	%f5431, [%rd6978+340];
	fma.rn.f32 	%f5432, %f5430, %f5431, %f7977;
	cvt.u64.u32 	%rd6979, %r12;
	cvt.u64.u32 	%rd6980, %r3938;
	add.s64 	%rd6981, %rd6980, %rd6979;
	shl.b64 	%rd6982, %rd6981, 2;
	add.s64 	%rd6983, %rd2, %rd6982;
	ld.global.f32 	%f5433, [%rd6983+4];
	add.s32 	%r2705, %r2704, %r914;
	cvt.s64.s32 	%rd6984, %r2705;
	add.s64 	%rd6985, %rd6984, %rd6975;
	shl.b64 	%rd6986, %rd6985, 2;
	add.s64 	%rd6987, %rd1, %rd6986;
	ld.global.f32 	%f5434, [%rd6987+340];
	fma.rn.f32 	%f5435, %f5433, %f5434, %f5432;
	ld.global.f32 	%f5436, [%rd6983+8];
	add.s32 	%r2706, %r2705, %r914;
	cvt.s64.s32 	%rd6988, %r2706;
	add.s64 	%rd6989, %rd6988, %rd6975;
	shl.b64 	%rd6990, %rd6989, 2;
	add.s64 	%rd6991, %rd1, %rd6990;
	ld.global.f32 	%f5437, [%rd6991+340];
	fma.rn.f32 	%f5438, %f5436, %f5437, %f5435;
	ld.global.f32 	%f5439, [%rd6983+12];
	add.s32 	%r2707, %r2706, %r914;
	cvt.s64.s32 	%rd6992, %r2707;
	add.s64 	%rd6993, %rd6992, %rd6975;
	shl.b64 	%rd6994, %rd6993, 2;
	add.s64 	%rd6995, %rd1, %rd6994;
	ld.global.f32 	%f5440, [%rd6995+340];
	fma.rn.f32 	%f7977, %f5439, %f5440, %f5438;
	add.s32 	%r3938, %r3938, 4;
$L__BB0_943:
	setp.eq.s32 	%p603, %r5, 0;
	@%p603 bra 	$L__BB0_948;
	setp.eq.s32 	%p604, %r6, 0;
	@%p604 bra 	$L__BB0_946;
	add.s32 	%r2708, %r3938, %r12;
	mul.wide.u32 	%rd6996, %r2708, 4;
	add.s64 	%rd6997, %rd2, %rd6996;
	ld.global.f32 	%f5442, [%rd6997];
	mul.lo.s32 	%r2709, %r3938, %r914;
	cvt.s64.s32 	%rd6998, %r2709;
	cvt.u64.u32 	%rd6999, %r1;
	add.s64 	%rd7000, %rd6998, %rd6999;
	shl.b64 	%rd7001, %rd7000, 2;
	add.s64 	%rd7002, %rd1, %rd7001;
	ld.global.f32 	%f5443, [%rd7002+340];
	fma.rn.f32 	%f5444, %f5442, %f5443, %f7977;
	cvt.u64.u32 	%rd7003, %r12;
	cvt.u64.u32 	%rd7004, %r3938;
	add.s64 	%rd7005, %rd7004, %rd7003;
	shl.b64 	%rd7006, %rd7005, 2;
	add.s64 	%rd7007, %rd2, %rd7006;
	ld.global.f32 	%f5445, [%rd7007+4];
	add.s32 	%r2710, %r2709, %r914;
	cvt.s64.s32 	%rd7008, %r2710;
	add.s64 	%rd7009, %rd7008, %rd6999;
	shl.b64 	%rd7010, %rd7009, 2;
	add.s64 	%rd7011, %rd1, %rd7010;
	ld.global.f32 	%f5446, [%rd7011+340];
	fma.rn.f32 	%f7977, %f5445, %f5446, %f5444;
	add.s32 	%r3938, %r3938, 2;
$L__BB0_946:
	setp.eq.s32 	%p605, %r8, 0;
	@%p605 bra 	$L__BB0_948;
	add.s32 	%r2711, %r3938, %r12;
	mul.wide.u32 	%rd7012, %r2711, 4;
	add.s64 	%rd7013, %rd2, %rd7012;
	ld.global.f32 	%f5447, [%rd7013];
	mul.lo.s32 	%r2712, %r3938, %r914;
	cvt.s64.s32 	%rd7014, %r2712;
	cvt.u64.u32 	%rd7015, %r1;
	add.s64 	%rd7016, %rd7014, %rd7015;
	shl.b64 	%rd7017, %rd7016, 2;
	add.s64 	%rd7018, %rd1, %rd7017;
	ld.global.f32 	%f5448, [%rd7018+340];
	fma.rn.f32 	%f7977, %f5447, %f5448, %f7977;
$L__BB0_948:
	setp.lt.u32 	%p606, %r2, 7;
	st.global.f32 	[%rd3+340], %f7977;
	ld.global.f32 	%f7985, [%rd3+344];
	mov.b32 	%r3942, 0;
	@%p606 bra 	$L__BB0_951;
	mov.b32 	%r3940, 0;
$L__BB0_950:
	.pragma "nounroll";
	add.s32 	%r2715, %r3940, %r12;
	mul.wide.u32 	%rd7019, %r2715, 4;
	add.s64 	%rd7020, %rd2, %rd7019;
	ld.global.f32 	%f5450, [%rd7020];
	mul.lo.s32 	%r2716, %r3940, %r914;
	cvt.s64.s32 	%rd7021, %r2716;
	cvt.u64.u32 	%rd7022, %r1;
	add.s64 	%rd7023, %rd7021, %rd7022;
	shl.b64 	%rd7024, %rd7023, 2;
	add.s64 	%rd7025, %rd1, %rd7024;
	ld.global.f32 	%f5451, [%rd7025+344];
	fma.rn.f32 	%f5452, %f5450, %f5451, %f7985;
	ld.global.f32 	%f5453, [%rd7020+4];
	add.s32 	%r2717, %r2716, %r914;
	cvt.s64.s32 	%rd7026, %r2717;
	add.s64 	%rd7027, %rd7026, %rd7022;
	shl.b64 	%rd7028, %rd7027, 2;
	add.s64 	%rd7029, %rd1, %rd7028;
	ld.global.f32 	%f5454, [%rd7029+344];
	fma.rn.f32 	%f5455, %f5453, %f5454, %f5452;
	ld.global.f32 	%f5456, [%rd7020+8];
	add.s32 	%r2718, %r2717, %r914;
	cvt.s64.s32 	%rd7030, %r2718;
	add.s64 	%rd7031, %rd7030, %rd7022;
	shl.b64 	%rd7032, %rd7031, 2;
	add.s64 	%rd7033, %rd1, %rd7032;
	ld.global.f32 	%f5457, [%rd7033+344];
	fma.rn.f32 	%f5458, %f5456, %f5457, %f5455;
	ld.global.f32 	%f5459, [%rd7020+12];
	add.s32 	%r2719, %r2718, %r914;
	cvt.s64.s32 	%rd7034, %r2719;
	add.s64 	%rd7035, %rd7034, %rd7022;
	shl.b64 	%rd7036, %rd7035, 2;
	add.s64 	%rd7037, %rd1, %rd7036;
	ld.global.f32 	%f5460, [%rd7037+344];
	fma.rn.f32 	%f5461, %f5459, %f5460, %f5458;
	ld.global.f32 	%f5462, [%rd7020+16];
	add.s32 	%r2720, %r2719, %r914;
	cvt.s64.s32 	%rd7038, %r2720;
	add.s64 	%rd7039, %rd7038, %rd7022;
	shl.b64 	%rd7040, %rd7039, 2;
	add.s64 	%rd7041, %rd1, %rd7040;
	ld.global.f32 	%f5463, [%rd7041+344];
	fma.rn.f32 	%f5464, %f5462, %f5463, %f5461;
	ld.global.f32 	%f5465, [%rd7020+20];
	add.s32 	%r2721, %r2720, %r914;
	cvt.s64.s32 	%rd7042, %r2721;
	add.s64 	%rd7043, %rd7042, %rd7022;
	shl.b64 	%rd7044, %rd7043, 2;
	add.s64 	%rd7045, %rd1, %rd7044;
	ld.global.f32 	%f5466, [%rd7045+344];
	fma.rn.f32 	%f5467, %f5465, %f5466, %f5464;
	ld.global.f32 	%f5468, [%rd7020+24];
	add.s32 	%r2722, %r2721, %r914;
	cvt.s64.s32 	%rd7046, %r2722;
	add.s64 	%rd7047, %rd7046, %rd7022;
	shl.b64 	%rd7048, %rd7047, 2;
	add.s64 	%rd7049, %rd1, %rd7048;
	ld.global.f32 	%f5469, [%rd7049+344];
	fma.rn.f32 	%f5470, %f5468, %f5469, %f5467;
	ld.global.f32 	%f5471, [%rd7020+28];
	add.s32 	%r2723, %r2722, %r914;
	cvt.s64.s32 	%rd7050, %r2723;
	add.s64 	%rd7051, %rd7050, %rd7022;
	shl.b64 	%rd7052, %rd7051, 2;
	add.s64 	%rd7053, %rd1, %rd7052;
	ld.global.f32 	%f5472, [%rd7053+344];
	fma.rn.f32 	%f7985, %f5471, %f5472, %f5470;
	add.s32 	%r3940, %r3940, 8;
	setp.ne.s32 	%p607, %r3940, %r7;
	mov.u32 	%r3942, %r7;
	@%p607 bra 	$L__BB0_950;
$L__BB0_951:
	setp.eq.s32 	%p608, %r3, 0;
	@%p608 bra 	$L__BB0_959;
	setp.lt.u32 	%p609, %r4, 3;
	@%p609 bra 	$L__BB0_954;
	add.s32 	%r2724, %r3942, %r12;
	mul.wide.u32 	%rd7054, %r2724, 4;
	add.s64 	%rd7055, %rd2, %rd7054;
	ld.global.f32 	%f5474, [%rd7055];
	mul.lo.s32 	%r2725, %r3942, %r914;
	cvt.s64.s32 	%rd7056, %r2725;
	cvt.u64.u32 	%rd7057, %r1;
	add.s64 	%rd7058, %rd7056, %rd7057;
	shl.b64 	%rd7059, %rd7058, 2;
	add.s64 	%rd7060, %rd1, %rd7059;
	ld.global.f32 	%f5475, [%rd7060+344];
	fma.rn.f32 	%f5476, %f5474, %f5475, %f7985;
	cvt.u64.u32 	%rd7061, %r12;
	cvt.u64.u32 	%rd7062, %r3942;
	add.s64 	%rd7063, %rd7062, %rd7061;
	shl.b64 	%rd7064, %rd7063, 2;
	add.s64 	%rd7065, %rd2, %rd7064;
	ld.global.f32 	%f5477, [%rd7065+4];
	add.s32 	%r2726, %r2725, %r914;
	cvt.s64.s32 	%rd7066, %r2726;
	add.s64 	%rd7067, %rd7066, %rd7057;
	shl.b64 	%rd7068, %rd7067, 2;
	add.s64 	%rd7069, %rd1, %rd7068;
	ld.global.f32 	%f5478, [%rd7069+344];
	fma.rn.f32 	%f5479, %f5477, %f5478, %f5476;
	ld.global.f32 	%f5480, [%rd7065+8];
	add.s32 	%r2727, %r2726, %r914;
	cvt.s64.s32 	%rd7070, %r2727;
	add.s64 	%rd7071, %rd7070, %rd7057;
	shl.b64 	%rd7072, %rd7071, 2;
	add.s64 	%rd7073, %rd1, %rd7072;
	ld.global.f32 	%f5481, [%rd7073+344];
	fma.rn.f32 	%f5482, %f5480, %f5481, %f5479;
	ld.global.f32 	%f5483, [%rd7065+12];
	add.s32 	%r2728, %r2727, %r914;
	cvt.s64.s32 	%rd7074, %r2728;
	add.s64 	%rd7075, %rd7074, %rd7057;
	shl.b64 	%rd7076, %rd7075, 2;
	add.s64 	%rd7077, %rd1, %rd7076;
	ld.global.f32 	%f5484, [%rd7077+344];
	fma.rn.f32 	%f7985, %f5483, %f5484, %f5482;
	add.s32 	%r3942, %r3942, 4;
$L__BB0_954:
	setp.eq.s32 	%p610, %r5, 0;
	@%p610 bra 	$L__BB0_959;
	setp.eq.s32 	%p611, %r6, 0;
	@%p611 bra 	$L__BB0_957;
	add.s32 	%r2729, %r3942, %r12;
	mul.wide.u32 	%rd7078, %r2729, 4;
	add.s64 	%rd7079, %rd2, %rd7078;
	ld.global.f32 	%f5486, [%rd7079];
	mul.lo.s32 	%r2730, %r3942, %r914;
	cvt.s64.s32 	%rd7080, %r2730;
	cvt.u64.u32 	%rd7081, %r1;
	add.s64 	%rd7082, %rd7080, %rd7081;
	shl.b64 	%rd7083, %rd7082, 2;
	add.s64 	%rd7084, %rd1, %rd7083;
	ld.global.f32 	%f5487, [%rd7084+344];
	fma.rn.f32 	%f5488, %f5486, %f5487, %f7985;
	cvt.u64.u32 	%rd7085, %r12;
	cvt.u64.u32 	%rd7086, %r3942;
	add.s64 	%rd7087, %rd7086, %rd7085;
	shl.b64 	%rd7088, %rd7087, 2;
	add.s64 	%rd7089, %rd2, %rd7088;
	ld.global.f32 	%f5489, [%rd7089+4];
	add.s32 	%r2731, %r2730, %r914;
	cvt.s64.s32 	%rd7090, %r2731;
	add.s64 	%rd7091, %rd7090, %rd7081;
	shl.b64 	%rd7092, %rd7091, 2;
	add.s64 	%rd7093, %rd1, %rd7092;
	ld.global.f32 	%f5490, [%rd7093+344];
	fma.rn.f32 	%f7985, %f5489, %f5490, %f5488;
	add.s32 	%r3942, %r3942, 2;
$L__BB0_957:
	setp.eq.s32 	%p612, %r8, 0;
	@%p612 bra 	$L__BB0_959;
	add.s32 	%r2732, %r3942, %r12;
	mul.wide.u32 	%rd7094, %r2732, 4;
	add.s64 	%rd7095, %rd2, %rd7094;
	ld.global.f32 	%f5491, [%rd7095];
	mul.lo.s32 	%r2733, %r3942, %r914;
	cvt.s64.s32 	%rd7096, %r2733;
	cvt.u64.u32 	%rd7097, %r1;
	add.s64 	%rd7098, %rd7096, %rd7097;
	shl.b64 	%rd7099, %rd7098, 2;
	add.s64 	%rd7100, %rd1, %rd7099;
	ld.global.f32 	%f5492, [%rd7100+344];
	fma.rn.f32 	%f7985, %f5491, %f5492, %f7985;
$L__BB0_959:
	setp.lt.u32 	%p613, %r2, 7;
	st.global.f32 	[%rd3+344], %f7985;
	ld.global.f32 	%f7993, [%rd3+348];
	mov.b32 	%r3946, 0;
	@%p613 bra 	$L__BB0_962;
	mov.b32 	%r3944, 0;
$L__BB0_961:
	.pragma "nounroll";
	add.s32 	%r2736, %r3944, %r12;
	mul.wide.u32 	%rd7101, %r2736, 4;
	add.s64 	%rd7102, %rd2, %rd7101;
	ld.global.f32 	%f5494, [%rd7102];
	mul.lo.s32 	%r2737, %r3944, %r914;
	cvt.s64.s32 	%rd7103, %r2737;
	cvt.u64.u32 	%rd7104, %r1;
	add.s64 	%rd7105, %rd7103, %rd7104;
	shl.b64 	%rd7106, %rd7105, 2;
	add.s64 	%rd7107, %rd1, %rd7106;
	ld.global.f32 	%f5495, [%rd7107+348];
	fma.rn.f32 	%f5496, %f5494, %f5495, %f7993;
	ld.global.f32 	%f5497, [%rd7102+4];
	add.s32 	%r2738, %r2737, %r914;
	cvt.s64.s32 	%rd7108, %r2738;
	add.s64 	%rd7109, %rd7108, %rd7104;
	shl.b64 	%rd7110, %rd7109, 2;
	add.s64 	%rd7111, %rd1, %rd7110;
	ld.global.f32 	%f5498, [%rd7111+348];
	fma.rn.f32 	%f5499, %f5497, %f5498, %f5496;
	ld.global.f32 	%f5500, [%rd7102+8];
	add.s32 	%r2739, %r2738, %r914;
	cvt.s64.s32 	%rd7112, %r2739;
	add.s64 	%rd7113, %rd7112, %rd7104;
	shl.b64 	%rd7114, %rd7113, 2;
	add.s64 	%rd7115, %rd1, %rd7114;
	ld.global.f32 	%f5501, [%rd7115+348];
	fma.rn.f32 	%f5502, %f5500, %f5501, %f5499;
	ld.global.f32 	%f5503, [%rd7102+12];
	add.s32 	%r2740, %r2739, %r914;
	cvt.s64.s32 	%rd7116, %r2740;
	add.s64 	%rd7117, %rd7116, %rd7104;
	shl.b64 	%rd7118, %rd7117, 2;
	add.s64 	%rd7119, %rd1, %rd7118;
	ld.global.f32 	%f5504, [%rd7119+348];
	fma.rn.f32 	%f5505, %f5503, %f5504, %f5502;
	ld.global.f32 	%f5506, [%rd7102+16];
	add.s32 	%r2741, %r2740, %r914;
	cvt.s64.s32 	%rd7120, %r2741;
	add.s64 	%rd7121, %rd7120, %rd7104;
	shl.b64 	%rd7122, %rd7121, 2;
	add.s64 	%rd7123, %rd1, %rd7122;
	ld.global.f32 	%f5507, [%rd7123+348];
	fma.rn.f32 	%f5508, %f5506, %f5507, %f5505;
	ld.global.f32 	%f5509, [%rd7102+20];
	add.s32 	%r2742, %r2741, %r914;
	cvt.s64.s32 	%rd7124, %r2742;
	add.s64 	%rd7125, %rd7124, %rd7104;
	shl.b64 	%rd7126, %rd7125, 2;
	add.s64 	%rd7127, %rd1, %rd7126;
	ld.global.f32 	%f5510, [%rd7127+348];
	fma.rn.f32 	%f5511, %f5509, %f5510, %f5508;
	ld.global.f32 	%f5512, [%rd7102+24];
	add.s32 	%r2743, %r2742, %r914;
	cvt.s64.s32 	%rd7128, %r2743;
	add.s64 	%rd7129, %rd7128, %rd7104;
	shl.b64 	%rd7130, %rd7129, 2;
	add.s64 	%rd7131, %rd1, %rd7130;
	ld.global.f32 	%f5513, [%rd7131+348];
	fma.rn.f32 	%f5514, %f5512, %f5513, %f5511;
	ld.global.f32 	%f5515, [%rd7102+28];
	add.s32 	%r2744, %r2743, %r914;
	cvt.s64.s32 	%rd7132, %r2744;
	add.s64 	%rd7133, %rd7132, %rd7104;
	shl.b64 	%rd7134, %rd7133, 2;
	add.s64 	%rd7135, %rd1, %rd7134;
	ld.global.f32 	%f5516, [%rd7135+348];
	fma.rn.f32 	%f7993, %f5515, %f5516, %f5514;
	add.s32 	%r3944, %r3944, 8;
	setp.ne.s32 	%p614, %r3944, %r7;
	mov.u32 	%r3946, %r7;
	@%p614 bra 	$L__BB0_961;
$L__BB0_962:
	setp.eq.s32 	%p615, %r3, 0;
	@%p615 bra 	$L__BB0_970;
	setp.lt.u32 	%p616, %r4, 3;
	@%p616 bra 	$L__BB0_965;
	add.s32 	%r2745, %r3946, %r12;
	mul.wide.u32 	%rd7136, %r2745, 4;
	add.s64 	%rd7137, %rd2, %rd7136;
	ld.global.f32 	%f5518, [%rd7137];
	mul.lo.s32 	%r2746, %r3946, %r914;
	cvt.s64.s32 	%rd7138, %r2746;
	cvt.u64.u32 	%rd7139, %r1;
	add.s64 	%rd7140, %rd7138, %rd7139;
	shl.b64 	%rd7141, %rd7140, 2;
	add.s64 	%rd7142, %rd1, %rd7141;
	ld.global.f32 	%f5519, [%rd7142+348];
	fma.rn.f32 	%f5520, %f5518, %f5519, %f7993;
	cvt.u64.u32 	%rd7143, %r12;
	cvt.u64.u32 	%rd7144, %r3946;
	add.s64 	%rd7145, %rd7144, %rd7143;
	shl.b64 	%rd7146, %rd7145, 2;
	add.s64 	%rd7147, %rd2, %rd7146;
	ld.global.f32 	%f5521, [%rd7147+4];
	add.s32 	%r2747, %r2746, %r914;
	cvt.s64.s32 	%rd7148, %r2747;
	add.s64 	%rd7149, %rd7148, %rd7139;
	shl.b64 	%rd7150, %rd7149, 2;
	add.s64 	%rd7151, %rd1, %rd7150;
	ld.global.f32 	%f5522, [%rd7151+348];
	fma.rn.f32 	%f5523, %f5521, %f5522, %f5520;
	ld.global.f32 	%f5524, [%rd7147+8];
	add.s32 	%r2748, %r2747, %r914;
	cvt.s64.s32 	%rd7152, %r2748;
	add.s64 	%rd7153, %rd7152, %rd7139;
	shl.b64 	%rd7154, %rd7153, 2;
	add.s64 	%rd7155, %rd1, %rd7154;
	ld.global.f32 	%f5525, [%rd7155+348];
	fma.rn.f32 	%f5526, %f5524, %f5525, %f5523;
	ld.global.f32 	%f5527, [%rd7147+12];
	add.s32 	%r2749, %r2748, %r914;
	cvt.s64.s32 	%rd7156, %r2749;
	add.s64 	%rd7157, %rd7156, %rd7139;
	shl.b64 	%rd7158, %rd7157, 2;
	add.s64 	%rd7159, %rd1, %rd7158;
	ld.global.f32 	%f5528, [%rd7159+348];
	fma.rn.f32 	%f7993, %f5527, %f5528, %f5526;
	add.s32 	%r3946, %r3946, 4;
$L__BB0_965:
	setp.eq.s32 	%p617, %r5, 0;
	@%p617 bra 	$L__BB0_970;
	setp.eq.s32 	%p618, %r6, 0;
	@%p618 bra 	$L__BB0_968;
	add.s32 	%r2750, %r3946, %r12;
	mul.wide.u32 	%rd7160, %r2750, 4;
	add.s64 	%rd7161, %rd2, %rd7160;
	ld.global.f32 	%f5530, [%rd7161];
	mul.lo.s32 	%r2751, %r3946, %r914;
	cvt.s64.s32 	%rd7162, %r2751;
	cvt.u64.u32 	%rd7163, %r1;
	add.s64 	%rd7164, %rd7162, %rd7163;
	shl.b64 	%rd7165, %rd7164, 2;
	add.s64 	%rd7166, %rd1, %rd7165;
	ld.global.f32 	%f5531, [%rd7166+348];
	fma.rn.f32 	%f5532, %f5530, %f5531, %f7993;
	cvt.u64.u32 	%rd7167, %r12;
	cvt.u64.u32 	%rd7168, %r3946;
	add.s64 	%rd7169, %rd7168, %rd7167;
	shl.b64 	%rd7170, %rd7169, 2;
	add.s64 	%rd7171, %rd2, %rd7170;
	ld.global.f32 	%f5533, [%rd7171+4];
	add.s32 	%r2752, %r2751, %r914;
	cvt.s64.s32 	%rd7172, %r2752;
	add.s64 	%rd7173, %rd7172, %rd7163;
	shl.b64 	%rd7174, %rd7173, 2;
	add.s64 	%rd7175, %rd1, %rd7174;
	ld.global.f32 	%f5534, [%rd7175+348];
	fma.rn.f32 	%f7993, %f5533, %f5534, %f5532;
	add.s32 	%r3946, %r3946, 2;
$L__BB0_968:
	setp.eq.s32 	%p619, %r8, 0;
	@%p619 bra 	$L__BB0_970;
	add.s32 	%r2753, %r3946, %r12;
	mul.wide.u32 	%rd7176, %r2753, 4;
	add.s64 	%rd7177, %rd2, %rd7176;
	ld.global.f32 	%f5535, [%rd7177];
	mul.lo.s32 	%r2754, %r3946, %r914;
	cvt.s64.s32 	%rd7178, %r2754;
	cvt.u64.u32 	%rd7179, %r1;
	add.s64 	%rd7180, %rd7178, %rd7179;
	shl.b64 	%rd7181, %rd7180, 2;
	add.s64 	%rd7182, %rd1, %rd7181;
	ld.global.f32 	%f5536, [%rd7182+348];
	fma.rn.f32 	%f7993, %f5535, %f5536, %f7993;
$L__BB0_970:
	setp.lt.u32 	%p620, %r2, 7;
	st.global.f32 	[%rd3+348], %f7993;
	ld.global.f32 	%f8001, [%rd3+352];
	mov.b32 	%r3950, 0;
	@%p620 bra 	$L__BB0_973;
	mov.b32 	%r3948, 0;
$L__BB0_972:
	.pragma "nounroll";
	add.s32 	%r2757, %r3948, %r12;
	mul.wide.u32 	%rd7183, %r2757, 4;
	add.s64 	%rd7184, %rd2, %rd7183;
	ld.global.f32 	%f5538, [%rd7184];
	mul.lo.s32 	%r2758, %r3948, %r914;
	cvt.s64.s32 	%rd7185, %r2758;
	cvt.u64.u32 	%rd7186, %r1;
	add.s64 	%rd7187, %rd7185, %rd7186;
	shl.b64 	%rd7188, %rd7187, 2;
	add.s64 	%rd7189, %rd1, %rd7188;
	ld.global.f32 	%f5539, [%rd7189+352];
	fma.rn.f32 	%f5540, %f5538, %f5539, %f8001;
	ld.global.f32 	%f5541, [%rd7184+4];
	add.s32 	%r2759, %r2758, %r914;
	cvt.s64.s32 	%rd7190, %r2759;
	add.s64 	%rd7191, %rd7190, %rd7186;
	shl.b64 	%rd7192, %rd7191, 2;
	add.s64 	%rd7193, %rd1, %rd7192;
	ld.global.f32 	%f5542, [%rd7193+352];
	fma.rn.f32 	%f5543, %f5541, %f5542, %f5540;
	ld.global.f32 	%f5544, [%rd7184+8];
	add.s32 	%r2760, %r2759, %r914;
	cvt.s64.s32 	%rd7194, %r2760;
	add.s64 	%rd7195, %rd7194, %rd7186;
	shl.b64 	%rd7196, %rd7195, 2;
	add.s64 	%rd7197, %rd1, %rd7196;
	ld.global.f32 	%f5545, [%rd7197+352];
	fma.rn.f32 	%f5546, %f5544, %f5545, %f5543;
	ld.global.f32 	%f5547, [%rd7184+12];
	add.s32 	%r2761, %r2760, %r914;
	cvt.s64.s32 	%rd7198, %r2761;
	add.s64 	%rd7199, %rd7198, %rd7186;
	shl.b64 	%rd7200, %rd7199, 2;
	add.s64 	%rd7201, %rd1, %rd7200;
	ld.global.f32 	%f5548, [%rd7201+352];
	fma.rn.f32 	%f5549, %f5547, %f5548, %f5546;
	ld.global.f32 	%f5550, [%rd7184+16];
	add.s32 	%r2762, %r2761, %r914;
	cvt.s64.s32 	%rd7202, %r2762;
	add.s64 	%rd7203, %rd7202, %rd7186;
	shl.b64 	%rd7204, %rd7203, 2;
	add.s64 	%rd7205, %rd1, %rd7204;
	ld.global.f32 	%f5551, [%rd7205+352];
	fma.rn.f32 	%f5552, %f5550, %f5551, %f5549;
	ld.global.f32 	%f5553, [%rd7184+20];
	add.s32 	%r2763, %r2762, %r914;
	cvt.s64.s32 	%rd7206, %r2763;
	add.s64 	%rd7207, %rd7206, %rd7186;
	shl.b64 	%rd7208, %rd7207, 2;
	add.s64 	%rd7209, %rd1, %rd7208;
	ld.global.f32 	%f5554, [%rd7209+352];
	fma.rn.f32 	%f5555, %f5553, %f5554, %f5552;
	ld.global.f32 	%f5556, [%rd7184+24];
	add.s32 	%r2764, %r2763, %r914;
	cvt.s64.s32 	%rd7210, %r2764;
	add.s64 	%rd7211, %rd7210, %rd7186;
	shl.b64 	%rd7212, %rd7211, 2;
	add.s64 	%rd7213, %rd1, %rd7212;
	ld.global.f32 	%f5557, [%rd7213+352];
	fma.rn.f32 	%f5558, %f5556, %f5557, %f5555;
	ld.global.f32 	%f5559, [%rd7184+28];
	add.s32 	%r2765, %r2764, %r914;
	cvt.s64.s32 	%rd7214, %r2765;
	add.s64 	%rd7215, %rd7214, %rd7186;
	shl.b64 	%rd7216, %rd7215, 2;
	add.s64 	%rd7217, %rd1, %rd7216;
	ld.global.f32 	%f5560, [%rd7217+352];
	fma.rn.f32 	%f8001, %f5559, %f5560, %f5558;
	add.s32 	%r3948, %r3948, 8;
	setp.ne.s32 	%p621, %r3948, %r7;
	mov.u32 	%r3950, %r7;
	@%p621 bra 	$L__BB0_972;
$L__BB0_973:
	setp.eq.s32 	%p622, %r3, 0;
	@%p622 bra 	$L__BB0_981;
	setp.lt.u32 	%p623, %r4, 3;
	@%p623 bra 	$L__BB0_976;
	add.s32 	%r2766, %r3950, %r12;
	mul.wide.u32 	%rd7218, %r2766, 4;
	add.s64 	%rd7219, %rd2, %rd7218;
	ld.global.f32 	%f5562, [%rd7219];
	mul.lo.s32 	%r2767, %r3950, %r914;
	cvt.s64.s32 	%rd7220, %r2767;
	cvt.u64.u32 	%rd7221, %r1;
	add.s64 	%rd7222, %rd7220, %rd7221;
	shl.b64 	%rd7223, %rd7222, 2;
	add.s64 	%rd7224, %rd1, %rd7223;
	ld.global.f32 	%f5563, [%rd7224+352];
	fma.rn.f32 	%f5564, %f5562, %f5563, %f8001;
	cvt.u64.u32 	%rd7225, %r12;
	cvt.u64.u32 	%rd7226, %r3950;
	add.s64 	%rd7227, %rd7226, %rd7225;
	shl.b64 	%rd7228, %rd7227, 2;
	add.s64 	%rd7229, %rd2, %rd7228;
	ld.global.f32 	%f5565, [%rd7229+4];
	add.s32 	%r2768, %r2767, %r914;
	cvt.s64.s32 	%rd7230, %r2768;
	add.s64 	%rd7231, %rd7230, %rd7221;
	shl.b64 	%rd7232, %rd7231, 2;
	add.s64 	%rd7233, %rd1, %rd7232;
	ld.global.f32 	%f5566, [%rd7233+352];
	fma.rn.f32 	%f5567, %f5565, %f5566, %f5564;
	ld.global.f32 	%f5568, [%rd7229+8];
	add.s32 	%r2769, %r2768, %r914;
	cvt.s64.s32 	%rd7234, %r2769;
	add.s64 	%rd7235, %rd7234, %rd7221;
	shl.b64 	%rd7236, %rd7235, 2;
	add.s64 	%rd7237, %rd1, %rd7236;
	ld.global.f32 	%f5569, [%rd7237+352];
	fma.rn.f32 	%f5570, %f5568, %f5569, %f5567;
	ld.global.f32 	%f5571, [%rd7229+12];
	add.s32 	%r2770, %r2769, %r914;
	cvt.s64.s32 	%rd7238, %r2770;
	add.s64 	%rd7239, %rd7238, %rd7221;
	shl.b64 	%rd7240, %rd7239, 2;
	add.s64 	%rd7241, %rd1, %rd7240;
	ld.global.f32 	%f5572, [%rd7241+352];
	fma.rn.f32 	%f8001, %f5571, %f5572, %f5570;
	add.s32 	%r3950, %r3950, 4;
$L__BB0_976:
	setp.eq.s32 	%p624, %r5, 0;
	@%p624 bra 	$L__BB0_981;
	setp.eq.s32 	%p625, %r6, 0;
	@%p625 bra 	$L__BB0_979;
	add.s32 	%r2771, %r3950, %r12;
	mul.wide.u32 	%rd7242, %r2771, 4;
	add.s64 	%rd7243, %rd2, %rd7242;
	ld.global.f32 	%f5574, [%rd7243];
	mul.lo.s32 	%r2772, %r3950, %r914;
	cvt.s64.s32 	%rd7244, %r2772;
	cvt.u64.u32 	%rd7245, %r1;
	add.s64 	%rd7246, %rd7244, %rd7245;
	shl.b64 	%rd7247, %rd7246, 2;
	add.s64 	%rd7248, %rd1, %rd7247;
	ld.global.f32 	%f5575, [%rd7248+352];
	fma.rn.f32 	%f5576, %f5574, %f5575, %f8001;
	cvt.u64.u32 	%rd7249, %r12;
	cvt.u64.u32 	%rd7250, %r3950;
	add.s64 	%rd7251, %rd7250, %rd7249;
	shl.b64 	%rd7252, %rd7251, 2;
	add.s64 	%rd7253, %rd2, %rd7252;
	ld.global.f32 	%f5577, [%rd7253+4];
	add.s32 	%r2773, %r2772, %r914;
	cvt.s64.s32 	%rd7254, %r2773;
	add.s64 	%rd7255, %rd7254, %rd7245;
	shl.b64 	%rd7256, %rd7255, 2;
	add.s64 	%rd7257, %rd1, %rd7256;
	ld.global.f32 	%f5578, [%rd7257+352];
	fma.rn.f32 	%f8001, %f5577, %f5578, %f5576;
	add.s32 	%r3950, %r3950, 2;
$L__BB0_979:
	setp.eq.s32 	%p626, %r8, 0;
	@%p626 bra 	$L__BB0_981;
	add.s32 	%r2774, %r3950, %r12;
	mul.wide.u32 	%rd7258, %r2774, 4;
	add.s64 	%rd7259, %rd2, %rd7258;
	ld.global.f32 	%f5579, [%rd7259];
	mul.lo.s32 	%r2775, %r3950, %r914;
	cvt.s64.s32 	%rd7260, %r2775;
	cvt.u64.u32 	%rd7261, %r1;
	add.s64 	%rd7262, %rd7260, %rd7261;
	shl.b64 	%rd7263, %rd7262, 2;
	add.s64 	%rd7264, %rd1, %rd7263;
	ld.global.f32 	%f5580, [%rd7264+352];
	fma.rn.f32 	%f8001, %f5579, %f5580, %f8001;
$L__BB0_981:
	setp.lt.u32 	%p627, %r2, 7;
	st.global.f32 	[%rd3+352], %f8001;
	ld.global.f32 	%f8009, [%rd3+356];
	mov.b32 	%r3954, 0;
	@%p627 bra 	$L__BB0_984;
	mov.b32 	%r3952, 0;
$L__BB0_983:
	.pragma "nounroll";
	add.s32 	%r2778, %r3952, %r12;
	mul.wide.u32 	%rd7265, %r2778, 4;
	add.s64 	%rd7266, %rd2, %rd7265;
	ld.global.f32 	%f5582, [%rd7266];
	mul.lo.s32 	%r2779, %r3952, %r914;
	cvt.s64.s32 	%rd7267, %r2779;
	cvt.u64.u32 	%rd7268, %r1;
	add.s64 	%rd7269, %rd7267, %rd7268;
	shl.b64 	%rd7270, %rd7269, 2;
	add.s64 	%rd7271, %rd1, %rd7270;
	ld.global.f32 	%f5583, [%rd7271+356];
	fma.rn.f32 	%f5584, %f5582, %f5583, %f8009;
	ld.global.f32 	%f5585, [%rd7266+4];
	add.s32 	%r2780, %r2779, %r914;
	cvt.s64.s32 	%rd7272, %r2780;
	add.s64 	%rd7273, %rd7272, %rd7268;
	shl.b64 	%rd7274, %rd7273, 2;
	add.s64 	%rd7275, %rd1, %rd7274;
	ld.global.f32 	%f5586, [%rd7275+356];
	fma.rn.f32 	%f5587, %f5585, %f5586, %f5584;
	ld.global.f32 	%f5588, [%rd7266+8];
	add.s32 	%r2781, %r2780, %r914;
	cvt.s64.s32 	%rd7276, %r2781;
	add.s64 	%rd7277, %rd7276, %rd7268;
	shl.b64 	%rd7278, %rd7277, 2;
	add.s64 	%rd7279, %rd1, %rd7278;
	ld.global.f32 	%f5589, [%rd7279+356];
	fma.rn.f32 	%f5590, %f5588, %f5589, %f5587;
	ld.global.f32 	%f5591, [%rd7266+12];
	add.s32 	%r2782, %r2781, %r914;
	cvt.s64.s32 	%rd7280, %r2782;
	add.s64 	%rd7281, %rd7280, %rd7268;
	shl.b64 	%rd7282, %rd7281, 2;
	add.s64 	%rd7283, %rd1, %rd7282;
	ld.global.f32 	%f5592, [%rd7283+356];
	fma.rn.f32 	%f5593, %f5591, %f5592, %f5590;
	ld.global.f32 	%f5594, [%rd7266+16];
	add.s32 	%r2783, %r2782, %r914;
	cvt.s64.s32 	%rd7284, %r2783;
	add.s64 	%rd7285, %rd7284, %rd7268;
	shl.b64 	%rd7286, %rd7285, 2;
	add.s64 	%rd7287, %rd1, %rd7286;
	ld.global.f32 	%f5595, [%rd7287+356];
	fma.rn.f32 	%f5596, %f5594, %f5595, %f5593;
	ld.global.f32 	%f5597, [%rd7266+20];
	add.s32 	%r2784, %r2783, %r914;
	cvt.s64.s32 	%rd7288, %r2784;
	add.s64 	%rd7289, %rd7288, %rd7268;
	shl.b64 	%rd7290, %rd7289, 2;
	add.s64 	%rd7291, %rd1, %rd7290;
	ld.global.f32 	%f5598, [%rd7291+356];
	fma.rn.f32 	%f5599, %f5597, %f5598, %f5596;
	ld.global.f32 	%f5600, [%rd7266+24];
	add.s32 	%r2785, %r2784, %r914;
	cvt.s64.s32 	%rd7292, %r2785;
	add.s64 	%rd7293, %rd7292, %rd7268;
	shl.b64 	%rd7294, %rd7293, 2;
	add.s64 	%rd7295, %rd1, %rd7294;
	ld.global.f32 	%f5601, [%rd7295+356];
	fma.rn.f32 	%f5602, %f5600, %f5601, %f5599;
	ld.global.f32 	%f5603, [%rd7266+28];
	add.s32 	%r2786, %r2785, %r914;
	cvt.s64.s32 	%rd7296, %r2786;
	add.s64 	%rd7297, %rd7296, %rd7268;
	shl.b64 	%rd7298, %rd7297, 2;
	add.s64 	%rd7299, %rd1, %rd7298;
	ld.global.f32 	%f5604, [%rd7299+356];
	fma.rn.f32 	%f8009, %f5603, %f5604, %f5602;
	add.s32 	%r3952, %r3952, 8;
	setp.ne.s32 	%p628, %r3952, %r7;
	mov.u32 	%r3954, %r7;
	@%p628 bra 	$L__BB0_983;
$L__BB0_984:
	setp.eq.s32 	%p629, %r3, 0;
	@%p629 bra 	$L__BB0_992;
	setp.lt.u32 	%p630, %r4, 3;
	@%p630 bra 	$L__BB0_987;
	add.s32 	%r2787, %r3954, %r12;
	mul.wide.u32 	%rd7300, %r2787, 4;
	add.s64 	%rd7301, %rd2, %rd7300;
	ld.global.f32 	%f5606, [%rd7301];
	mul.lo.s32 	%r2788, %r3954, %r914;
	cvt.s64.s32 	%rd7302, %r2788;
	cvt.u64.u32 	%rd7303, %r1;
	add.s64 	%rd7304, %rd7302, %rd7303;
	shl.b64 	%rd7305, %rd7304, 2;
	add.s64 	%rd7306, %rd1, %rd7305;
	ld.global.f32 	%f5607, [%rd7306+356];
	fma.rn.f32 	%f5608, %f5606, %f5607, %f8009;
	cvt.u64.u32 	%rd7307, %r12;
	cvt.u64.u32 	%rd7308, %r3954;
	add.s64 	%rd7309, %rd7308, %rd7307;
	shl.b64 	%rd7310, %rd7309, 2;
	add.s64 	%rd7311, %rd2, %rd7310;
	ld.global.f32 	%f5609, [%rd7311+4];
	add.s32 	%r2789, %r2788, %r914;
	cvt.s64.s32 	%rd7312, %r2789;
	add.s64 	%rd7313, %rd7312, %rd7303;
	shl.b64 	%rd7314, %rd7313, 2;
	add.s64 	%rd7315, %rd1, %rd7314;
	ld.global.f32 	%f5610, [%rd7315+356];
	fma.rn.f32 	%f5611, %f5609, %f5610, %f5608;
	ld.global.f32 	%f5612, [%rd7311+8];
	add.s32 	%r2790, %r2789, %r914;
	cvt.s64.s32 	%rd7316, %r2790;
	add.s64 	%rd7317, %rd7316, %rd7303;
	shl.b64 	%rd7318, %rd7317, 2;
	add.s64 	%rd7319, %rd1, %rd7318;
	ld.global.f32 	%f5613, [%rd7319+356];
	fma.rn.f32 	%f5614, %f5612, %f5613, %f5611;
	ld.global.f32 	%f5615, [%rd7311+12];
	add.s32 	%r2791, %r2790, %r914;
	cvt.s64.s32 	%rd7320, %r2791;
	add.s64 	%rd7321, %rd7320, %rd7303;
	shl.b64 	%rd7322, %rd7321, 2;
	add.s64 	%rd7323, %rd1, %rd7322;
	ld.global.f32 	%f5616, [%rd7323+356];
	fma.rn.f32 	%f8009, %f5615, %f5616, %f5614;
	add.s32 	%r3954, %r3954, 4;
$L__BB0_987:
	setp.eq.s32 	%p631, %r5, 0;
	@%p631 bra 	$L__BB0_992;
	setp.eq.s32 	%p632, %r6, 0;
	@%p632 bra 	$L__BB0_990;
	add.s32 	%r2792, %r3954, %r12;
	mul.wide.u32 	%rd7324, %r2792, 4;
	add.s64 	%rd7325, %rd2, %rd7324;
	ld.global.f32 	%f5618, [%rd7325];
	mul.lo.s32 	%r2793, %r3954, %r914;
	cvt.s64.s32 	%rd7326, %r2793;
	cvt.u64.u32 	%rd7327, %r1;
	add.s64 	%rd7328, %rd7326, %rd7327;
	shl.b64 	%rd7329, %rd7328, 2;
	add.s64 	%rd7330, %rd1, %rd7329;
	ld.global.f32 	%f5619, [%rd7330+356];
	fma.rn.f32 	%f5620, %f5618, %f5619, %f8009;
	cvt.u64.u32 	%rd7331, %r12;
	cvt.u64.u32 	%rd7332, %r3954;
	add.s64 	%rd7333, %rd7332, %rd7331;
	shl.b64 	%rd7334, %rd7333, 2;
	add.s64 	%rd7335, %rd2, %rd7334;
	ld.global.f32 	%f5621, [%rd7335+4];
	add.s32 	%r2794, %r2793, %r914;
	cvt.s64.s32 	%rd7336, %r2794;
	add.s64 	%rd7337, %rd7336, %rd7327;
	shl.b64 	%rd7338, %rd7337, 2;
	add.s64 	%rd7339, %rd1, %rd7338;
	ld.global.f32 	%f5622, [%rd7339+356];
	fma.rn.f32 	%f8009, %f5621, %f5622, %f5620;
	add.s32 	%r3954, %r3954, 2;
$L__BB0_990:
	setp.eq.s32 	%p633, %r8, 0;
	@%p633 bra 	$L__BB0_992;
	add.s32 	%r2795, %r3954, %r12;
	mul.wide.u32 	%rd7340, %r2795, 4;
	add.s64 	%rd7341, %rd2, %rd7340;
	ld.global.f32 	%f5623, [%rd7341];
	mul.lo.s32 	%r2796, %r3954, %r914;
	cvt.s64.s32 	%rd7342, %r2796;
	cvt.u64.u32 	%rd7343, %r1;
	add.s64 	%rd7344, %rd7342, %rd7343;
	shl.b64 	%rd7345, %rd7344, 2;
	add.s64 	%rd7346, %rd1, %rd7345;
	ld.global.f32 	%f5624, [%rd7346+356];
	fma.rn.f32 	%f8009, %f5623, %f5624, %f8009;
$L__BB0_992:
	setp.lt.u32 	%p634, %r2, 7;
	st.global.f32 	[%rd3+356], %f8009;
	ld.global.f32 	%f8017, [%rd3+360];
	mov.b32 	%r3958, 0;
	@%p634 bra 	$L__BB0_995;
	mov.b32 	%r3956, 0;
$L__BB0_994:
	.pragma "nounroll";
	add.s32 	%r2799, %r3956, %r12;
	mul.wide.u32 	%rd7347, %r2799, 4;
	add.s64 	%rd7348, %rd2, %rd7347;
	ld.global.f32 	%f5626, [%rd7348];
	mul.lo.s32 	%r2800, %r3956, %r914;
	cvt.s64.s32 	%rd7349, %r2800;
	cvt.u64.u32 	%rd7350, %r1;
	add.s64 	%rd7351, %rd7349, %rd7350;
	shl.b64 	%rd7352, %rd7351, 2;
	add.s64 	%rd7353, %rd1, %rd7352;
	ld.global.f32 	%f5627, [%rd7353+360];
	fma.rn.f32 	%f5628, %f5626, %f5627, %f8017;
	ld.global.f32 	%f5629, [%rd7348+4];
	add.s32 	%r2801, %r2800, %r914;
	cvt.s64.s32 	%rd7354, %r2801;
	add.s64 	%rd7355, %rd7354, %rd7350;
	shl.b64 	%rd7356, %rd7355, 2;
	add.s64 	%rd7357, %rd1, %rd7356;
	ld.global.f32 	%f5630, [%rd7357+360];
	fma.rn.f32 	%f5631, %f5629, %f5630, %f5628;
	ld.global.f32 	%f5632, [%rd7348+8];
	add.s32 	%r2802, %r2801, %r914;
	cvt.s64.s32 	%rd7358, %r2802;
	add.s64 	%rd7359, %rd7358, %rd7350;
	shl.b64 	%rd7360, %rd7359, 2;
	add.s64 	%rd7361, %rd1, %rd7360;
	ld.global.f32 	%f5633, [%rd7361+360];
	fma.rn.f32 	%f5634, %f5632, %f5633, %f5631;
	ld.global.f32 	%f5635, [%rd7348+12];
	add.s32 	%r2803, %r2802, %r914;
	cvt.s64.s32 	%rd7362, %r2803;
	add.s64 	%rd7363, %rd7362, %rd7350;
	shl.b64 	%rd7364, %rd7363, 2;
	add.s64 	%rd7365, %rd1, %rd7364;
	ld.global.f32 	%f5636, [%rd7365+360];
	fma.rn.f32 	%f5637, %f5635, %f5636, %f5634;
	ld.global.f32 	%f5638, [%rd7348+16];
	add.s32 	%r2804, %r2803, %r914;
	cvt.s64.s32 	%rd7366, %r2804;
	add.s64 	%rd7367, %rd7366, %rd7350;
	shl.b64 	%rd7368, %rd7367, 2;
	add.s64 	%rd7369, %rd1, %rd7368;
	ld.global.f32 	%f5639, [%rd7369+360];
	fma.rn.f32 	%f5640, %f5638, %f5639, %f5637;
	ld.global.f32 	%f5641, [%rd7348+20];
	add.s32 	%r2805, %r2804, %r914;
	cvt.s64.s32 	%rd7370, %r2805;
	add.s64 	%rd7371, %rd7370, %rd7350;
	shl.b64 	%rd7372, %rd7371, 2;
	add.s64 	%rd7373, %rd1, %rd7372;
	ld.global.f32 	%f5642, [%rd7373+360];
	fma.rn.f32 	%f5643, %f5641, %f5642, %f5640;
	ld.global.f32 	%f5644, [%rd7348+24];
	add.s32 	%r2806, %r2805, %r914;
	cvt.s64.s32 	%rd7374, %r2806;
	add.s64 	%rd7375, %rd7374, %rd7350;
	shl.b64 	%rd7376, %rd7375, 2;
	add.s64 	%rd7377, %rd1, %rd7376;
	ld.global.f32 	%f5645, [%rd7377+360];
	fma.rn.f32 	%f5646, %f5644, %f5645, %f5643;
	ld.global.f32 	%f5647, [%rd7348+28];
	add.s32 	%r2807, %r2806, %r914;
	cvt.s64.s32 	%rd7378, %r2807;
	add.s64 	%rd7379, %rd7378, %rd7350;
	shl.b64 	%rd7380, %rd7379, 2;
	add.s64 	%rd7381, %rd1, %rd7380;
	ld.global.f32 	%f5648, [%rd7381+360];
	fma.rn.f32 	%f8017, %f5647, %f5648, %f5646;
	add.s32 	%r3956, %r3956, 8;
	setp.ne.s32 	%p635, %r3956, %r7;
	mov.u32 	%r3958, %r7;
	@%p635 bra 	$L__BB0_994;
$L__BB0_995:
	setp.eq.s32 	%p636, %r3, 0;
	@%p636 bra 	$L__BB0_1003;
	setp.lt.u32 	%p637, %r4, 3;
	@%p637 bra 	$L__BB0_998;
	add.s32 	%r2808, %r3958, %r12;
	mul.wide.u32 	%rd7382, %r2808, 4;
	add.s64 	%rd7383, %rd2, %rd7382;
	ld.global.f32 	%f5650, [%rd7383];
	mul.lo.s32 	%r2809, %r3958, %r914;
	cvt.s64.s32 	%rd7384, %r2809;
	cvt.u64.u32 	%rd7385, %r1;
	add.s64 	%rd7386, %rd7384, %rd7385;
	shl.b64 	%rd7387, %rd7386, 2;
	add.s64 	%rd7388, %rd1, %rd7387;
	ld.global.f32 	%f5651, [%rd7388+360];
	fma.rn.f32 	%f5652, %f5650, %f5651, %f8017;
	cvt.u64.u32 	%rd7389, %r12;
	cvt.u64.u32 	%rd7390, %r3958;
	add.s64 	%rd7391, %rd7390, %rd7389;
	shl.b64 	%rd7392, %rd7391, 2;
	add.s64 	%rd7393, %rd2, %rd7392;
	ld.global.f32 	%f5653, [%rd7393+4];
	add.s32 	%r2810, %r2809, %r914;
	cvt.s64.s32 	%rd7394, %r2810;
	add.s64 	%rd7395, %rd7394, %rd7385;
	shl.b64 	%rd7396, %rd7395, 2;
	add.s64 	%rd7397, %rd1, %rd7396;
	ld.global.f32 	%f5654, [%rd7397+360];
	fma.rn.f32 	%f5655, %f5653, %f5654, %f5652;
	ld.global.f32 	%f5656, [%rd7393+8];
	add.s32 	%r2811, %r2810, %r914;
	cvt.s64.s32 	%rd7398, %r2811;
	add.s64 	%rd7399, %rd7398, %rd7385;
	shl.b64 	%rd7400, %rd7399, 2;
	add.s64 	%rd7401, %rd1, %rd7400;
	ld.global.f32 	%f5657, [%rd7401+360];
	fma.rn.f32 	%f5658, %f5656, %f5657, %f5655;
	ld.global.f32 	%f5659, [%rd7393+12];
	add.s32 	%r2812, %r2811, %r914;
	cvt.s64.s32 	%rd7402, %r2812;
	add.s64 	%rd7403, %rd7402, %rd7385;
	shl.b64 	%rd7404, %rd7403, 2;
	add.s64 	%rd7405, %rd1, %rd7404;
	ld.global.f32 	%f5660, [%rd7405+360];
	fma.rn.f32 	%f8017, %f5659, %f5660, %f5658;
	add.s32 	%r3958, %r3958, 4;
$L__BB0_998:
	setp.eq.s32 	%p638, %r5, 0;
	@%p638 bra 	$L__BB0_1003;
	setp.eq.s32 	%p639, %r6, 0;
	@%p639 bra 	$L__BB0_1001;
	add.s32 	%r2813, %r3958, %r12;
	mul.wide.u32 	%rd7406, %r2813, 4;
	add.s64 	%rd7407, %rd2, %rd7406;
	ld.global.f32 	%f5662, [%rd7407];
	mul.lo.s32 	%r2814, %r3958, %r914;
	cvt.s64.s32 	%rd7408, %r2814;
	cvt.u64.u32 	%rd7409, %r1;
	add.s64 	%rd7410, %rd7408, %rd7409;
	shl.b64 	%rd7411, %rd7410, 2;
	add.s64 	%rd7412, %rd1, %rd7411;
	ld.global.f32 	%f5663, [%rd7412+360];
	fma.rn.f32 	%f5664, %f5662, %f5663, %f8017;
	cvt.u64.u32 	%rd7413, %r12;
	cvt.u64.u32 	%rd7414, %r3958;
	add.s64 	%rd7415, %rd7414, %rd7413;
	shl.b64 	%rd7416, %rd7415, 2;
	add.s64 	%rd7417, %rd2, %rd7416;
	ld.global.f32 	%f5665, [%rd7417+4];
	add.s32 	%r2815, %r2814, %r914;
	cvt.s64.s32 	%rd7418, %r2815;
	add.s64 	%rd7419, %rd7418, %rd7409;
	shl.b64 	%rd7420, %rd7419, 2;
	add.s64 	%rd7421, %rd1, %rd7420;
	ld.global.f32 	%f5666, [%rd7421+360];
	fma.rn.f32 	%f8017, %f5665, %f5666, %f5664;
	add.s32 	%r3958, %r3958, 2;
$L__BB0_1001:
	setp.eq.s32 	%p640, %r8, 0;
	@%p640 bra 	$L__BB0_1003;
	add.s32 	%r2816, %r3958, %r12;
	mul.wide.u32 	%rd7422, %r2816, 4;
	add.s64 	%rd7423, %rd2, %rd7422;
	ld.global.f32 	%f5667, [%rd7423];
	mul.lo.s32 	%r2817, %r3958, %r914;
	cvt.s64.s32 	%rd7424, %r2817;
	cvt.u64.u32 	%rd7425, %r1;
	add.s64 	%rd7426, %rd7424, %rd7425;
	shl.b64 	%rd7427, %rd7426, 2;
	add.s64 	%rd7428, %rd1, %rd7427;
	ld.global.f32 	%f5668, [%rd7428+360];
	fma.rn.f32 	%f8017, %f5667, %f5668, %f8017;
$L__BB0_1003:
	setp.lt.u32 	%p641, %r2, 7;
	st.global.f32 	[%rd3+360], %f8017;
	ld.global.f32 	%f8025, [%rd3+364];
	mov.b32 	%r3962, 0;
	@%p641 bra 	$L__BB0_1006;
	mov.b32 	%r3960, 0;
$L__BB0_1005:
	.pragma "nounroll";
	add.s32 	%r2820, %r3960, %r12;
	mul.wide.u32 	%rd7429, %r2820, 4;
	add.s64 	%rd7430, %rd2, %rd7429;
	ld.global.f32 	%f5670, [%rd7430];
	mul.lo.s32 	%r2821, %r3960, %r914;
	cvt.s64.s32 	%rd7431, %r2821;
	cvt.u64.u32 	%rd7432, %r1;
	add.s64 	%rd7433, %rd7431, %rd7432;
	shl.b64 	%rd7434, %rd7433, 2;
	add.s64 	%rd7435, %rd1, %rd7434;
	ld.global.f32 	%f5671, [%rd7435+364];
	fma.rn.f32 	%f5672, %f5670, %f5671, %f8025;
	ld.global.f32 	%f5673, [%rd7430+4];
	add.s32 	%r2822, %r2821, %r914;
	cvt.s64.s32 	%rd7436, %r2822;
	add.s64 	%rd7437, %rd7436, %rd7432;
	shl.b64 	%rd7438, %rd7437, 2;
	add.s64 	%rd7439, %rd1, %rd7438;
	ld.global.f32 	%f5674, [%rd7439+364];
	fma.rn.f32 	%f5675, %f5673, %f5674, %f5672;
	ld.global.f32 	%f5676, [%rd7430+8];
	add.s32 	%r2823, %r2822, %r914;
	cvt.s64.s32 	%rd7440, %r2823;
	add.s64 	%rd7441, %rd7440, %rd7432;
	shl.b64 	%rd7442, %rd7441, 2;
	add.s64 	%rd7443, %rd1, %rd7442;
	ld.global.f32 	%f5677, [%rd7443+364];
	fma.rn.f32 	%f5678, %f5676, %f5677, %f5675;
	ld.global.f32 	%f5679, [%rd7430+12];
	add.s32 	%r2824, %r2823, %r914;
	cvt.s64.s32 	%rd7444, %r2824;
	add.s64 	%rd7445, %rd7444, %rd7432;
	shl.b64 	%rd7446, %rd7445, 2;
	add.s64 	%rd7447, %rd1, %rd7446;
	ld.global.f32 	%f5680, [%rd7447+364];
	fma.rn.f32 	%f5681, %f5679, %f5680, %f5678;
	ld.global.f32 	%f5682, [%rd7430+16];
	add.s32 	%r2825, %r2824, %r914;
	cvt.s64.s32 	%rd7448, %r2825;
	add.s64 	%rd7449, %rd7448, %rd7432;
	shl.b64 	%rd7450, %rd7449, 2;
	add.s64 	%rd7451, %rd1, %rd7450;
	ld.global.f32 	%f5683, [%rd7451+364];
	fma.rn.f32 	%f5684, %f5682, %f5683, %f5681;
	ld.global.f32 	%f5685, [%rd7430+20];
	add.s32 	%r2826, %r2825, %r914;
	cvt.s64.s32 	%rd7452, %r2826;
	add.s64 	%rd7453, %rd7452, %rd7432;
	shl.b64 	%rd7454, %rd7453, 2;
	add.s64 	%rd7455, %rd1, %rd7454;
	ld.global.f32 	%f5686, [%rd7455+364];
	fma.rn.f32 	%f5687, %f5685, %f5686, %f5684;
	ld.global.f32 	%f5688, [%rd7430+24];
	add.s32 	%r2827, %r2826, %r914;
	cvt.s64.s32 	%rd7456, %r2827;
	add.s64 	%rd7457, %rd7456, %rd7432;
	shl.b64 	%rd7458, %rd7457, 2;
	add.s64 	%rd7459, %rd1, %rd7458;
	ld.global.f32 	%f5689, [%rd7459+364];
	fma.rn.f32 	%f5690, %f5688, %f5689, %f5687;
	ld.global.f32 	%f5691, [%rd7430+28];
	add.s32 	%r2828, %r2827, %r914;
	cvt.s64.s32 	%rd7460, %r2828;
	add.s64 	%rd7461, %rd7460, %rd7432;
	shl.b64 	%rd7462, %rd7461, 2;
	add.s64 	%rd7463, %rd1, %rd7462;
	ld.global.f32 	%f5692, [%rd7463+364];
	fma.rn.f32 	%f8025, %f5691, %f5692, %f5690;
	add.s32 	%r3960, %r3960, 8;
	setp.ne.s32 	%p642, %r3960, %r7;
	mov.u32 	%r3962, %r7;
	@%p642 bra 	$L__BB0_1005;
$L__BB0_1006:
	setp.eq.s32 	%p643, %r3, 0;
	@%p643 bra 	$L__BB0_1014;
	setp.lt.u32 	%p644, %r4, 3;
	@%p644 bra 	$L__BB0_1009;
	add.s32 	%r2829, %r3962, %r12;
	mul.wide.u32 	%rd7464, %r2829, 4;
	add.s64 	%rd7465, %rd2, %rd7464;
	ld.global.f32 	%f5694, [%rd7465];
	mul.lo.s32 	%r2830, %r3962, %r914;
	cvt.s64.s32 	%rd7466, %r2830;
	cvt.u64.u32 	%rd7467, %r1;
	add.s64 	%rd7468, %rd7466, %rd7467;
	shl.b64 	%rd7469, %rd7468, 2;
	add.s64 	%rd7470, %rd1, %rd7469;
	ld.global.f32 	%f5695, [%rd7470+364];
	fma.rn.f32 	%f5696, %f5694, %f5695, %f8025;
	cvt.u64.u32 	%rd7471, %r12;
	cvt.u64.u32 	%rd7472, %r3962;
	add.s64 	%rd7473, %rd7472, %rd7471;
	shl.b64 	%rd7474, %rd7473, 2;
	add.s64 	%rd7475, %rd2, %rd7474;
	ld.global.f32 	%f5697, [%rd7475+4];
	add.s32 	%r2831, %r2830, %r914;
	cvt.s64.s32 	%rd7476, %r2831;
	add.s64 	%rd7477, %rd7476, %rd7467;
	shl.b64 	%rd7478, %rd7477, 2;
	add.s64 	%rd7479, %rd1, %rd7478;
	ld.global.f32 	%f5698, [%rd7479+364];
	fma.rn.f32 	%f5699, %f5697, %f5698, %f5696;
	ld.global.f32 	%f5700, [%rd7475+8];
	add.s32 	%r2832, %r2831, %r914;
	cvt.s64.s32 	%rd7480, %r2832;
	add.s64 	%rd7481, %rd7480, %rd7467;
	shl.b64 	%rd7482, %rd7481, 2;
	add.s64 	%rd7483, %rd1, %rd7482;
	ld.global.f32 	%f5701, [%rd7483+364];
	fma.rn.f32 	%f5702, %f5700, %f5701, %f5699;
	ld.global.f32 	%f5703, [%rd7475+12];
	add.s32 	%r2833, %r2832, %r914;
	cvt.s64.s32 	%rd7484, %r2833;
	add.s64 	%rd7485, %rd7484, %rd7467;
	shl.b64 	%rd7486, %rd7485, 2;
	add.s64 	%rd7487, %rd1, %rd7486;
	ld.global.f32 	%f5704, [%rd7487+364];
	fma.rn.f32 	%f8025, %f5703, %f5704, %f5702;
	add.s32 	%r3962, %r3962, 4;
$L__BB0_1009:
	setp.eq.s32 	%p645, %r5, 0;
	@%p645 bra 	$L__BB0_1014;
	setp.eq.s32 	%p646, %r6, 0;
	@%p646 bra 	$L__BB0_1012;
	add.s32 	%r2834, %r3962, %r12;
	mul.wide.u32 	%rd7488, %r2834, 4;
	add.s64 	%rd7489, %rd2, %rd7488;
	ld.global.f32 	%f5706, [%rd7489];
	mul.lo.s32 	%r2835, %r3962, %r914;
	cvt.s64.s32 	%rd7490, %r2835;
	cvt.u64.u32 	%rd7491, %r1;
	add.s64 	%rd7492, %rd7490, %rd7491;
	shl.b64 	%rd7493, %rd7492, 2;
	add.s64 	%rd7494, %rd1, %rd7493;
	ld.global.f32 	%f5707, [%rd7494+364];
	fma.rn.f32 	%f5708, %f5706, %f5707, %f8025;
	cvt.u64.u32 	%rd7495, %r12;
	cvt.u64.u32 	%rd7496, %r3962;
	add.s64 	%rd7497, %rd7496, %rd7495;
	shl.b64 	%rd7498, %rd7497, 2;
	add.s64 	%rd7499, %rd2, %rd7498;
	ld.global.f32 	%f5709, [%rd7499+4];
	add.s32 	%r2836, %r2835, %r914;
	cvt.s64.s32 	%rd7500, %r2836;
	add.s64 	%rd7501, %rd7500, %rd7491;
	shl.b64 	%rd7502, %rd7501, 2;
	add.s64 	%rd7503, %rd1, %rd7502;
	ld.global.f32 	%f5710, [%rd7503+364];
	fma.rn.f32 	%f8025, %f5709, %f5710, %f5708;
	add.s32 	%r3962, %r3962, 2;
$L__BB0_1012:
	setp.eq.s32 	%p647, %r8, 0;
	@%p647 bra 	$L__BB0_1014;
	add.s32 	%r2837, %r3962, %r12;
	mul.wide.u32 	%rd7504, %r2837, 4;
	add.s64 	%rd7505, %rd2, %rd7504;
	ld.global.f32 	%f5711, [%rd7505];
	mul.lo.s32 	%r2838, %r3962, %r914;
	cvt.s64.s32 	%rd7506, %r2838;
	cvt.u64.u32 	%rd7507, %r1;
	add.s64 	%rd7508, %rd7506, %rd7507;
	shl.b64 	%rd7509, %rd7508, 2;
	add.s64 	%rd7510, %rd1, %rd7509;
	ld.global.f32 	%f5712, [%rd7510+364];
	fma.rn.f32 	%f8025, %f5711, %f5712, %f8025;
$L__BB0_1014:
	setp.lt.u32 	%p648, %r2, 7;
	st.global.f32 	[%rd3+364], %f8025;
	ld.global.f32 	%f8033, [%rd3+368];
	mov.b32 	%r3966, 0;
	@%p648 bra 	$L__BB0_1017;
	mov.b32 	%r3964, 0;
$L__BB0_1016:
	.pragma "nounroll";
	add.s32 	%r2841, %r3964, %r12;
	mul.wide.u32 	%rd7511, %r2841, 4;
	add.s64 	%rd7512, %rd2, %rd7511;
	ld.global.f32 	%f5714, [%rd7512];
	mul.lo.s32 	%r2842, %r3964, %r914;
	cvt.s64.s32 	%rd7513, %r2842;
	cvt.u64.u32 	%rd7514, %r1;
	add.s64 	%rd7515, %rd7513, %rd7514;
	shl.b64 	%rd7516, %rd7515, 2;
	add.s64 	%rd7517, %rd1, %rd7516;
	ld.global.f32 	%f5715, [%rd7517+368];
	fma.rn.f32 	%f5716, %f5714, %f5715, %f8033;
	ld.global.f32 	%f5717, [%rd7512+4];
	add.s32 	%r2843, %r2842, %r914;
	cvt.s64.s32 	%rd7518, %r2843;
	add.s64 	%rd7519, %rd7518, %rd7514;
	shl.b64 	%rd7520, %rd7519, 2;
	add.s64 	%rd7521, %rd1, %rd7520;
	ld.global.f32 	%f5718, [%rd7521+368];
	fma.rn.f32 	%f5719, %f5717, %f5718, %f5716;
	ld.global.f32 	%f5720, [%rd7512+8];
	add.s32 	%r2844, %r2843, %r914;
	cvt.s64.s32 	%rd7522, %r2844;
	add.s64 	%rd7523, %rd7522, %rd7514;
	shl.b64 	%rd7524, %rd7523, 2;
	add.s64 	%rd7525, %rd1, %rd7524;
	ld.global.f32 	%f5721, [%rd7525+368];
	fma.rn.f32 	%f5722, %f5720, %f5721, %f5719;
	ld.global.f32 	%f5723, [%rd7512+12];
	add.s32 	%r2845, %r2844, %r914;
	cvt.s64.s32 	%rd7526, %r2845;
	add.s64 	%rd7527, %rd7526, %rd7514;
	shl.b64 	%rd7528, %rd7527, 2;
	add.s64 	%rd7529, %rd1, %rd7528;
	ld.global.f32 	%f5724, [%rd7529+368];
	fma.rn.f32 	%f5725, %f5723, %f5724, %f5722;
	ld.global.f32 	%f5726, [%rd7512+16];
	add.s32 	%r2846, %r2845, %r914;
	cvt.s64.s32 	%rd7530, %r2846;
	add.s64 	%rd7531, %rd7530, %rd7514;
	shl.b64 	%rd7532, %rd7531, 2;
	add.s64 	%rd7533, %rd1, %rd7532;
	ld.global.f32 	%f5727, [%rd7533+368];
	fma.rn.f32 	%f5728, %f5726, %f5727, %f5725;
	ld.global.f32 	%f5729, [%rd7512+20];
	add.s32 	%r2847, %r2846, %r914;
	cvt.s64.s32 	%rd7534, %r2847;
	add.s64 	%rd7535, %rd7534, %rd7514;
	shl.b64 	%rd7536, %rd7535, 2;
	add.s64 	%rd7537, %rd1, %rd7536;
	ld.global.f32 	%f5730, [%rd7537+368];
	fma.rn.f32 	%f5731, %f5729, %f5730, %f5728;
	ld.global.f32 	%f5732, [%rd7512+24];
	add.s32 	%r2848, %r2847, %r914;
	cvt.s64.s32 	%rd7538, %r2848;
	add.s64 	%rd7539, %rd7538, %rd7514;
	shl.b64 	%rd7540, %rd7539, 2;
	add.s64 	%rd7541, %rd1, %rd7540;
	ld.global.f32 	%f5733, [%rd7541+368];
	fma.rn.f32 	%f5734, %f5732, %f5733, %f5731;
	ld.global.f32 	%f5735, [%rd7512+28];
	add.s32 	%r2849, %r2848, %r914;
	cvt.s64.s32 	%rd7542, %r2849;
	add.s64 	%rd7543, %rd7542, %rd7514;
	shl.b64 	%rd7544, %rd7543, 2;
	add.s64 	%rd7545, %rd1, %rd7544;
	ld.global.f32 	%f5736, [%rd7545+368];
	fma.rn.f32 	%f8033, %f5735, %f5736, %f5734;
	add.s32 	%r3964, %r3964, 8;
	setp.ne.s32 	%p649, %r3964, %r7;
	mov.u32 	%r3966, %r7;
	@%p649 bra 	$L__BB0_1016;
$L__BB0_1017:
	setp.eq.s32 	%p650, %r3, 0;
	@%p650 bra 	$L__BB0_1025;
	setp.lt.u32 	%p651, %r4, 3;
	@%p651 bra 	$L__BB0_1020;
	add.s32 	%r2850, %r3966, %r12;
	mul.wide.u32 	%rd7546, %r2850, 4;
	add.s64 	%rd7547, %rd2, %rd7546;
	ld.global.f32 	%f5738, [%rd7547];
	mul.lo.s32 	%r2851, %r3966, %r914;
	cvt.s64.s32 	%rd7548, %r2851;
	cvt.u64.u32 	%rd7549, %r1;
	add.s64 	%rd7550, %rd7548, %rd7549;
	shl.b64 	%rd7551, %rd7550, 2;
	add.s64 	%rd7552, %rd1, %rd7551;
	ld.global.f32 	%f5739, [%rd7552+368];
	fma.rn.f32 	%f5740, %f5738, %f5739, %f8033;
	cvt.u64.u32 	%rd7553, %r12;
	cvt.u64.u32 	%rd7554, %r3966;
	add.s64 	%rd7555, %rd7554, %rd7553;
	shl.b64 	%rd7556, %rd7555, 2;
	add.s64 	%rd7557, %rd2, %rd7556;
	ld.global.f32 	%f5741, [%rd7557+4];
	add.s32 	%r2852, %r2851, %r914;
	cvt.s64.s32 	%rd7558, %r2852;
	add.s64 	%rd7559, %rd7558, %rd7549;
	shl.b64 	%rd7560, %rd7559, 2;
	add.s64 	%rd7561, %rd1, %rd7560;
	ld.global.f32 	%f5742, [%rd7561+368];
	fma.rn.f32 	%f5743, %f5741, %f5742, %f5740;
	ld.global.f32 	%f5744, [%rd7557+8];
	add.s32 	%r2853, %r2852, %r914;
	cvt.s64.s32 	%rd7562, %r2853;
	add.s64 	%rd7563, %rd7562, %rd7549;
	shl.b64 	%rd7564, %rd7563, 2;
	add.s64 	%rd7565, %rd1, %rd7564;
	ld.global.f32 	%f5745, [%rd7565+368];
	fma.rn.f32 	%f5746, %f5744, %f5745, %f5743;
	ld.global.f32 	%f5747, [%rd7557+12];
	add.s32 	%r2854, %r2853, %r914;
	cvt.s64.s32 	%rd7566, %r2854;
	add.s64 	%rd7567, %rd7566, %rd7549;
	shl.b64 	%rd7568, %rd7567, 2;
	add.s64 	%rd7569, %rd1, %rd7568;
	ld.global.f32 	%f5748, [%rd7569+368];
	fma.rn.f32 	%f8033, %f5747, %f5748, %f5746;
	add.s32 	%r3966, %r3966, 4;
$L__BB0_1020:
	setp.eq.s32 	%p652, %r5, 0;
	@%p652 bra 	$L__BB0_1025;
	setp.eq.s32 	%p653, %r6, 0;
	@%p653 bra 	$L__BB0_1023;
	add.s32 	%r2855, %r3966, %r12;
	mul.wide.u32 	%rd7570, %r2855, 4;
	add.s64 	%rd7571, %rd2, %rd7570;
	ld.global.f32 	%f5750, [%rd7571];
	mul.lo.s32 	%r2856, %r3966, %r914;
	cvt.s64.s32 	%rd7572, %r2856;
	cvt.u64.u32 	%rd7573, %r1;
	add.s64 	%rd7574, %rd7572, %rd7573;
	shl.b64 	%rd7575, %rd7574, 2;
	add.s64 	%rd7576, %rd1, %rd7575;
	ld.global.f32 	%f5751, [%rd7576+368];
	fma.rn.f32 	%f5752, %f5750, %f5751, %f8033;
	cvt.u64.u32 	%rd7577, %r12;
	cvt.u64.u32 	%rd7578, %r3966;
	add.s64 	%rd7579, %rd7578, %rd7577;
	shl.b64 	%rd7580, %rd7579, 2;
	add.s64 	%rd7581, %rd2, %rd7580;
	ld.global.f32 	%f5753, [%rd7581+4];
	add.s32 	%r2857, %r2856, %r914;
	cvt.s64.s32 	%rd7582, %r2857;
	add.s64 	%rd7583, %rd7582, %rd7573;
	shl.b64 	%rd7584, %rd7583, 2;
	add.s64 	%rd7585, %rd1, %rd7584;
	ld.global.f32 	%f5754, [%rd7585+368];
	fma.rn.f32 	%f8033, %f5753, %f5754, %f5752;
	add.s32 	%r3966, %r3966, 2;
$L__BB0_1023:
	setp.eq.s32 	%p654, %r8, 0;
	@%p654 bra 	$L__BB0_1025;
	add.s32 	%r2858, %r3966, %r12;
	mul.wide.u32 	%rd7586, %r2858, 4;
	add.s64 	%rd7587, %rd2, %rd7586;
	ld.global.f32 	%f5755, [%rd7587];
	mul.lo.s32 	%r2859, %r3966, %r914;
	cvt.s64.s32 	%rd7588, %r2859;
	cvt.u64.u32 	%rd7589, %r1;
	add.s64 	%rd7590, %rd7588, %rd7589;
	shl.b64 	%rd7591, %rd7590, 2;
	add.s64 	%rd7592, %rd1, %rd7591;
	ld.global.f32 	%f5756, [%rd7592+368];
	fma.rn.f32 	%f8033, %f5755, %f5756, %f8033;
$L__BB0_1025:
	setp.lt.u32 	%p655, %r2, 7;
	st.global.f32 	[%rd3+368], %f8033;
	ld.global.f32 	%f8041, [%rd3+372];
	mov.b32 	%r3970, 0;
	@%p655 bra 	$L__BB0_1028;
	mov.b32 	%r3968, 0;
$L__BB0_1027:
	.pragma "nounroll";
	add.s32 	%r2862, %r3968, %r12;
	mul.wide.u32 	%rd7593, %r2862, 4;
	add.s64 	%rd7594, %rd2, %rd7593;
	ld.global.f32 	%f5758, [%rd7594];
	mul.lo.s32 	%r2863, %r3968, %r914;
	cvt.s64.s32 	%rd7595, %r2863;
	cvt.u64.u32 	%rd7596, %r1;
	add.s64 	%rd7597, %rd7595, %rd7596;
	shl.b64 	%rd7598, %rd7597, 2;
	add.s64 	%rd7599, %rd1, %rd7598;
	ld.global.f32 	%f5759, [%rd7599+372];
	fma.rn.f32 	%f5760, %f5758, %f5759, %f8041;
	ld.global.f32 	%f5761, [%rd7594+4];
	add.s32 	%r2864, %r2863, %r914;
	cvt.s64.s32 	%rd7600, %r2864;
	add.s64 	%rd7601, %rd7600, %rd7596;
	shl.b64 	%rd7602, %rd7601, 2;
	add.s64 	%rd7603, %rd1, %rd7602;
	ld.global.f32 	%f5762, [%rd7603+372];
	fma.rn.f32 	%f5763, %f5761, %f5762, %f5760;
	ld.global.f32 	%f5764, [%rd7594+8];
	add.s32 	%r2865, %r2864, %r914;
	cvt.s64.s32 	%rd7604, %r2865;
	add.s64 	%rd7605, %rd7604, %rd7596;
	shl.b64 	%rd7606, %rd7605, 2;
	add.s64 	%rd7607, %rd1, %rd7606;
	ld.global.f32 	%f5765, [%rd7607+372];
	fma.rn.f32 	%f5766, %f5764, %f5765, %f5763;
	ld.global.f32 	%f5767, [%rd7594+12];
	add.s32 	%r2866, %r2865, %r914;
	cvt.s64.s32 	%rd7608, %r2866;
	add.s64 	%rd7609, %rd7608, %rd7596;
	shl.b64 	%rd7610, %rd7609, 2;
	add.s64 	%rd7611, %rd1, %rd7610;
	ld.global.f32 	%f5768, [%rd7611+372];
	fma.rn.f32 	%f5769, %f5767, %f5768, %f5766;
	ld.global.f32 	%f5770, [%rd7594+16];
	add.s32 	%r2867, %r2866, %r914;
	cvt.s64.s32 	%rd7612, %r2867;
	add.s64 	%rd7613, %rd7612, %rd7596;
	shl.b64 	%rd7614, %rd7613, 2;
	add.s64 	%rd7615, %rd1, %rd7614;
	ld.global.f32 	%f5771, [%rd7615+372];
	fma.rn.f32 	%f5772, %f5770, %f5771, %f5769;
	ld.global.f32 	%f5773, [%rd7594+20];
	add.s32 	%r2868, %r2867, %r914;
	cvt.s64.s32 	%rd7616, %r2868;
	add.s64 	%rd7617, %rd7616, %rd7596;
	shl.b64 	%rd7618, %rd7617, 2;
	add.s64 	%rd7619, %rd1, %rd7618;
	ld.global.f32 	%f5774, [%rd7619+372];
	fma.rn.f32 	%f5775, %f5773, %f5774, %f5772;
	ld.global.f32 	%f5776, [%rd7594+24];
	add.s32 	%r2869, %r2868, %r914;
	cvt.s64.s32 	%rd7620, %r2869;
	add.s64 	%rd7621, %rd7620, %rd7596;
	shl.b64 	%rd7622, %rd7621, 2;
	add.s64 	%rd7623, %rd1, %rd7622;
	ld.global.f32 	%f5777, [%rd7623+372];
	fma.rn.f32 	%f5778, %f5776, %f5777, %f5775;
	ld.global.f32 	%f5779, [%rd7594+28];
	add.s32 	%r2870, %r2869, %r914;
	cvt.s64.s32 	%rd7624, %r2870;
	add.s64 	%rd7625, %rd7624, %rd7596;
	shl.b64 	%rd7626, %rd7625, 2;
	add.s64 	%rd7627, %rd1, %rd7626;
	ld.global.f32 	%f5780, [%rd7627+372];
	fma.rn.f32 	%f8041, %f5779, %f5780, %f5778;
	add.s32 	%r3968, %r3968, 8;
	setp.ne.s32 	%p656, %r3968, %r7;
	mov.u32 	%r3970, %r7;
	@%p656 bra 	$L__BB0_1027;
$L__BB0_1028:
	setp.eq.s32 	%p657, %r3, 0;
	@%p657 bra 	$L__BB0_1036;
	setp.lt.u32 	%p658, %r4, 3;
	@%p658 bra 	$L__BB0_1031;
	add.s32 	%r2871, %r3970, %r12;
	mul.wide.u32 	%rd7628, %r2871, 4;
	add.s64 	%rd7629, %rd2, %rd7628;
	ld.global.f32 	%f5782, [%rd7629];
	mul.lo.s32 	%r2872, %r3970, %r914;
	cvt.s64.s32 	%rd7630, %r2872;
	cvt.u64.u32 	%rd7631, %r1;
	add.s64 	%rd7632, %rd7630, %rd7631;
	shl.b64 	%rd7633, %rd7632, 2;
	add.s64 	%rd7634, %rd1, %rd7633;
	ld.global.f32 	%f5783, [%rd7634+372];
	fma.rn.f32 	%f5784, %f5782, %f5783, %f8041;
	cvt.u64.u32 	%rd7635, %r12;
	cvt.u64.u32 	%rd7636, %r3970;
	add.s64 	%rd7637, %rd7636, %rd7635;
	shl.b64 	%rd7638, %rd7637, 2;
	add.s64 	%rd7639, %rd2, %rd7638;
	ld.global.f32 	%f5785, [%rd7639+4];
	add.s32 	%r2873, %r2872, %r914;
	cvt.s64.s32 	%rd7640, %r2873;
	add.s64 	%rd7641, %rd7640, %rd7631;
	shl.b64 	%rd7642, %rd7641, 2;
	add.s64 	%rd7643, %rd1, %rd7642;
	ld.global.f32 	%f5786, [%rd7643+372];
	fma.rn.f32 	%f5787, %f5785, %f5786, %f5784;
	ld.global.f32 	%f5788, [%rd7639+8];
	add.s32 	%r2874, %r2873, %r914;
	cvt.s64.s32 	%rd7644, %r2874;
	add.s64 	%rd7645, %rd7644, %rd7631;
	shl.b64 	%rd7646, %rd7645, 2;
	add.s64 	%rd7647, %rd1, %rd7646;
	ld.global.f32 	%f5789, [%rd7647+372];
	fma.rn.f32 	%f5790, %f5788, %f5789, %f5787;
	ld.global.f32 	%f5791, [%rd7639+12];
	add.s32 	%r2875, %r2874, %r914;
	cvt.s64.s32 	%rd7648, %r2875;
	add.s64 	%rd7649, %rd7648, %rd7631;
	shl.b64 	%rd7650, %rd7649, 2;
	add.s64 	%rd7651, %rd1, %rd7650;
	ld.global.f32 	%f5792, [%rd7651+372];
	fma.rn.f32 	%f8041, %f5791, %f5792, %f5790;
	add.s32 	%r3970, %r3970, 4;
$L__BB0_1031:
	setp.eq.s32 	%p659, %r5, 0;
	@%p659 bra 	$L__BB0_1036;
	setp.eq.s32 	%p660, %r6, 0;
	@%p660 bra 	$L__BB0_1034;
	add.s32 	%r2876, %r3970, %r12;
	mul.wide.u32 	%rd7652, %r2876, 4;
	add.s64 	%rd7653, %rd2, %rd7652;
	ld.global.f32 	%f5794, [%rd7653];
	mul.lo.s32 	%r2877, %r3970, %r914;
	cvt.s64.s32 	%rd7654, %r2877;
	cvt.u64.u32 	%rd7655, %r1;
	add.s64 	%rd7656, %rd7654, %rd7655;
	shl.b64 	%rd7657, %rd7656, 2;
	add.s64 	%rd7658, %rd1, %rd7657;
	ld.global.f32 	%f5795, [%rd7658+372];
	fma.rn.f32 	%f5796, %f5794, %f5795, %f8041;
	cvt.u64.u32 	%rd7659, %r12;
	cvt.u64.u32 	%rd7660, %r3970;
	add.s64 	%rd7661, %rd7660, %rd7659;
	shl.b64 	%rd7662, %rd7661, 2;
	add.s64 	%rd7663, %rd2, %rd7662;
	ld.global.f32 	%f5797, [%rd7663+4];
	add.s32 	%r2878, %r2877, %r914;
	cvt.s64.s32 	%rd7664, %r2878;
	add.s64 	%rd7665, %rd7664, %rd7655;
	shl.b64 	%rd7666, %rd7665, 2;
	add.s64 	%rd7667, %rd1, %rd7666;
	ld.global.f32 	%f5798, [%rd7667+372];
	fma.rn.f32 	%f8041, %f5797, %f5798, %f5796;
	add.s32 	%r3970, %r3970, 2;
$L__BB0_1034:
	setp.eq.s32 	%p661, %r8, 0;
	@%p661 bra 	$L__BB0_1036;
	add.s32 	%r2879, %r3970, %r12;
	mul.wide.u32 	%rd7668, %r2879, 4;
	add.s64 	%rd7669, %rd2, %rd7668;
	ld.global.f32 	%f5799, [%rd7669];
	mul.lo.s32 	%r2880, %r3970, %r914;
	cvt.s64.s32 	%rd7670, %r2880;
	cvt.u64.u32 	%rd7671, %r1;
	add.s64 	%rd7672, %rd7670, %rd7671;
	shl.b64 	%rd7673, %rd7672, 2;
	add.s64 	%rd7674, %rd1, %rd7673;
	ld.global.f32 	%f5800, [%rd7674+372];
	fma.rn.f32 	%f8041, %f5799, %f5800, %f8041;
$L__BB0_1036:
	setp.lt.u32 	%p662, %r2, 7;
	st.global.f32 	[%rd3+372], %f8041;
	ld.global.f32 	%f8049, [%rd3+376];
	mov.b32 	%r3974, 0;
	@%p662 bra 	$L__BB0_1039;
	mov.b32 	%r3972, 0;
$L__BB0_1038:
	.pragma "nounroll";
	add.s32 	%r2883, %r3972, %r12;
	mul.wide.u32 	%rd7675, %r2883, 4;
	add.s64 	%rd7676, %rd2, %rd7675;
	ld.global.f32 	%f5802, [%rd7676];
	mul.lo.s32 	%r2884, %r3972, %r914;
	cvt.s64.s32 	%rd7677, %r2884;
	cvt.u64.u32 	%rd7678, %r1;
	add.s64 	%rd7679, %rd7677, %rd7678;
	shl.b64 	%rd7680, %rd7679, 2;
	add.s64 	%rd7681, %rd1, %rd7680;
	ld.global.f32 	%f5803, [%rd7681+376];
	fma.rn.f32 	%f5804, %f5802, %f5803, %f8049;
	ld.global.f32 	%f5805, [%rd7676+4];
	add.s32 	%r2885, %r2884, %r914;
	cvt.s64.s32 	%rd7682, %r2885;
	add.s64 	%rd7683, %rd7682, %rd7678;
	shl.b64 	%rd7684, %rd7683, 2;
	add.s64 	%rd7685, %rd1, %rd7684;
	ld.global.f32 	%f5806, [%rd7685+376];
	fma.rn.f32 	%f5807, %f5805, %f5806, %f5804;
	ld.global.f32 	%f5808, [%rd7676+8];
	add.s32 	%r2886, %r2885, %r914;
	cvt.s64.s32 	%rd7686, %r2886;
	add.s64 	%rd7687, %rd7686, %rd7678;
	shl.b64 	%rd7688, %rd7687, 2;
	add.s64 	%rd7689, %rd1, %rd7688;
	ld.global.f32 	%f5809, [%rd7689+376];
	fma.rn.f32 	%f5810, %f5808, %f5809, %f5807;
	ld.global.f32 	%f5811, [%rd7676+12];
	add.s32 	%r2887, %r2886, %r914;
	cvt.s64.s32 	%rd7690, %r2887;
	add.s64 	%rd7691, %rd7690, %rd7678;
	shl.b64 	%rd7692, %rd7691, 2;
	add.s64 	%rd7693, %rd1, %rd7692;
	ld.global.f32 	%f5812, [%rd7693+376];
	fma.rn.f32 	%f5813, %f5811, %f5812, %f5810;
	ld.global.f32 	%f5814, [%rd7676+16];
	add.s32 	%r2888, %r2887, %r914;
	cvt.s64.s32 	%rd7694, %r2888;
	add.s64 	%rd7695, %rd7694, %rd7678;
	shl.b64 	%rd7696, %rd7695, 2;
	add.s64 	%rd7697, %rd1, %rd7696;
	ld.global.f32 	%f5815, [%rd7697+376];
	fma.rn.f32 	%f5816, %f5814, %f5815, %f5813;
	ld.global.f32 	%f5817, [%rd7676+20];
	add.s32 	%r2889, %r2888, %r914;
	cvt.s64.s32 	%rd7698, %r2889;
	add.s64 	%rd7699, %rd7698, %rd7678;
	shl.b64 	%rd7700, %rd7699, 2;
	add.s64 	%rd7701, %rd1, %rd7700;
	ld.global.f32 	%f5818, [%rd7701+376];
	fma.rn.f32 	%f5819, %f5817, %f5818, %f5816;
	ld.global.f32 	%f5820, [%rd7676+24];
	add.s32 	%r2890, %r2889, %r914;
	cvt.s64.s32 	%rd7702, %r2890;
	add.s64 	%rd7703, %rd7702, %rd7678;
	shl.b64 	%rd7704, %rd7703, 2;
	add.s64 	%rd7705, %rd1, %rd7704;
	ld.global.f32 	%f5821, [%rd7705+376];
	fma.rn.f32 	%f5822, %f5820, %f5821, %f5819;
	ld.global.f32 	%f5823, [%rd7676+28];
	add.s32 	%r2891, %r2890, %r914;
	cvt.s64.s32 	%rd7706, %r2891;
	add.s64 	%rd7707, %rd7706, %rd7678;
	shl.b64 	%rd7708, %rd7707, 2;
	add.s64 	%rd7709, %rd1, %rd7708;
	ld.global.f32 	%f5824, [%rd7709+376];
	fma.rn.f32 	%f8049, %f5823, %f5824, %f5822;
	add.s32 	%r3972, %r3972, 8;
	setp.ne.s32 	%p663, %r3972, %r7;
	mov.u32 	%r3974, %r7;
	@%p663 bra 	$L__BB0_1038;
$L__BB0_1039:
	setp.eq.s32 	%p664, %r3, 0;
	@%p664 bra 	$L__BB0_1047;
	setp.lt.u32 	%p665, %r4, 3;
	@%p665 bra 	$L__BB0_1042;
	add.s32 	%r2892, %r3974, %r12;
	mul.wide.u32 	%rd7710, %r2892, 4;
	add.s64 	%rd7711, %rd2, %rd7710;
	ld.global.f32 	%f5826, [%rd7711];
	mul.lo.s32 	%r2893, %r3974, %r914;
	cvt.s64.s32 	%rd7712, %r2893;
	cvt.u64.u32 	%rd7713, %r1;
	add.s64 	%rd7714, %rd7712, %rd7713;
	shl.b64 	%rd7715, %rd7714, 2;
	add.s64 	%rd7716, %rd1, %rd7715;
	ld.global.f32 	%f5827, [%rd7716+376];
	fma.rn.f32 	%f5828, %f5826, %f5827, %f8049;
	cvt.u64.u32 	%rd7717, %r12;
	cvt.u64.u32 	%rd7718, %r3974;
	add.s64 	%rd7719, %rd7718, %rd7717;
	shl.b64 	%rd7720, %rd7719, 2;
	add.s64 	%rd7721, %rd2, %rd7720;
	ld.global.f32 	%f5829, [%rd7721+4];
	add.s32 	%r2894, %r2893, %r914;
	cvt.s64.s32 	%rd7722, %r2894;
	add.s64 	%rd7723, %rd7722, %rd7713;
	shl.b64 	%rd7724, %rd7723, 2;
	add.s64 	%rd7725, %rd1, %rd7724;
	ld.global.f32 	%f5830, [%rd7725+376];
	fma.rn.f32 	%f5831, %f5829, %f5830, %f5828;
	ld.global.f32 	%f5832, [%rd7721+8];
	add.s32 	%r2895, %r2894, %r914;
	cvt.s64.s32 	%rd7726, %r2895;
	add.s64 	%rd7727, %rd7726, %rd7713;
	shl.b64 	%rd7728, %rd7727, 2;
	add.s64 	%rd7729, %rd1, %rd7728;
	ld.global.f32 	%f5833, [%rd7729+376];
	fma.rn.f32 	%f5834, %f5832, %f5833, %f5831;
	ld.global.f32 	%f5835, [%rd7721+12];
	add.s32 	%r2896, %r2895, %r914;
	cvt.s64.s32 	%rd7730, %r2896;
	add.s64 	%rd7731, %rd7730, %rd7713;
	shl.b64 	%rd7732, %rd7731, 2;
	add.s64 	%rd7733, %rd1, %rd7732;
	ld.global.f32 	%f5836, [%rd7733+376];
	fma.rn.f32 	%f8049, %f5835, %f5836, %f5834;
	add.s32 	%r3974, %r3974, 4;
$L__BB0_1042:
	setp.eq.s32 	%p666, %r5, 0;
	@%p666 bra 	$L__BB0_1047;
	setp.eq.s32 	%p667, %r6, 0;
	@%p667 bra 	$L__BB0_1045;
	add.s32 	%r2897, %r3974, %r12;
	mul.wide.u32 	%rd7734, %r2897, 4;
	add.s64 	%rd7735, %rd2, %rd7734;
	ld.global.f32 	%f5838, [%rd7735];
	mul.lo.s32 	%r2898, %r3974, %r914;
	cvt.s64.s32 	%rd7736, %r2898;
	cvt.u64.u32 	%rd7737, %r1;
	add.s64 	%rd7738, %rd7736, %rd7737;
	shl.b64 	%rd7739, %rd7738, 2;
	add.s64 	%rd7740, %rd1, %rd7739;
	ld.global.f32 	%f5839, [%rd7740+376];
	fma.rn.f32 	%f5840, %f5838, %f5839, %f8049;
	cvt.u64.u32 	%rd7741, %r12;
	cvt.u64.u32 	%rd7742, %r3974;
	add.s64 	%rd7743, %rd7742, %rd7741;
	shl.b64 	%rd7744, %rd7743, 2;
	add.s64 	%rd7745, %rd2, %rd7744;
	ld.global.f32 	%f5841, [%rd7745+4];
	add.s32 	%r2899, %r2898, %r914;
	cvt.s64.s32 	%rd7746, %r2899;
	add.s64 	%rd7747, %rd7746, %rd7737;
	shl.b64 	%rd7748, %rd7747, 2;
	add.s64 	%rd7749, %rd1, %rd7748;
	ld.global.f32 	%f5842, [%rd7749+376];
	fma.rn.f32 	%f8049, %f5841, %f5842, %f5840;
	add.s32 	%r3974, %r3974, 2;
$L__BB0_1045:
	setp.eq.s32 	%p668, %r8, 0;
	@%p668 bra 	$L__BB0_1047;
	add.s32 	%r2900, %r3974, %r12;
	mul.wide.u32 	%rd7750, %r2900, 4;
	add.s64 	%rd7751, %rd2, %rd7750;
	ld.global.f32 	%f5843, [%rd7751];
	mul.lo.s32 	%r2901, %r3974, %r914;
	cvt.s64.s32 	%rd7752, %r2901;
	cvt.u64.u32 	%rd7753, %r1;
	add.s64 	%rd7754, %rd7752, %rd7753;
	shl.b64 	%rd7755, %rd7754, 2;
	add.s64 	%rd7756, %rd1, %rd7755;
	ld.global.f32 	%f5844, [%rd7756+376];
	fma.rn.f32 	%f8049, %f5843, %f5844, %f8049;
$L__BB0_1047:
	setp.lt.u32 	%p669, %r2, 7;
	st.global.f32 	[%rd3+376], %f8049;
	ld.global.f32 	%f8057, [%rd3+380];
	mov.b32 	%r3978, 0;
	@%p669 bra 	$L__BB0_1050;
	mov.b32 	%r3976, 0;
$L__BB0_1049:
	.pragma "nounroll";
	add.s32 	%r2904, %r3976, %r12;
	mul.wide.u32 	%rd7757, %r2904, 4;
	add.s64 	%rd7758, %rd2, %rd7757;
	ld.global.f32 	%f5846, [%rd7758];
	mul.lo.s32 	%r2905, %r3976, %r914;
	cvt.s64.s32 	%rd7759, %r2905;
	cvt.u64.u32 	%rd7760, %r1;
	add.s64 	%rd7761, %rd7759, %rd7760;
	shl.b64 	%rd7762, %rd7761, 2;
	add.s64 	%rd7763, %rd1, %rd7762;
	ld.global.f32 	%f5847, [%rd7763+380];
	fma.rn.f32 	%f5848, %f5846, %f5847, %f8057;
	ld.global.f32 	%f5849, [%rd7758+4];
	add.s32 	%r2906, %r2905, %r914;
	cvt.s64.s32 	%rd7764, %r2906;
	add.s64 	%rd7765, %rd7764, %rd7760;
	shl.b64 	%rd7766, %rd7765, 2;
	add.s64 	%rd7767, %rd1, %rd7766;
	ld.global.f32 	%f5850, [%rd7767+380];
	fma.rn.f32 	%f5851, %f5849, %f5850, %f5848;
	ld.global.f32 	%f5852, [%rd7758+8];
	add.s32 	%r2907, %r2906, %r914;
	cvt.s64.s32 	%rd7768, %r2907;
	add.s64 	%rd7769, %rd7768, %rd7760;
	shl.b64 	%rd7770, %rd7769, 2;
	add.s64 	%rd7771, %rd1, %rd7770;
	ld.global.f32 	%f5853, [%rd7771+380];
	fma.rn.f32 	%f5854, %f5852, %f5853, %f5851;
	ld.global.f32 	%f5855, [%rd7758+12];
	add.s32 	%r2908, %r2907, %r914;
	cvt.s64.s32 	%rd7772, %r2908;
	add.s64 	%rd7773, %rd7772, %rd7760;
	shl.b64 	%rd7774, %rd7773, 2;
	add.s64 	%rd7775, %rd1, %rd7774;
	ld.global.f32 	%f5856, [%rd7775+380];
	fma.rn.f32 	%f5857, %f5855, %f5856, %f5854;
	ld.global.f32 	%f5858, [%rd7758+16];
	add.s32 	%r2909, %r2908, %r914;
	cvt.s64.s32 	%rd7776, %r2909;
	add.s64 	%rd7777, %rd7776, %rd7760;
	shl.b64 	%rd7778, %rd7777, 2;
	add.s64 	%rd7779, %rd1, %rd7778;
	ld.global.f32 	%f5859, [%rd7779+380];
	fma.rn.f32 	%f5860, %f5858, %f5859, %f5857;
	ld.global.f32 	%f5861, [%rd7758+20];
	add.s32 	%r2910, %r2909, %r914;
	cvt.s64.s32 	%rd7780, %r2910;
	add.s64 	%rd7781, %rd7780, %rd7760;
	shl.b64 	%rd7782, %rd7781, 2;
	add.s64 	%rd7783, %rd1, %rd7782;
	ld.global.f32 	%f5862, [%rd7783+380];
	fma.rn.f32 	%f5863, %f5861, %f5862, %f5860;
	ld.global.f32 	%f5864, [%rd7758+24];
	add.s32 	%r2911, %r2910, %r914;
	cvt.s64.s32 	%rd7784, %r2911;
	add.s64 	%rd7785, %rd7784, %rd7760;
	shl.b64 	%rd7786, %rd7785, 2;
	add.s64 	%rd7787, %rd1, %rd7786;
	ld.global.f32 	%f5865, [%rd7787+380];
	fma.rn.f32 	%f5866, %f5864, %f5865, %f5863;
	ld.global.f32 	%f5867, [%rd7758+28];
	add.s32 	%r2912, %r2911, %r914;
	cvt.s64.s32 	%rd7788, %r2912;
	add.s64 	%rd7789, %rd7788, %rd7760;
	shl.b64 	%rd7790, %rd7789, 2;
	add.s64 	%rd7791, %rd1, %rd7790;
	ld.global.f32 	%f5868, [%rd7791+380];
	fma.rn.f32 	%f8057, %f5867, %f5868, %f5866;
	add.s32 	%r3976, %r3976, 8;
	setp.ne.s32 	%p670, %r3976, %r7;
	mov.u32 	%r3978, %r7;
	@%p670 bra 	$L__BB0_1049;
$L__BB0_1050:
	setp.eq.s32 	%p671, %r3, 0;
	@%p671 bra 	$L__BB0_1058;
	setp.lt.u32 	%p672, %r4, 3;
	@%p672 bra 	$L__BB0_1053;
	add.s32 	%r2913, %r3978, %r12;
	mul.wide.u32 	%rd7792, %r2913, 4;
	add.s64 	%rd7793, %rd2, %rd7792;
	ld.global.f32 	%f5870, [%rd7793];
	mul.lo.s32 	%r2914, %r3978, %r914;
	cvt.s64.s32 	%rd7794, %r2914;
	cvt.u64.u32 	%rd7795, %r1;
	add.s64 	%rd7796, %rd7794, %rd7795;
	shl.b64 	%rd7797, %rd7796, 2;
	add.s64 	%rd7798, %rd1, %rd7797;
	ld.global.f32 	%f5871, [%rd7798+380];
	fma.rn.f32 	%f5872, %f5870, %f5871, %f8057;
	cvt.u64.u32 	%rd7799, %r12;
	cvt.u64.u32 	%rd7800, %r3978;
	add.s64 	%rd7801, %rd7800, %rd7799;
	shl.b64 	%rd7802, %rd7801, 2;
	add.s64 	%rd7803, %rd2, %rd7802;
	ld.global.f32 	%f5873, [%rd7803+4];
	add.s32 	%r2915, %r2914, %r914;
	cvt.s64.s32 	%rd7804, %r2915;
	add.s64 	%rd7805, %rd7804, %rd7795;
	shl.b64 	%rd7806, %rd7805, 2;
	add.s64 	%rd7807, %rd1, %rd7806;
	ld.global.f32 	%f5874, [%rd7807+380];
	fma.rn.f32 	%f5875, %f5873, %f5874, %f5872;
	ld.global.f32 	%f5876, [%rd7803+8];
	add.s32 	%r2916, %r2915, %r914;
	cvt.s64.s32 	%rd7808, %r2916;
	add.s64 	%rd7809, %rd7808, %rd7795;
	shl.b64 	%rd7810, %rd7809, 2;
	add.s64 	%rd7811, %rd1, %rd7810;
	ld.global.f32 	%f5877, [%rd7811+380];
	fma.rn.f32 	%f5878, %f5876, %f5877, %f5875;
	ld.global.f32 	%f5879, [%rd7803+12];
	add.s32 	%r2917, %r2916, %r914;
	cvt.s64.s32 	%rd7812, %r2917;
	add.s64 	%rd7813, %rd7812, %rd7795;
	shl.b64 	%rd7814, %rd7813, 2;
	add.s64 	%rd7815, %rd1, %rd7814;
	ld.global.f32 	%f5880, [%rd7815+380];
	fma.rn.f32 	%f8057, %f5879, %f5880, %f5878;
	add.s32 	%r3978, %r3978, 4;
$L__BB0_1053:
	setp.eq.s32 	%p673, %r5, 0;
	@%p673 bra 	$L__BB0_1058;
	setp.eq.s32 	%p674, %r6, 0;
	@%p674 bra 	$L__BB0_1056;
	add.s32 	%r2918, %r3978, %r12;
	mul.wide.u32 	%rd7816, %r2918, 4;
	add.s64 	%rd7817, %rd2, %rd7816;
	ld.global.f32 	%f5882, [%rd7817];
	mul.lo.s32 	%r2919, %r3978, %r914;
	cvt.s64.s32 	%rd7818, %r2919;
	cvt.u64.u32 	%rd7819, %r1;
	add.s64 	%rd7820, %rd7818, %rd7819;
	shl.b64 	%rd7821, %rd7820, 2;
	add.s64 	%rd7822, %rd1, %rd7821;
	ld.global.f32 	%f5883, [%rd7822+380];
	fma.rn.f32 	%f5884, %f5882, %f5883, %f8057;
	cvt.u64.u32 	%rd7823, %r12;
	cvt.u64.u32 	%rd7824, %r3978;
	add.s64 	%rd7825, %rd7824, %rd7823;
	shl.b64 	%rd7826, %rd7825, 2;
	add.s64 	%rd7827, %rd2, %rd7826;
	ld.global.f32 	%f5885, [%rd7827+4];
	add.s32 	%r2920, %r2919, %r914;
	cvt.s64.s32 	%rd7828, %r2920;
	add.s64 	%rd7829, %rd7828, %rd7819;
	shl.b64 	%rd7830, %rd7829, 2;
	add.s64 	%rd7831, %rd1, %rd7830;
	ld.global.f32 	%f5886, [%rd7831+380];
	fma.rn.f32 	%f8057, %f5885, %f5886, %f5884;
	add.s32 	%r3978, %r3978, 2;
$L__BB0_1056:
	setp.eq.s32 	%p675, %r8, 0;
	@%p675 bra 	$L__BB0_1058;
	add.s32 	%r2921, %r3978, %r12;
	mul.wide.u32 	%rd7832, %r2921, 4;
	add.s64 	%rd7833, %rd2, %rd7832;
	ld.global.f32 	%f5887, [%rd7833];
	mul.lo.s32 	%r2922, %r3978, %r914;
	cvt.s64.s32 	%rd7834, %r2922;
	cvt.u64.u32 	%rd7835, %r1;
	add.s64 	%rd7836, %rd7834, %rd7835;
	shl.b64 	%rd7837, %rd7836, 2;
	add.s64 	%rd7838, %rd1, %rd7837;
	ld.global.f32 	%f5888, [%rd7838+380];
	fma.rn.f32 	%f8057, %f5887, %f5888, %f8057;
$L__BB0_1058:
	setp.lt.u32 	%p676, %r2, 7;
	st.global.f32 	[%rd3+380], %f8057;
	ld.global.f32 	%f8065, [%rd3+384];
	mov.b32 	%r3982, 0;
	@%p676 bra 	$L__BB0_1061;
	mov.b32 	%r3980, 0;
$L__BB0_1060:
	.pragma "nounroll";
	add.s32 	%r2925, %r3980, %r12;
	mul.wide.u32 	%rd7839, %r2925, 4;
	add.s64 	%rd7840, %rd2, %rd7839;
	ld.global.f32 	%f5890, [%rd7840];
	mul.lo.s32 	%r2926, %r3980, %r914;
	cvt.s64.s32 	%rd7841, %r2926;
	cvt.u64.u32 	%rd7842, %r1;
	add.s64 	%rd7843, %rd7841, %rd7842;
	shl.b64 	%rd7844, %rd7843, 2;
	add.s64 	%rd7845, %rd1, %rd7844;
	ld.global.f32 	%f5891, [%rd7845+384];
	fma.rn.f32 	%f5892, %f5890, %f5891, %f8065;
	ld.global.f32 	%f5893, [%rd7840+4];
	add.s32 	%r2927, %r2926, %r914;
	cvt.s64.s32 	%rd7846, %r2927;
	add.s64 	%rd7847, %rd7846, %rd7842;
	shl.b64 	%rd7848, %rd7847, 2;
	add.s64 	%rd7849, %rd1, %rd7848;
	ld.global.f32 	%f5894, [%rd7849+384];
	fma.rn.f32 	%f5895, %f5893, %f5894, %f5892;
	ld.global.f32 	%f5896, [%rd7840+8];
	add.s32 	%r2928, %r2927, %r914;
	cvt.s64.s32 	%rd7850, %r2928;
	add.s64 	%rd7851, %rd7850, %rd7842;
	shl.b64 	%rd7852, %rd7851, 2;
	add.s64 	%rd7853, %rd1, %rd7852;
	ld.global.f32 	%f5897, [%rd7853+384];
	fma.rn.f32 	%f5898, %f5896, %f5897, %f5895;
	ld.global.f32 	%f5899, [%rd7840+12];
	add.s32 	%r2929, %r2928, %r914;
	cvt.s64.s32 	%rd7854, %r2929;
	add.s64 	%rd7855, %rd7854, %rd7842;
	shl.b64 	%rd7856, %rd7855, 2;
	add.s64 	%rd7857, %rd1, %rd7856;
	ld.global.f32 	%f5900, [%rd7857+384];
	fma.rn.f32 	%f5901, %f5899, %f5900, %f5898;
	ld.global.f32 	%f5902, [%rd7840+16];
	add.s32 	%r2930, %r2929, %r914;
	cvt.s64.s32 	%rd7858, %r2930;
	add.s64 	%rd7859, %rd7858, %rd7842;
	shl.b64 	%rd7860, %rd7859, 2;
	add.s64 	%rd7861, %rd1, %rd7860;
	ld.global.f32 	%f5903, [%rd7861+384];
	fma.rn.f32 	%f5904, %f5902, %f5903, %f5901;
	ld.global.f32 	%f5905, [%rd7840+20];
	add.s32 	%r2931, %r2930, %r914;
	cvt.s64.s32 	%rd7862, %r2931;
	add.s64 	%rd7863, %rd7862, %rd7842;
	shl.b64 	%rd7864, %rd7863, 2;
	add.s64 	%rd7865, %rd1, %rd7864;
	ld.global.f32 	%f5906, [%rd7865+384];
	fma.rn.f32 	%f5907, %f5905, %f5906, %f5904;
	ld.global.f32 	%f5908, [%rd7840+24];
	add.s32 	%r2932, %r2931, %r914;
	cvt.s64.s32 	%rd7866, %r2932;
	add.s64 	%rd7867, %rd7866, %rd7842;
	shl.b64 	%rd7868, %rd7867, 2;
	add.s64 	%rd7869, %rd1, %rd7868;
	ld.global.f32 	%f5909, [%rd7869+384];
	fma.rn.f32 	%f5910, %f5908, %f5909, %f5907;
	ld.global.f32 	%f5911, [%rd7840+28];
	add.s32 	%r2933, %r2932, %r914;
	cvt.s64.s32 	%rd7870, %r2933;
	add.s64 	%rd7871, %rd7870, %rd7842;
	shl.b64 	%rd7872, %rd7871, 2;
	add.s64 	%rd7873, %rd1, %rd7872;
	ld.global.f32 	%f5912, [%rd7873+384];
	fma.rn.f32 	%f8065, %f5911, %f5912, %f5910;
	add.s32 	%r3980, %r3980, 8;
	setp.ne.s32 	%p677, %r3980, %r7;
	mov.u32 	%r3982, %r7;
	@%p677 bra 	$L__BB0_1060;
$L__BB0_1061:
	setp.eq.s32 	%p678, %r3, 0;
	@%p678 bra 	$L__BB0_1069;
	setp.lt.u32 	%p679, %r4, 3;
	@%p679 bra 	$L__BB0_1064;
	add.s32 	%r2934, %r3982, %r12;
	mul.wide.u32 	%rd7874, %r2934, 4;
	add.s64 	%rd7875, %rd2, %rd7874;
	ld.global.f32 	%f5914, [%rd7875];
	mul.lo.s32 	%r2935, %r3982, %r914;
	cvt.s64.s32 	%rd7876, %r2935;
	cvt.u64.u32 	%rd7877, %r1;
	add.s64 	%rd7878, %rd7876, %rd7877;
	shl.b64 	%rd7879, %rd7878, 2;
	add.s64 	%rd7880, %rd1, %rd7879;
	ld.global.f32 	%f5915, [%rd7880+384];
	fma.rn.f32 	%f5916, %f5914, %f5915, %f8065;
	cvt.u64.u32 	%rd7881, %r12;
	cvt.u64.u32 	%rd7882, %r3982;
	add.s64 	%rd7883, %rd7882, %rd7881;
	shl.b64 	%rd7884, %rd7883, 2;
	add.s64 	%rd7885, %rd2, %rd7884;
	ld.global.f32 	%f5917, [%rd7885+4];
	add.s32 	%r2936, %r2935, %r914;
	cvt.s64.s32 	%rd7886, %r2936;
	add.s64 	%rd7887, %rd7886, %rd7877;
	shl.b64 	%rd7888, %rd7887, 2;
	add.s64 	%rd7889, %rd1, %rd7888;
	ld.global.f32 	%f5918, [%rd7889+384];
	fma.rn.f32 	%f5919, %f5917, %f5918, %f5916;
	ld.global.f32 	%f5920, [%rd7885+8];
	add.s32 	%r2937, %r2936, %r914;
	cvt.s64.s32 	%rd7890, %r2937;
	add.s64 	%rd7891, %rd7890, %rd7877;
	shl.b64 	%rd7892, %rd7891, 2;
	add.s64 	%rd7893, %rd1, %rd7892;
	ld.global.f32 	%f5921, [%rd7893+384];
	fma.rn.f32 	%f5922, %f5920, %f5921, %f5919;
	ld.global.f32 	%f5923, [%rd7885+12];
	add.s32 	%r2938, %r2937, %r914;
	cvt.s64.s32 	%rd7894, %r2938;
	add.s64 	%rd7895, %rd7894, %rd7877;
	shl.b64 	%rd7896, %rd7895, 2;
	add.s64 	%rd7897, %rd1, %rd7896;
	ld.global.f32 	%f5924, [%rd7897+384];
	fma.rn.f32 	%f8065, %f5923, %f5924, %f5922;
	add.s32 	%r3982, %r3982, 4;
$L__BB0_1064:
	setp.eq.s32 	%p680, %r5, 0;
	@%p680 bra 	$L__BB0_1069;
	setp.eq.s32 	%p681, %r6, 0;
	@%p681 bra 	$L__BB0_1067;
	add.s32 	%r2939, %r3982, %r12;
	mul.wide.u32 	%rd7898, %r2939, 4;
	add.s64 	%rd7899, %rd2, %rd7898;
	ld.global.f32 	%f5926, [%rd7899];
	mul.lo.s32 	%r2940, %r3982, %r914;
	cvt.s64.s32 	%rd7900, %r2940;
	cvt.u64.u32 	%rd7901, %r1;
	add.s64 	%rd7902, %rd7900, %rd7901;
	shl.b64 	%rd7903, %rd7902, 2;
	add.s64 	%rd7904, %rd1, %rd7903;
	ld.global.f32 	%f5927, [%rd7904+384];
	fma.rn.f32 	%f5928, %f5926, %f5927, %f8065;
	cvt.u64.u32 	%rd7905, %r12;
	cvt.u64.u32 	%rd7906, %r3982;
	add.s64 	%rd7907, %rd7906, %rd7905;
	shl.b64 	%rd7908, %rd7907, 2;
	add.s64 	%rd7909, %rd2, %rd7908;
	ld.global.f32 	%f5929, [%rd7909+4];
	add.s32 	%r2941, %r2940, %r914;
	cvt.s64.s32 	%rd7910, %r2941;
	add.s64 	%rd7911, %rd7910, %rd7901;
	shl.b64 	%rd7912, %rd7911, 2;
	add.s64 	%rd7913, %rd1, %rd7912;
	ld.global.f32 	%f5930, [%rd7913+384];
	fma.rn.f32 	%f8065, %f5929, %f5930, %f5928;
	add.s32 	%r3982, %r3982, 2;
$L__BB0_1067:
	setp.eq.s32 	%p682, %r8, 0;
	@%p682 bra 	$L__BB0_1069;
	add.s32 	%r2942, %r3982, %r12;
	mul.wide.u32 	%rd7914, %r2942, 4;
	add.s64 	%rd7915, %rd2, %rd7914;
	ld.global.f32 	%f5931, [%rd7915];
	mul.lo.s32 	%r2943, %r3982, %r914;
	cvt.s64.s32 	%rd7916, %r2943;
	cvt.u64.u32 	%rd7917, %r1;
	add.s64 	%rd7918, %rd7916, %rd7917;
	shl.b64 	%rd7919, %rd7918, 2;
	add.s64 	%rd7920, %rd1, %rd7919;
	ld.global.f32 	%f5932, [%rd7920+384];
	fma.rn.f32 	%f8065, %f5931, %f5932, %f8065;
$L__BB0_1069:
	setp.lt.u32 	%p683, %r2, 7;
	st.global.f32 	[%rd3+384], %f8065;
	ld.global.f32 	%f8073, [%rd3+388];
	mov.b32 	%r3986, 0;
	@%p683 bra 	$L__BB0_1072;
	mov.b32 	%r3984, 0;
$L__BB0_1071:
	.pragma "nounroll";
	add.s32 	%r2946, %r3984, %r12;
	mul.wide.u32 	%rd7921, %r2946, 4;
	add.s64 	%rd7922, %rd2, %rd7921;
	ld.global.f32 	%f5934, [%rd7922];
	mul.lo.s32 	%r2947, %r3984, %r914;
	cvt.s64.s32 	%rd7923, %r2947;
	cvt.u64.u32 	%rd7924, %r1;
	add.s64 	%rd7925, %rd7923, %rd7924;
	shl.b64 	%rd7926, %rd7925, 2;
	add.s64 	%rd7927, %rd1, %rd7926;
	ld.global.f32 	%f5935, [%rd7927+388];
	fma.rn.f32 	%f5936, %f5934, %f5935, %f8073;
	ld.global.f32 	%f5937, [%rd7922+4];
	add.s32 	%r2948, %r2947, %r914;
	cvt.s64.s32 	%rd7928, %r2948;
	add.s64 	%rd7929, %rd7928, %rd7924;
	shl.b64 	%rd7930, %rd7929, 2;
	add.s64 	%rd7931, %rd1, %rd7930;
	ld.global.f32 	%f5938, [%rd7931+388];
	fma.rn.f32 	%f5939, %f5937, %f5938, %f5936;
	ld.global.f32 	%f5940, [%rd7922+8];
	add.s32 	%r2949, %r2948, %r914;
	cvt.s64.s32 	%rd7932, %r2949;
	add.s64 	%rd7933, %rd7932, %rd7924;
	shl.b64 	%rd7934, %rd7933, 2;
	add.s64 	%rd7935, %rd1, %rd7934;
	ld.global.f32 	%f5941, [%rd7935+388];
	fma.rn.f32 	%f5942, %f5940, %f5941, %f5939;
	ld.global.f32 	%f5943, [%rd7922+12];
	add.s32 	%r2950, %r2949, %r914;
	cvt.s64.s32 	%rd7936, %r2950;
	add.s64 	%rd7937, %rd7936, %rd7924;
	shl.b64 	%rd7938, %rd7937, 2;
	add.s64 	%rd7939, %rd1, %rd7938;
	ld.global.f32 	%f5944, [%rd7939+388];
	fma.rn.f32 	%f5945, %f5943, %f5944, %f5942;
	ld.global.f32 	%f5946, [%rd7922+16];
	add.s32 	%r2951, %r2950, %r914;
	cvt.s64.s32 	%rd7940, %r2951;
	add.s64 	%rd7941, %rd7940, %rd7924;
	shl.b64 	%rd7942, %rd7941, 2;
	add.s64 	%rd7943, %rd1, %rd7942;
	ld.global.f32 	%f5947, [%rd7943+388];
	fma.rn.f32 	%f5948, %f5946, %f5947, %f5945;
	ld.global.f32 	%f5949, [%rd7922+20];
	add.s32 	%r2952, %r2951, %r914;
	cvt.s64.s32 	%rd7944, %r2952;
	add.s64 	%rd7945, %rd7944, %rd7924;
	shl.b64 	%rd7946, %rd7945, 2;
	add.s64 	%rd7947, %rd1, %rd7946;
	ld.global.f32 	%f5950, [%rd7947+388];
	fma.rn.f32 	%f5951, %f5949, %f5950, %f5948;
	ld.global.f32 	%f5952, [%rd7922+24];
	add.s32 	%r2953, %r2952, %r914;
	cvt.s64.s32 	%rd7948, %r2953;
	add.s64 	%rd7949, %rd7948, %rd7924;
	shl.b64 	%rd7950, %rd7949, 2;
	add.s64 	%rd7951, %rd1, %rd7950;
	ld.global.f32 	%f5953, [%rd7951+388];
	fma.rn.f32 	%f5954, %f5952, %f5953, %f5951;
	ld.global.f32 	%f5955, [%rd7922+28];
	add.s32 	%r2954, %r2953, %r914;
	cvt.s64.s32 	%rd7952, %r2954;
	add.s64 	%rd7953, %rd7952, %rd7924;
	shl.b64 	%rd7954, %rd7953, 2;
	add.s64 	%rd7955, %rd1, %rd7954;
	ld.global.f32 	%f5956, [%rd7955+388];
	fma.rn.f32 	%f8073, %f5955, %f5956, %f5954;
	add.s32 	%r3984, %r3984, 8;
	setp.ne.s32 	%p684, %r3984, %r7;
	mov.u32 	%r3986, %r7;
	@%p684 bra 	$L__BB0_1071;
$L__BB0_1072:
	setp.eq.s32 	%p685, %r3, 0;
	@%p685 bra 	$L__BB0_1080;
	setp.lt.u32 	%p686, %r4, 3;
	@%p686 bra 	$L__BB0_1075;
	add.s32 	%r2955, %r3986, %r12;
	mul.wide.u32 	%rd7956, %r2955, 4;
	add.s64 	%rd7957, %rd2, %rd7956;
	ld.global.f32 	%f5958, [%rd7957];
	mul.lo.s32 	%r2956, %r3986, %r914;
	cvt.s64.s32 	%rd7958, %r2956;
	cvt.u64.u32 	%rd7959, %r1;
	add.s64 	%rd7960, %rd7958, %rd7959;
	shl.b64 	%rd7961, %rd7960, 2;
	add.s64 	%rd7962, %rd1, %rd7961;
	ld.global.f32 	%f5959, [%rd7962+388];
	fma.rn.f32 	%f5960, %f5958, %f5959, %f8073;
	cvt.u64.u32 	%rd7963, %r12;
	cvt.u64.u32 	%rd7964, %r3986;
	add.s64 	%rd7965, %rd7964, %rd7963;
	shl.b64 	%rd7966, %rd7965, 2;
	add.s64 	%rd7967, %rd2, %rd7966;
	ld.global.f32 	%f5961, [%rd7967+4];
	add.s32 	%r2957, %r2956, %r914;
	cvt.s64.s32 	%rd7968, %r2957;
	add.s64 	%rd7969, %rd7968, %rd7959;
	shl.b64 	%rd7970, %rd7969, 2;
	add.s64 	%rd7971, %rd1, %rd7970;
	ld.global.f32 	%f5962, [%rd7971+388];
	fma.rn.f32 	%f5963, %f5961, %f5962, %f5960;
	ld.global.f32 	%f5964, [%rd7967+8];
	add.s32 	%r2958, %r2957, %r914;
	cvt.s64.s32 	%rd7972, %r2958;
	add.s64 	%rd7973, %rd7972, %rd7959;
	shl.b64 	%rd7974, %rd7973, 2;
	add.s64 	%rd7975, %rd1, %rd7974;
	ld.global.f32 	%f5965, [%rd7975+388];
	fma.rn.f32 	%f5966, %f5964, %f5965, %f5963;
	ld.global.f32 	%f5967, [%rd7967+12];
	add.s32 	%r2959, %r2958, %r914;
	cvt.s64.s32 	%rd7976, %r2959;
	add.s64 	%rd7977, %rd7976, %rd7959;
	shl.b64 	%rd7978, %rd7977, 2;
	add.s64 	%rd7979, %rd1, %rd7978;
	ld.global.f32 	%f5968, [%rd7979+388];
	fma.rn.f32 	%f8073, %f5967, %f5968, %f5966;
	add.s32 	%r3986, %r3986, 4;
$L__BB0_1075:
	setp.eq.s32 	%p687, %r5, 0;
	@%p687 bra 	$L__BB0_1080;
	setp.eq.s32 	%p688, %r6, 0;
	@%p688 bra 	$L__BB0_1078;
	add.s32 	%r2960, %r3986, %r12;
	mul.wide.u32 	%rd7980, %r2960, 4;
	add.s64 	%rd7981, %rd2, %rd7980;
	ld.global.f32 	%f5970, [%rd7981];
	mul.lo.s32 	%r2961, %r3986, %r914;
	cvt.s64.s32 	%rd7982, %r2961;
	cvt.u64.u32 	%rd7983, %r1;
	add.s64 	%rd7984, %rd7982, %rd7983;
	shl.b64 	%rd7985, %rd7984, 2;
	add.s64 	%rd7986, %rd1, %rd7985;
	ld.global.f32 	%f5971, [%rd7986+388];
	fma.rn.f32 	%f5972, %f5970, %f5971, %f8073;
	cvt.u64.u32 	%rd7987, %r12;
	cvt.u64.u32 	%rd7988, %r3986;
	add.s64 	%rd7989, %rd7988, %rd7987;
	shl.b64 	%rd7990, %rd7989, 2;
	add.s64 	%rd7991, %rd2, %rd7990;
	ld.global.f32 	%f5973, [%rd7991+4];
	add.s32 	%r2962, %r2961, %r914;
	cvt.s64.s32 	%rd7992, %r2962;
	add.s64 	%rd7993, %rd7992, %rd7983;
	shl.b64 	%rd7994, %rd7993, 2;
	add.s64 	%rd7995, %rd1, %rd7994;
	ld.global.f32 	%f5974, [%rd7995+388];
	fma.rn.f32 	%f8073, %f5973, %f5974, %f5972;
	add.s32 	%r3986, %r3986, 2;
$L__BB0_1078:
	setp.eq.s32 	%p689, %r8, 0;
	@%p689 bra 	$L__BB0_1080;
	add.s32 	%r2963, %r3986, %r12;
	mul.wide.u32 	%rd7996, %r2963, 4;
	add.s64 	%rd7997, %rd2, %rd7996;
	ld.global.f32 	%f5975, [%rd7997];
	mul.lo.s32 	%r2964, %r3986, %r914;
	cvt.s64.s32 	%rd7998, %r2964;
	cvt.u64.u32 	%rd7999, %r1;
	add.s64 	%rd8000, %rd7998, %rd7999;
	shl.b64 	%rd8001, %rd8000, 2;
	add.s64 	%rd8002, %rd1, %rd8001;
	ld.global.f32 	%f5976, [%rd8002+388];
	fma.rn.f32 	%f8073, %f5975, %f5976, %f8073;
$L__BB0_1080:
	setp.lt.u32 	%p690, %r2, 7;
	st.global.f32 	[%rd3+388], %f8073;
	ld.global.f32 	%f8081, [%rd3+392];
	mov.b32 	%r3990, 0;
	@%p690 bra 	$L__BB0_1083;
	mov.b32 	%r3988, 0;
$L__BB0_1082:
	.pragma "nounroll";
	add.s32 	%r2967, %r3988, %r12;
	mul.wide.u32 	%rd8003, %r2967, 4;
	add.s64 	%rd8004, %rd2, %rd8003;
	ld.global.f32 	%f5978, [%rd8004];
	mul.lo.s32 	%r2968, %r3988, %r914;
	cvt.s64.s32 	%rd8005, %r2968;
	cvt.u64.u32 	%rd8006, %r1;
	add.s64 	%rd8007, %rd8005, %rd8006;
	shl.b64 	%rd8008, %rd8007, 2;
	add.s64 	%rd8009, %rd1, %rd8008;
	ld.global.f32 	%f5979, [%rd8009+392];
	fma.rn.f32 	%f5980, %f5978, %f5979, %f8081;
	ld.global.f32 	%f5981, [%rd8004+4];
	add.s32 	%r2969, %r2968, %r914;
	cvt.s64.s32 	%rd8010, %r2969;
	add.s64 	%rd8011, %rd8010, %rd8006;
	shl.b64 	%rd8012, %rd8011, 2;
	add.s64 	%rd8013, %rd1, %rd8012;
	ld.global.f32 	%f5982, [%rd8013+392];
	fma.rn.f32 	%f5983, %f5981, %f5982, %f5980;
	ld.global.f32 	%f5984, [%rd8004+8];
	add.s32 	%r2970, %r2969, %r914;
	cvt.s64.s32 	%rd8014, %r2970;
	add.s64 	%rd8015, %rd8014, %rd8006;
	shl.b64 	%rd8016, %rd8015, 2;
	add.s64 	%rd8017, %rd1, %rd8016;
	ld.global.f32 	%f5985, [%rd8017+392];
	fma.rn.f32 	%f5986, %f5984, %f5985, %f5983;
	ld.global.f32 	%f5987, [%rd8004+12];
	add.s32 	%r2971, %r2970, %r914;
	cvt.s64.s32 	%rd8018, %r2971;
	add.s64 	%rd8019, %rd8018, %rd8006;
	shl.b64 	%rd8020, %rd8019, 2;
	add.s64 	%rd8021, %rd1, %rd8020;
	ld.global.f32 	%f5988, [%rd8021+392];
	fma.rn.f32 	%f5989, %f5987, %f5988, %f5986;
	ld.global.f32 	%f5990, [%rd8004+16];
	add.s32 	%r2972, %r2971, %r914;
	cvt.s64.s32 	%rd8022, %r2972;
	add.s64 	%rd8023, %rd8022, %rd8006;
	shl.b64 	%rd8024, %rd8023, 2;
	add.s64 	%rd8025, %rd1, %rd8024;
	ld.global.f32 	%f5991, [%rd8025+392];
	fma.rn.f32 	%f5992, %f5990, %f5991, %f5989;
	ld.global.f32 	%f5993, [%rd8004+20];
	add.s32 	%r2973, %r2972, %r914;
	cvt.s64.s32 	%rd8026, %r2973;
	add.s64 	%rd8027, %rd8026, %rd8006;
	shl.b64 	%rd8028, %rd8027, 2;
	add.s64 	%rd8029, %rd1, %rd8028;
	ld.global.f32 	%f5994, [%rd8029+392];
	fma.rn.f32 	%f5995, %f5993, %f5994, %f5992;
	ld.global.f32 	%f5996, [%rd8004+24];
	add.s32 	%r2974, %r2973, %r914;
	cvt.s64.s32 	%rd8030, %r2974;
	add.s64 	%rd8031, %rd8030, %rd8006;
	shl.b64 	%rd8032, %rd8031, 2;
	add.s64 	%rd8033, %rd1, %rd8032;
	ld.global.f32 	%f5997, [%rd8033+392];
	fma.rn.f32 	%f5998, %f5996, %f5997, %f5995;
	ld.global.f32 	%f5999, [%rd8004+28];
	add.s32 	%r2975, %r2974, %r914;
	cvt.s64.s32 	%rd8034, %r2975;
	add.s64 	%rd8035, %rd8034, %rd8006;
	shl.b64 	%rd8036, %rd8035, 2;
	add.s64 	%rd8037, %rd1, %rd8036;
	ld.global.f32 	%f6000, [%rd8037+392];
	fma.rn.f32 	%f8081, %f5999, %f6000, %f5998;
	add.s32 	%r3988, %r3988, 8;
	setp.ne.s32 	%p691, %r3988, %r7;
	mov.u32 	%r3990, %r7;
	@%p691 bra 	$L__BB0_1082;
$L__BB0_1083:
	setp.eq.s32 	%p692, %r3, 0;
	@%p692 bra 	$L__BB0_1091;
	setp.lt.u32 	%p693, %r4, 3;
	@%p693 bra 	$L__BB0_1086;
	add.s32 	%r2976, %r3990, %r12;
	mul.wide.u32 	%rd8038, %r2976, 4;
	add.s64 	%rd8039, %rd2, %rd8038;
	ld.global.f32 	%f6002, [%rd8039];
	mul.lo.s32 	%r2977, %r3990, %r914;
	cvt.s64.s32 	%rd8040, %r2977;
	cvt.u64.u32 	%rd8041, %r1;
	add.s64 	%rd8042, %rd8040, %rd8041;
	shl.b64 	%rd8043, %rd8042, 2;
	add.s64 	%rd8044, %rd1, %rd8043;
	ld.global.f32 	%f6003, [%rd8044+392];
	fma.rn.f32 	%f6004, %f6002, %f6003, %f8081;
	cvt.u64.u32 	%rd8045, %r12;
	cvt.u64.u32 	%rd8046, %r3990;
	add.s64 	%rd8047, %rd8046, %rd8045;
	shl.b64 	%rd8048, %rd8047, 2;
	add.s64 	%rd8049, %rd2, %rd8048;
	ld.global.f32 	%f6005, [%rd8049+4];
	add.s32 	%r2978, %r2977, %r914;
	cvt.s64.s32 	%rd8050, %r2978;
	add.s64 	%rd8051, %rd8050, %rd8041;
	shl.b64 	%rd8052, %rd8051, 2;
	add.s64 	%rd8053, %rd1, %rd8052;
	ld.global.f32 	%f6006, [%rd8053+392];
	fma.rn.f32 	%f6007, %f6005, %f6006, %f6004;
	ld.global.f32 	%f6008, [%rd8049+8];
	add.s32 	%r2979, %r2978, %r914;
	cvt.s64.s32 	%rd8054, %r2979;
	add.s64 	%rd8055, %rd8054, %rd8041;
	shl.b64 	%rd8056, %rd8055, 2;
	add.s64 	%rd8057, %rd1, %rd8056;
	ld.global.f32 	%f6009, [%rd8057+392];
	fma.rn.f32 	%f6010, %f6008, %f6009, %f6007;
	ld.global.f32 	%f6011, [%rd8049+12];
	add.s32 	%r2980, %r2979, %r914;
	cvt.s64.s32 	%rd8058, %r2980;
	add.s64 	%rd8059, %rd8058, %rd8041;
	shl.b64 	%rd8060, %rd8059, 2;
	add.s64 	%rd8061, %rd1, %rd8060;
	ld.global.f32 	%f6012, [%rd8061+392];
	fma.rn.f32 	%f8081, %f6011, %f6012, %f6010;
	add.s32 	%r3990, %r3990, 4;
$L__BB0_1086:
	setp.eq.s32 	%p694, %r5, 0;
	@%p694 bra 	$L__BB0_1091;
	setp.eq.s32 	%p695, %r6, 0;
	@%p695 bra 	$L__BB0_1089;
	add.s32 	%r2981, %r3990, %r12;
	mul.wide.u32 	%rd8062, %r2981, 4;
	add.s64 	%rd8063, %rd2, %rd8062;
	ld.global.f32 	%f6014, [%rd8063];
	mul.lo.s32 	%r2982, %r3990, %r914;
	cvt.s64.s32 	%rd8064, %r2982;
	cvt.u64.u32 	%rd8065, %r1;
	add.s64 	%rd8066, %rd8064, %rd8065;
	shl.b64 	%rd8067, %rd8066, 2;
	add.s64 	%rd8068, %rd1, %rd8067;
	ld.global.f32 	%f6015, [%rd8068+392];
	fma.rn.f32 	%f6016, %f6014, %f6015, %f8081;
	cvt.u64.u32 	%rd8069, %r12;
	cvt.u64.u32 	%rd8070, %r3990;
	add.s64 	%rd8071, %rd8070, %rd8069;
	shl.b64 	%rd8072, %rd8071, 2;
	add.s64 	%rd8073, %rd2, %rd8072;
	ld.global.f32 	%f6017, [%rd8073+4];
	add.s32 	%r2983, %r2982, %r914;
	cvt.s64.s32 	%rd8074, %r2983;
	add.s64 	%rd8075, %rd8074, %rd8065;
	shl.b64 	%rd8076, %rd8075, 2;
	add.s64 	%rd8077, %rd1, %rd8076;
	ld.global.f32 	%f6018, [%rd8077+392];
	fma.rn.f32 	%f8081, %f6017, %f6018, %f6016;
	add.s32 	%r3990, %r3990, 2;
$L__BB0_1089:
	setp.eq.s32 	%p696, %r8, 0;
	@%p696 bra 	$L__BB0_1091;
	add.s32 	%r2984, %r3990, %r12;
	mul.wide.u32 	%rd8078, %r2984, 4;
	add.s64 	%rd8079, %rd2, %rd8078;
	ld.global.f32 	%f6019, [%rd8079];
	mul.lo.s32 	%r2985, %r3990, %r914;
	cvt.s64.s32 	%rd8080, %r2985;
	cvt.u64.u32 	%rd8081, %r1;
	add.s64 	%rd8082, %rd8080, %rd8081;
	shl.b64 	%rd8083, %rd8082, 2;
	add.s64 	%rd8084, %rd1, %rd8083;
	ld.global.f32 	%f6020, [%rd8084+392];
	fma.rn.f32 	%f8081, %f6019, %f6020, %f8081;
$L__BB0_1091:
	setp.lt.u32 	%p697, %r2, 7;
	st.global.f32 	[%rd3+392], %f8081;
	ld.global.f32 	%f8089, [%rd3+396];
	mov.b32 	%r3994, 0;
	@%p697 bra 	$L__BB0_1094;
	mov.b32 	%r3992, 0;
$L__BB0_1093:
	.pragma "nounroll";
	add.s32 	%r2988, %r3992, %r12;
	mul.wide.u32 	%rd8085, %r2988, 4;
	add.s64 	%rd8086, %rd2, %rd8085;
	ld.global.f32 	%f6022, [%rd8086];
	mul.lo.s32 	%r2989, %r3992, %r914;
	cvt.s64.s32 	%rd8087, %r2989;
	cvt.u64.u32 	%rd8088, %r1;
	add.s64 	%rd8089, %rd8087, %rd8088;
	shl.b64 	%rd8090, %rd8089, 2;
	add.s64 	%rd8091, %rd1, %rd8090;
	ld.global.f32 	%f6023, [%rd8091+396];
	fma.rn.f32 	%f6024, %f6022, %f6023, %f8089;
	ld.global.f32 	%f6025, [%rd8086+4];
	add.s32 	%r2990, %r2989, %r914;
	cvt.s64.s32 	%rd8092, %r2990;
	add.s64 	%rd8093, %rd8092, %rd8088;
	shl.b64 	%rd8094, %rd8093, 2;
	add.s64 	%rd8095, %rd1, %rd8094;
	ld.global.f32 	%f6026, [%rd8095+396];
	fma.rn.f32 	%f6027, %f6025, %f6026, %f6024;
	ld.global.f32 	%f6028, [%rd8086+8];
	add.s32 	%r2991, %r2990, %r914;
	cvt.s64.s32 	%rd8096, %r2991;
	add.s64 	%rd8097, %rd8096, %rd8088;
	shl.b64 	%rd8098, %rd8097, 2;
	add.s64 	%rd8099, %rd1, %rd8098;
	ld.global.f32 	%f6029, [%rd8099+396];
	fma.rn.f32 	%f6030, %f6028, %f6029, %f6027;
	ld.global.f32 	%f6031, [%rd8086+12];
	add.s32 	%r2992, %r2991, %r914;
	cvt.s64.s32 	%rd8100, %r2992;
	add.s64 	%rd8101, %rd8100, %rd8088;
	shl.b64 	%rd8102, %rd8101, 2;
	add.s64 	%rd8103, %rd1, %rd8102;
	ld.global.f32 	%f6032, [%rd8103+396];
	fma.rn.f32 	%f6033, %f6031, %f6032, %f6030;
	ld.global.f32 	%f6034, [%rd8086+16];
	add.s32 	%r2993, %r2992, %r914;
	cvt.s64.s32 	%rd8104, %r2993;
	add.s64 	%rd8105, %rd8104, %rd8088;
	shl.b64 	%rd8106, %rd8105, 2;
	add.s64 	%rd8107, %rd1, %rd8106;
	ld.global.f32 	%f6035, [%rd8107+396];
	fma.rn.f32 	%f6036, %f6034, %f6035, %f6033;
	ld.global.f32 	%f6037, [%rd8086+20];
	add.s32 	%r2994, %r2993, %r914;
	cvt.s64.s32 	%rd8108, %r2994;
	add.s64 	%rd8109, %rd8108, %rd8088;
	shl.b64 	%rd8110, %rd8109, 2;
	add.s64 	%rd8111, %rd1, %rd8110;
	ld.global.f32 	%f6038, [%rd8111+396];
	fma.rn.f32 	%f6039, %f6037, %f6038, %f6036;
	ld.global.f32 	%f6040, [%rd8086+24];
	add.s32 	%r2995, %r2994, %r914;
	cvt.s64.s32 	%rd8112, %r2995;
	add.s64 	%rd8113, %rd8112, %rd8088;
	shl.b64 	%rd8114, %rd8113, 2;
	add.s64 	%rd8115, %rd1, %rd8114;
	ld.global.f32 	%f6041, [%rd8115+396];
	fma.rn.f32 	%f6042, %f6040, %f6041, %f6039;
	ld.global.f32 	%f6043, [%rd8086+28];
	add.s32 	%r2996, %r2995, %r914;
	cvt.s64.s32 	%rd8116, %r2996;
	add.s64 	%rd8117, %rd8116, %rd8088;
	shl.b64 	%rd8118, %rd8117, 2;
	add.s64 	%rd8119, %rd1, %rd8118;
	ld.global.f32 	%f6044, [%rd8119+396];
	fma.rn.f32 	%f8089, %f6043, %f6044, %f6042;
	add.s32 	%r3992, %r3992, 8;
	setp.ne.s32 	%p698, %r3992, %r7;
	mov.u32 	%r3994, %r7;
	@%p698 bra 	$L__BB0_1093;
$L__BB0_1094:
	setp.eq.s32 	%p699, %r3, 0;
	@%p699 bra 	$L__BB0_1102;
	setp.lt.u32 	%p700, %r4, 3;
	@%p700 bra 	$L__BB0_1097;
	add.s32 	%r2997, %r3994, %r12;
	mul.wide.u32 	%rd8120, %r2997, 4;
	add.s64 	%rd8121, %rd2, %rd8120;
	ld.global.f32 	%f6046, [%rd8121];
	mul.lo.s32 	%r2998, %r3994, %r914;
	cvt.s64.s32 	%rd8122, %r2998;
	cvt.u64.u32 	%rd8123, %r1;
	add.s64 	%rd8124, %rd8122, %rd8123;
	shl.b64 	%rd8125, %rd8124, 2;
	add.s64 	%rd8126, %rd1, %rd8125;
	ld.global.f32 	%f6047, [%rd8126+396];
	fma.rn.f32 	%f6048, %f6046, %f6047, %f8089;
	cvt.u64.u32 	%rd8127, %r12;
	cvt.u64.u32 	%rd8128, %r3994;
	add.s64 	%rd8129, %rd8128, %rd8127;
	shl.b64 	%rd8130, %rd8129, 2;
	add.s64 	%rd8131, %rd2, %rd8130;
	ld.global.f32 	%f6049, [%rd8131+4];
	add.s32 	%r2999, %r2998, %r914;
	cvt.s64.s32 	%rd8132, %r2999;
	add.s64 	%rd8133, %rd8132, %rd8123;
	shl.b64 	%rd8134, %rd8133, 2;
	add.s64 	%rd8135, %rd1, %rd8134;
	ld.global.f32 	%f6050, [%rd8135+396];
	fma.rn.f32 	%f6051, %f6049, %f6050, %f6048;
	ld.global.f32 	%f6052, [%rd8131+8];
	add.s32 	%r3000, %r2999, %r914;
	cvt.s64.s32 	%rd8136, %r3000;
	add.s64 	%rd8137, %rd8136, %rd8123;
	shl.b64 	%rd8138, %rd8137, 2;
	add.s64 	%rd8139, %rd1, %rd8138;
	ld.global.f32 	%f6053, [%rd8139+396];
	fma.rn.f32 	%f6054, %f6052, %f6053, %f6051;
	ld.global.f32 	%f6055, [%rd8131+12];
	add.s32 	%r3001, %r3000, %r914;
	cvt.s64.s32 	%rd8140, %r3001;
	add.s64 	%rd8141, %rd8140, %rd8123;
	shl.b64 	%rd8142, %rd8141, 2;
	add.s64 	%rd8143, %rd1, %rd8142;
	ld.global.f32 	%f6056, [%rd8143+396];
	fma.rn.f32 	%f8089, %f6055, %f6056, %f6054;
	add.s32 	%r3994, %r3994, 4;
$L__BB0_1097:
	setp.eq.s32 	%p701, %r5, 0;
	@%p701 bra 	$L__BB0_1102;
	setp.eq.s32 	%p702, %r6, 0;
	@%p702 bra 	$L__BB0_1100;
	add.s32 	%r3002, %r3994, %r12;
	mul.wide.u32 	%rd8144, %r3002, 4;
	add.s64 	%rd8145, %rd2, %rd8144;
	ld.global.f32 	%f6058, [%rd8145];
	mul.lo.s32 	%r3003, %r3994, %r914;
	cvt.s64.s32 	%rd8146, %r3003;
	cvt.u64.u32 	%rd8147, %r1;
	add.s64 	%rd8148, %rd8146, %rd8147;
	shl.b64 	%rd8149, %rd8148, 2;
	add.s64 	%rd8150, %rd1, %rd8149;
	ld.global.f32 	%f6059, [%rd8150+396];
	fma.rn.f32 	%f6060, %f6058, %f6059, %f8089;
	cvt.u64.u32 	%rd8151, %r12;
	cvt.u64.u32 	%rd8152, %r3994;
	add.s64 	%rd8153, %rd8152, %rd8151;
	shl.b64 	%rd8154, %rd8153, 2;
	add.s64 	%rd8155, %rd2, %rd8154;
	ld.global.f32 	%f6061, [%rd8155+4];
	add.s32 	%r3004, %r3003, %r914;
	cvt.s64.s32 	%rd8156, %r3004;
	add.s64 	%rd8157, %rd8156, %rd8147;
	shl.b64 	%rd8158, %rd8157, 2;
	add.s64 	%rd8159, %rd1, %rd8158;
	ld.global.f32 	%f6062, [%rd8159+396];
	fma.rn.f32 	%f8089, %f6061, %f6062, %f6060;
	add.s32 	%r3994, %r3994, 2;
$L__BB0_1100:
	setp.eq.s32 	%p703, %r8, 0;
	@%p703 bra 	$L__BB0_1102;
	add.s32 	%r3005, %r3994, %r12;
	mul.wide.u32 	%rd8160, %r3005, 4;
	add.s64 	%rd8161, %rd2, %rd8160;
	ld.global.f32 	%f6063, [%rd8161];
	mul.lo.s32 	%r3006, %r3994, %r914;
	cvt.s64.s32 	%rd8162, %r3006;
	cvt.u64.u32 	%rd8163, %r1;
	add.s64 	%rd8164, %rd8162, %rd8163;
	shl.b64 	%rd8165, %rd8164, 2;
	add.s64 	%rd8166, %rd1, %rd8165;
	ld.global.f32 	%f6064, [%rd8166+396];
	fma.rn.f32 	%f8089, %f6063, %f6064, %f8089;
$L__BB0_1102:
	setp.lt.u32 	%p704, %r2, 7;
	st.global.f32 	[%rd3+396], %f8089;
	ld.global.f32 	%f8097, [%rd3+400];
	mov.b32 	%r3998, 0;
	@%p704 bra 	$L__BB0_1105;
	mov.b32 	%r3996, 0;
$L__BB0_1104:
	.pragma "nounroll";
	add.s32 	%r3009, %r3996, %r12;
	mul.wide.u32 	%rd8167, %r3009, 4;
	add.s64 	%rd8168, %rd2, %rd8167;
	ld.global.f32 	%f6066, [%rd8168];
	mul.lo.s32 	%r3010, %r3996, %r914;
	cvt.s64.s32 	%rd8169, %r3010;
	cvt.u64.u32 	%rd8170, %r1;
	add.s64 	%rd8171, %rd8169, %rd8170;
	shl.b64 	%rd8172, %rd8171, 2;
	add.s64 	%rd8173, %rd1, %rd8172;
	ld.global.f32 	%f6067, [%rd8173+400];
	fma.rn.f32 	%f6068, %f6066, %f6067, %f8097;
	ld.global.f32 	%f6069, [%rd8168+4];
	add.s32 	%r3011, %r3010, %r914;
	cvt.s64.s32 	%rd8174, %r3011;
	add.s64 	%rd8175, %rd8174, %rd8170;
	shl.b64 	%rd8176, %rd8175, 2;
	add.s64 	%rd8177, %rd1, %rd8176;
	ld.global.f32 	%f6070, [%rd8177+400];
	fma.rn.f32 	%f6071, %f6069, %f6070, %f6068;
	ld.global.f32 	%f6072, [%rd8168+8];
	add.s32 	%r3012, %r3011, %r914;
	cvt.s64.s32 	%rd8178, %r3012;
	add.s64 	%rd8179, %rd8178, %rd8170;
	shl.b64 	%rd8180, %rd8179, 2;
	add.s64 	%rd8181, %rd1, %rd8180;
	ld.global.f32 	%f6073, [%rd8181+400];
	fma.rn.f32 	%f6074, %f6072, %f6073, %f6071;
	ld.global.f32 	%f6075, [%rd8168+12];
	add.s32 	%r3013, %r3012, %r914;
	cvt.s64.s32 	%rd8182, %r3013;
	add.s64 	%rd8183, %rd8182, %rd8170;
	shl.b64 	%rd8184, %rd8183, 2;
	add.s64 	%rd8185, %rd1, %rd8184;
	ld.global.f32 	%f6076, [%rd8185+400];
	fma.rn.f32 	%f6077, %f6075, %f6076, %f6074;
	ld.global.f32 	%f6078, [%rd8168+16];
	add.s32 	%r3014, %r3013, %r914;
	cvt.s64.s32 	%rd8186, %r3014;
	add.s64 	%rd8187, %rd8186, %rd8170;
	shl.b64 	%rd8188, %rd8187, 2;
	add.s64 	%rd8189, %rd1, %rd8188;
	ld.global.f32 	%f6079, [%rd8189+400];
	fma.rn.f32 	%f6080, %f6078, %f6079, %f6077;
	ld.global.f32 	%f6081, [%rd8168+20];
	add.s32 	%r3015, %r3014, %r914;
	cvt.s64.s32 	%rd8190, %r3015;
	add.s64 	%rd8191, %rd8190, %rd8170;
	shl.b64 	%rd8192, %rd8191, 2;
	add.s64 	%rd8193, %rd1, %rd8192;
	ld.global.f32 	%f6082, [%rd8193+400];
	fma.rn.f32 	%f6083, %f6081, %f6082, %f6080;
	ld.global.f32 	%f6084, [%rd8168+24];
	add.s32 	%r3016, %r3015, %r914;
	cvt.s64.s32 	%rd8194, %r3016;
	add.s64 	%rd8195, %rd8194, %rd8170;
	shl.b64 	%rd8196, %rd8195, 2;
	add.s64 	%rd8197, %rd1, %rd8196;
	ld.global.f32 	%f6085, [%rd8197+400];
	fma.rn.f32 	%f6086, %f6084, %f6085, %f6083;
	ld.global.f32 	%f6087, [%rd8168+28];
	add.s32 	%r3017, %r3016, %r914;
	cvt.s64.s32 	%rd8198, %r3017;
	add.s64 	%rd8199, %rd8198, %rd8170;
	shl.b64 	%rd8200, %rd8199, 2;
	add.s64 	%rd8201, %rd1, %rd8200;
	ld.global.f32 	%f6088, [%rd8201+400];
	fma.rn.f32 	%f8097, %f6087, %f6088, %f6086;
	add.s32 	%r3996, %r3996, 8;
	setp.ne.s32 	%p705, %r3996, %r7;
	mov.u32 	%r3998, %r7;
	@%p705 bra 	$L__BB0_1104;
$L__BB0_1105:
	setp.eq.s32 	%p706, %r3, 0;
	@%p706 bra 	$L__BB0_1113;
	setp.lt.u32 	%p707, %r4, 3;
	@%p707 bra 	$L__BB0_1108;
	add.s32 	%r3018, %r3998, %r12;
	mul.wide.u32 	%rd8202, %r3018, 4;
	add.s64 	%rd8203, %rd2, %rd8202;
	ld.global.f32 	%f6090, [%rd8203];
	mul.lo.s32 	%r3019, %r3998, %r914;
	cvt.s64.s32 	%rd8204, %r3019;
	cvt.u64.u32 	%rd8205, %r1;
	add.s64 	%rd8206, %rd8204, %rd8205;
	shl.b64 	%rd8207, %rd8206, 2;
	add.s64 	%rd8208, %rd1, %rd8207;
	ld.global.f32 	%f6091, [%rd8208+400];
	fma.rn.f32 	%f6092, %f6090, %f6091, %f8097;
	cvt.u64.u32 	%rd8209, %r12;
	cvt.u64.u32 	%rd8210, %r3998;
	add.s64 	%rd8211, %rd8210, %rd8209;
	shl.b64 	%rd8212, %rd8211, 2;
	add.s64 	%rd8213, %rd2, %rd8212;
	ld.global.f32 	%f6093, [%rd8213+4];
	add.s32 	%r3020, %r3019, %r914;
	cvt.s64.s32 	%rd8214, %r3020;
	add.s64 	%rd8215, %rd8214, %rd8205;
	shl.b64 	%rd8216, %rd8215, 2;
	add.s64 	%rd8217, %rd1, %rd8216;
	ld.global.f32 	%f6094, [%rd8217+400];
	fma.rn.f32 	%f6095, %f6093, %f6094, %f6092;
	ld.global.f32 	%f6096, [%rd8213+8];
	add.s32 	%r3021, %r3020, %r914;
	cvt.s64.s32 	%rd8218, %r3021;
	add.s64 	%rd8219, %rd8218, %rd8205;
	shl.b64 	%rd8220, %rd8219, 2;
	add.s64 	%rd8221, %rd1, %rd8220;
	ld.global.f32 	%f6097, [%rd8221+400];
	fma.rn.f32 	%f6098, %f6096, %f6097, %f6095;
	ld.global.f32 	%f6099, [%rd8213+12];
	add.s32 	%r3022, %r3021, %r914;
	cvt.s64.s32 	%rd8222, %r3022;
	add.s64 	%rd8223, %rd8222, %rd8205;
	shl.b64 	%rd8224, %rd8223, 2;
	add.s64 	%rd8225, %rd1, %rd8224;
	ld.global.f32 	%f6100, [%rd8225+400];
	fma.rn.f32 	%f8097, %f6099, %f6100, %f6098;
	add.s32 	%r3998, %r3998, 4;
$L__BB0_1108:
	setp.eq.s32 	%p708, %r5, 0;
	@%p708 bra 	$L__BB0_1113;
	setp.eq.s32 	%p709, %r6, 0;
	@%p709 bra 	$L__BB0_1111;
	add.s32 	%r3023, %r3998, %r12;
	mul.wide.u32 	%rd8226, %r3023, 4;
	add.s64 	%rd8227, %rd2, %rd8226;
	ld.global.f32 	%f6102, [%rd8227];
	mul.lo.s32 	%r3024, %r3998, %r914;
	cvt.s64.s32 	%rd8228, %r3024;
	cvt.u64.u32 	%rd8229, %r1;
	add.s64 	%rd8230, %rd8228, %rd8229;
	shl.b64 	%rd8231, %rd8230, 2;
	add.s64 	%rd8232, %rd1, %rd8231;
	ld.global.f32 	%f6103, [%rd8232+400];
	fma.rn.f32 	%f6104, %f6102, %f6103, %f8097;
	cvt.u64.u32 	%rd8233, %r12;
	cvt.u64.u32 	%rd8234, %r3998;
	add.s64 	%rd8235, %rd8234, %rd8233;
	shl.b64 	%rd8236, %rd8235, 2;
	add.s64 	%rd8237, %rd2, %rd8236;
	ld.global.f32 	%f6105, [%rd8237+4];
	add.s32 	%r3025, %r3024, %r914;
	cvt.s64.s32 	%rd8238, %r3025;
	add.s64 	%rd8239, %rd8238, %rd8229;
	shl.b64 	%rd8240, %rd8239, 2;
	add.s64 	%rd8241, %rd1, %rd8240;
	ld.global.f32 	%f6106, [%rd8241+400];
	fma.rn.f32 	%f8097, %f6105, %f6106, %f6104;
	add.s32 	%r3998, %r3998, 2;
$L__BB0_1111:
	setp.eq.s32 	%p710, %r8, 0;
	@%p710 bra 	$L__BB0_1113;
	add.s32 	%r3026, %r3998, %r12;
	mul.wide.u32 	%rd8242, %r3026, 4;
	add.s64 	%rd8243, %rd2, %rd8242;
	ld.global.f32 	%f6107, [%rd8243];
	mul.lo.s32 	%r3027, %r3998, %r914;
	cvt.s64.s32 	%rd8244, %r3027;
	cvt.u64.u32 	%rd8245, %r1;
	add.s64 	%rd8246, %rd8244, %rd8245;
	shl.b64 	%rd8247, %rd8246, 2;
	add.s64 	%rd8248, %rd1, %rd8247;
	ld.global.f32 	%f6108, [%rd8248+400];
	fma.rn.f32 	%f8097, %f6107, %f6108, %f8097;
$L__BB0_1113:
	setp.lt.u32 	%p711, %r2, 7;
	st.global.f32 	[%rd3+400], %f8097;
	ld.global.f32 	%f8105, [%rd3+404];
	mov.b32 	%r4002, 0;
	@%p711 bra 	$L__BB0_1116;
	mov.b32 	%r4000, 0;
$L__BB0_1115:
	.pragma "nounroll";
	add.s32 	%r3030, %r4000, %r12;
	mul.wide.u32 	%rd8249, %r3030, 4;
	add.s64 	%rd8250, %rd2, %rd8249;
	ld.global.f32 	%f6110, [%rd8250];
	mul.lo.s32 	%r3031, %r4000, %r914;
	cvt.s64.s32 	%rd8251, %r3031;
	cvt.u64.u32 	%rd8252, %r1;
	add.s64 	%rd8253, %rd8251, %rd8252;
	shl.b64 	%rd8254, %rd8253, 2;
	add.s64 	%rd8255, %rd1, %rd8254;
	ld.global.f32 	%f6111, [%rd8255+404];
	fma.rn.f32 	%f6112, %f6110, %f6111, %f8105;
	ld.global.f32 	%f6113, [%rd8250+4];
	add.s32 	%r3032, %r3031, %r914;
	cvt.s64.s32 	%rd8256, %r3032;
	add.s64 	%rd8257, %rd8256, %rd8252;
	shl.b64 	%rd8258, %rd8257, 2;
	add.s64 	%rd8259, %rd1, %rd8258;
	ld.global.f32 	%f6114, [%rd8259+404];
	fma.rn.f32 	%f6115, %f6113, %f6114, %f6112;
	ld.global.f32 	%f6116, [%rd8250+8];
	add.s32 	%r3033, %r3032, %r914;
	cvt.s64.s32 	%rd8260, %r3033;
	add.s64 	%rd8261, %rd8260, %rd8252;
	shl.b64 	%rd8262, %rd8261, 2;
	add.s64 	%rd8263, %rd1, %rd8262;
	ld.global.f32 	%f6117, [%rd8263+404];
	fma.rn.f32 	%f6118, %f6116, %f6117, %f6115;
	ld.global.f32 	%f6119, [%rd8250+12];
	add.s32 	%r3034, %r3033, %r914;
	cvt.s64.s32 	%rd8264, %r3034;
	add.s64 	%rd8265, %rd8264, %rd8252;
	shl.b64 	%rd8266, %rd8265, 2;
	add.s64 	%rd8267, %rd1, %rd8266;
	ld.global.f32 	%f6120, [%rd8267+404];
	fma.rn.f32 	%f6121, %f6119, %f6120, %f6118;
	ld.global.f32 	%f6122, [%rd8250+16];
	add.s32 	%r3035, %r3034, %r914;
	cvt.s64.s32 	%rd8268, %r3035;
	add.s64 	%rd8269, %rd8268, %rd8252;
	shl.b64 	%rd8270, %rd8269, 2;
	add.s64 	%rd8271, %rd1, %rd8270;
	ld.global.f32 	%f6123, [%rd8271+404];
	fma.rn.f32 	%f6124, %f6122, %f6123, %f6121;
	ld.global.f32 	%f6125, [%rd8250+20];
	add.s32 	%r3036, %r3035, %r914;
	cvt.s64.s32 	%rd8272, %r3036;
	add.s64 	%rd8273, %rd8272, %rd8252;
	shl.b64 	%rd8274, %rd8273, 2;
	add.s64 	%rd8275, %rd1, %rd8274;
	ld.global.f32 	%f6126, [%rd8275+404];
	fma.rn.f32 	%f6127, %f6125, %f6126, %f6124;
	ld.global.f32 	%f6128, [%rd8250+24];
	add.s32 	%r3037, %r3036, %r914;
	cvt.s64.s32 	%rd8276, %r3037;
	add.s64 	%rd8277, %rd8276, %rd8252;
	shl.b64 	%rd8278, %rd8277, 2;
	add.s64 	%rd8279, %rd1, %rd8278;
	ld.global.f32 	%f6129, [%rd8279+404];
	fma.rn.f32 	%f6130, %f6128, %f6129, %f6127;
	ld.global.f32 	%f6131, [%rd8250+28];
	add.s32 	%r3038, %r3037, %r914;
	cvt.s64.s32 	%rd8280, %r3038;
	add.s64 	%rd8281, %rd8280, %rd8252;
	shl.b64 	%rd8282, %rd8281, 2;
	add.s64 	%rd8283, %rd1, %rd8282;
	ld.global.f32 	%f6132, [%rd8283+404];
	fma.rn.f32 	%f8105, %f6131, %f6132, %f6130;
	add.s32 	%r4000, %r4000, 8;
	setp.ne.s32 	%p712, %r4000, %r7;
	mov.u32 	%r4002, %r7;
	@%p712 bra 	$L__BB0_1115;
$L__BB0_1116:
	setp.eq.s32 	%p713, %r3, 0;
	@%p713 bra 	$L__BB0_1124;
	setp.lt.u32 	%p714, %r4, 3;
	@%p714 bra 	$L__BB0_1119;
	add.s32 	%r3039, %r4002, %r12;
	mul.wide.u32 	%rd8284, %r3039, 4;
	add.s64 	%rd8285, %rd2, %rd8284;
	ld.global.f32 	%f6134, [%rd8285];
	mul.lo.s32 	%r3040, %r4002, %r914;
	cvt.s64.s32 	%rd8286, %r3040;
	cvt.u64.u32 	%rd8287, %r1;
	add.s64 	%rd8288, %rd8286, %rd8287;
	shl.b64 	%rd8289, %rd8288, 2;
	add.s64 	%rd8290, %rd1, %rd8289;
	ld.global.f32 	%f6135, [%rd8290+404];
	fma.rn.f32 	%f6136, %f6134, %f6135, %f8105;
	cvt.u64.u32 	%rd8291, %r12;
	cvt.u64.u32 	%rd8292, %r4002;
	add.s64 	%rd8293, %rd8292, %rd8291;
	shl.b64 	%rd8294, %rd8293, 2;
	add.s64 	%rd8295, %rd2, %rd8294;
	ld.global.f32 	%f6137, [%rd8295+4];
	add.s32 	%r3041, %r3040, %r914;
	cvt.s64.s32 	%rd8296, %r3041;
	add.s64 	%rd8297, %rd8296, %rd8287;
	shl.b64 	%rd8298, %rd8297, 2;
	add.s64 	%rd8299, %rd1, %rd8298;
	ld.global.f32 	%f6138, [%rd8299+404];
	fma.rn.f32 	%f6139, %f6137, %f6138, %f6136;
	ld.global.f32 	%f6140, [%rd8295+8];
	add.s32 	%r3042, %r3041, %r914;
	cvt.s64.s32 	%rd8300, %r3042;
	add.s64 	%rd8301, %rd8300, %rd8287;
	shl.b64 	%rd8302, %rd8301, 2;
	add.s64 	%rd8303, %rd1, %rd8302;
	ld.global.f32 	%f6141, [%rd8303+404];
	fma.rn.f32 	%f6142, %f6140, %f6141, %f6139;
	ld.global.f32 	%f6143, [%rd8295+12];
	add.s32 	%r3043, %r3042, %r914;
	cvt.s64.s32 	%rd8304, %r3043;
	add.s64 	%rd8305, %rd8304, %rd8287;
	shl.b64 	%rd8306, %rd8305, 2;
	add.s64 	%rd8307, %rd1, %rd8306;
	ld.global.f32 	%f6144, [%rd8307+404];
	fma.rn.f32 	%f8105, %f6143, %f6144, %f6142;
	add.s32 	%r4002, %r4002, 4;
$L__BB0_1119:
	setp.eq.s32 	%p715, %r5, 0;
	@%p715 bra 	$L__BB0_1124;
	setp.eq.s32 	%p716, %r6, 0;
	@%p716 bra 	$L__BB0_1122;
	add.s32 	%r3044, %r4002, %r12;
	mul.wide.u32 	%rd8308, %r3044, 4;
	add.s64 	%rd8309, %rd2, %rd8308;
	ld.global.f32 	%f6146, [%rd8309];
	mul.lo.s32 	%r3045, %r4002, %r914;
	cvt.s64.s32 	%rd8310, %r3045;
	cvt.u64.u32 	%rd8311, %r1;
	add.s64 	%rd8312, %rd8310, %rd8311;
	shl.b64 	%rd8313, %rd8312, 2;
	add.s64 	%rd8314, %rd1, %rd8313;
	ld.global.f32 	%f6147, [%rd8314+404];
	fma.rn.f32 	%f6148, %f6146, %f6147, %f8105;
	cvt.u64.u32 	%rd8315, %r12;
	cvt.u64.u32 	%rd8316, %r4002;
	add.s64 	%rd8317, %rd8316, %rd8315;
	shl.b64 	%rd8318, %rd8317, 2;
	add.s64 	%rd8319, %rd2, %rd8318;
	ld.global.f32 	%f6149, [%rd8319+4];
	add.s32 	%r3046, %r3045, %r914;
	cvt.s64.s32 	%rd8320, %r3046;
	add.s64 	%rd8321, %rd8320, %rd8311;
	shl.b64 	%rd8322, %rd8321, 2;
	add.s64 	%rd8323, %rd1, %rd8322;
	ld.global.f32 	%f6150, [%rd8323+404];
	fma.rn.f32 	%f8105, %f6149, %f6150, %f6148;
	add.s32 	%r4002, %r4002, 2;
$L__BB0_1122:
	setp.eq.s32 	%p717, %r8, 0;
	@%p717 bra 	$L__BB0_1124;
	add.s32 	%r3047, %r4002, %r12;
	mul.wide.u32 	%rd8324, %r3047, 4;
	add.s64 	%rd8325, %rd2, %rd8324;
	ld.global.f32 	%f6151, [%rd8325];
	mul.lo.s32 	%r3048, %r4002, %r914;
	cvt.s64.s32 	%rd8326, %r3048;
	cvt.u64.u32 	%rd8327, %r1;
	add.s64 	%rd8328, %rd8326, %rd8327;
	shl.b64 	%rd8329, %rd8328, 2;
	add.s64 	%rd8330, %rd1, %rd8329;
	ld.global.f32 	%f6152, [%rd8330+404];
	fma.rn.f32 	%f8105, %f6151, %f6152, %f8105;
$L__BB0_1124:
	setp.lt.u32 	%p718, %r2, 7;
	st.global.f32 	[%rd3+404], %f8105;
	ld.global.f32 	%f8113, [%rd3+408];
	mov.b32 	%r4006, 0;
	@%p718 bra 	$L__BB0_1127;
	mov.b32 	%r4004, 0;
$L__BB0_1126:
	.pragma "nounroll";
	add.s32 	%r3051, %r4004, %r12;
	mul.wide.u32 	%rd8331, %r3051, 4;
	add.s64 	%rd8332, %rd2, %rd8331;
	ld.global.f32 	%f6154, [%rd8332];
	mul.lo.s32 	%r3052, %r4004, %r914;
	cvt.s64.s32 	%rd8333, %r3052;
	cvt.u64.u32 	%rd8334, %r1;
	add.s64 	%rd8335, %rd8333, %rd8334;
	shl.b64 	%rd8336, %rd8335, 2;
	add.s64 	%rd8337, %rd1, %rd8336;
	ld.global.f32 	%f6155, [%rd8337+408];
	fma.rn.f32 	%f6156, %f6154, %f6155, %f8113;
	ld.global.f32 	%f6157, [%rd8332+4];
	add.s32 	%r3053, %r3052, %r914;
	cvt.s64.s32 	%rd8338, %r3053;
	add.s64 	%rd8339, %rd8338, %rd8334;
	shl.b64 	%rd8340, %rd8339, 2;
	add.s64 	%rd8341, %rd1, %rd8340;
	ld.global.f32 	%f6158, [%rd8341+408];
	fma.rn.f32 	%f6159, %f6157, %f6158, %f6156;
	ld.global.f32 	%f6160, [%rd8332+8];
	add.s32 	%r3054, %r3053, %r914;
	cvt.s64.s32 	%rd8342, %r3054;
	add.s64 	%rd8343, %rd8342, %rd8334;
	shl.b64 	%rd8344, %rd8343, 2;
	add.s64 	%rd8345, %rd1, %rd8344;
	ld.global.f32 	%f6161, [%rd8345+408];
	fma.rn.f32 	%f6162, %f6160, %f6161, %f6159;
	ld.global.f32 	%f6163, [%rd8332+12];
	add.s32 	%r3055, %r3054, %r914;
	cvt.s64.s32 	%rd8346, %r3055;
	add.s64 	%rd8347, %rd8346, %rd8334;
	shl.b64 	%rd8348, %rd8347, 2;
	add.s64 	%rd8349, %rd1, %rd8348;
	ld.global.f32 	%f6164, [%rd8349+408];
	fma.rn.f32 	%f6165, %f6163, %f6164, %f6162;
	ld.global.f32 	%f6166, [%rd8332+16];
	add.s32 	%r3056, %r3055, %r914;
	cvt.s64.s32 	%rd8350, %r3056;
	add.s64 	%rd8351, %rd8350, %rd8334;
	shl.b64 	%rd8352, %rd8351, 2;
	add.s64 	%rd8353, %rd1, %rd8352;
	ld.global.f32 	%f6167, [%rd8353+408];
	fma.rn.f32 	%f6168, %f6166, %f6167, %f6165;
	ld.global.f32 	%f6169, [%rd8332+20];
	add.s32 	%r3057, %r3056, %r914;
	cvt.s64.s32 	%rd8354, %r3057;
	add.s64 	%rd8355, %rd8354, %rd8334;
	shl.b64 	%rd8356, %rd8355, 2;
	add.s64 	%rd8357, %rd1, %rd8356;
	ld.global.f32 	%f6170, [%rd8357+408];
	fma.rn.f32 	%f6171, %f6169, %f6170, %f6168;
	ld.global.f32 	%f6172, [%rd8332+24];
	add.s32 	%r3058, %r3057, %r914;
	cvt.s64.s32 	%rd8358, %r3058;
	add.s64 	%rd8359, %rd8358, %rd8334;
	shl.b64 	%rd8360, %rd8359, 2;
	add.s64 	%rd8361, %rd1, %rd8360;
	ld.global.f32 	%f6173, [%rd8361+408];
	fma.rn.f32 	%f6174, %f6172, %f6173, %f6171;
	ld.global.f32 	%f6175, [%rd8332+28];
	add.s32 	%r3059, %r3058, %r914;
	cvt.s64.s32 	%rd8362, %r3059;
	add.s64 	%rd8363, %rd8362, %rd8334;
	shl.b64 	%rd8364, %rd8363, 2;
	add.s64 	%rd8365, %rd1, %rd8364;
	ld.global.f32 	%f6176, [%rd8365+408];
	fma.rn.f32 	%f8113, %f6175, %f6176, %f6174;
	add.s32 	%r4004, %r4004, 8;
	setp.ne.s32 	%p719, %r4004, %r7;
	mov.u32 	%r4006, %r7;
	@%p719 bra 	$L__BB0_1126;
$L__BB0_1127:
	setp.eq.s32 	%p720, %r3, 0;
	@%p720 bra 	$L__BB0_1135;
	setp.lt.u32 	%p721, %r4, 3;
	@%p721 bra 	$L__BB0_1130;
	add.s32 	%r3060, %r4006, %r12;
	mul.wide.u32 	%rd8366, %r3060, 4;
	add.s64 	%rd8367, %rd2, %rd8366;
	ld.global.f32 	%f6178, [%rd8367];
	mul.lo.s32 	%r3061, %r4006, %r914;
	cvt.s64.s32 	%rd8368, %r3061;
	cvt.u64.u32 	%rd8369, %r1;
	add.s64 	%rd8370, %rd8368, %rd8369;
	shl.b64 	%rd8371, %rd8370, 2;
	add.s64 	%rd8372, %rd1, %rd8371;
	ld.global.f32 	%f6179, [%rd8372+408];
	fma.rn.f32 	%f6180, %f6178, %f6179, %f8113;
	cvt.u64.u32 	%rd8373, %r12;
	cvt.u64.u32 	%rd8374, %r4006;
	add.s64 	%rd8375, %rd8374, %rd8373;
	shl.b64 	%rd8376, %rd8375, 2;
	add.s64 	%rd8377, %rd2, %rd8376;
	ld.global.f32 	%f6181, [%rd8377+4];
	add.s32 	%r3062, %r3061, %r914;
	cvt.s64.s32 	%rd8378, %r3062;
	add.s64 	%rd8379, %rd8378, %rd8369;
	shl.b64 	%rd8380, %rd8379, 2;
	add.s64 	%rd8381, %rd1, %rd8380;
	ld.global.f32 	%f6182, [%rd8381+408];
	fma.rn.f32 	%f6183, %f6181, %f6182, %f6180;
	ld.global.f32 	%f6184, [%rd8377+8];
	add.s32 	%r3063, %r3062, %r914;
	cvt.s64.s32 	%rd8382, %r3063;
	add.s64 	%rd8383, %rd8382, %rd8369;
	shl.b64 	%rd8384, %rd8383, 2;
	add.s64 	%rd8385, %rd1, %rd8384;
	ld.global.f32 	%f6185, [%rd8385+408];
	fma.rn.f32 	%f6186, %f6184, %f6185, %f6183;
	ld.global.f32 	%f6187, [%rd8377+12];
	add.s32 	%r3064, %r3063, %r914;
	cvt.s64.s32 	%rd8386, %r3064;
	add.s64 	%rd8387, %rd8386, %rd8369;
	shl.b64 	%rd8388, %rd8387, 2;
	add.s64 	%rd8389, %rd1, %rd8388;
	ld.global.f32 	%f6188, [%rd8389+408];
	fma.rn.f32 	%f8113, %f6187, %f6188, %f6186;
	add.s32 	%r4006, %r4006, 4;
$L__BB0_1130:
	setp.eq.s32 	%p722, %r5, 0;
	@%p722 bra 	$L__BB0_1135;
	setp.eq.s32 	%p723, %r6, 0;
	@%p723 bra 	$L__BB0_1133;
	add.s32 	%r3065, %r4006, %r12;
	mul.wide.u32 	%rd8390, %r3065, 4;
	add.s64 	%rd8391, %rd2, %rd8390;
	ld.global.f32 	%f6190, [%rd8391];
	mul.lo.s32 	%r3066, %r4006, %r914;
	cvt.s64.s32 	%rd8392, %r3066;
	cvt.u64.u32 	%rd8393, %r1;
	add.s64 	%rd8394, %rd8392, %rd8393;
	shl.b64 	%rd8395, %rd8394, 2;
	add.s64 	%rd8396, %rd1, %rd8395;
	ld.global.f32 	%f6191, [%rd8396+408];
	fma.rn.f32 	%f6192, %f6190, %f6191, %f8113;
	cvt.u64.u32 	%rd8397, %r12;
	cvt.u64.u32 	%rd8398, %r4006;
	add.s64 	%rd8399, %rd8398, %rd8397;
	shl.b64 	%rd8400, %rd8399, 2;
	add.s64 	%rd8401, %rd2, %rd8400;
	ld.global.f32 	%f6193, [%rd8401+4];
	add.s32 	%r3067, %r3066, %r914;
	cvt.s64.s32 	%rd8402, %r3067;
	add.s64 	%rd8403, %rd8402, %rd8393;
	shl.b64 	%rd8404, %rd8403, 2;
	add.s64 	%rd8405, %rd1, %rd8404;
	ld.global.f32 	%f6194, [%rd8405+408];
	fma.rn.f32 	%f8113, %f6193, %f6194, %f6192;
	add.s32 	%r4006, %r4006, 2;
$L__BB0_1133:
	setp.eq.s32 	%p724, %r8, 0;
	@%p724 bra 	$L__BB0_1135;
	add.s32 	%r3068, %r4006, %r12;
	mul.wide.u32 	%rd8406, %r3068, 4;
	add.s64 	%rd8407, %rd2, %rd8406;
	ld.global.f32 	%f6195, [%rd8407];
	mul.lo.s32 	%r3069, %r4006, %r914;
	cvt.s64.s32 	%rd8408, %r3069;
	cvt.u64.u32 	%rd8409, %r1;
	add.s64 	%rd8410, %rd8408, %rd8409;
	shl.b64 	%rd8411, %rd8410, 2;
	add.s64 	%rd8412, %rd1, %rd8411;
	ld.global.f32 	%f6196, [%rd8412+408];
	fma.rn.f32 	%f8113, %f6195, %f6196, %f8113;
$L__BB0_1135:
	setp.lt.u32 	%p725, %r2, 7;
	st.global.f32 	[%rd3+408], %f8113;
	ld.global.f32 	%f8121, [%rd3+412];
	mov.b32 	%r4010, 0;
	@%p725 bra 	$L__BB0_1138;
	mov.b32 	%r4008, 0;
$L__BB0_1137:
	.pragma "nounroll";
	add.s32 	%r3072, %r4008, %r12;
	mul.wide.u32 	%rd8413, %r3072, 4;
	add.s64 	%rd8414, %rd2, %rd8413;
	ld.global.f32 	%f6198, [%rd8414];
	mul.lo.s32 	%r3073, %r4008, %r914;
	cvt.s64.s32 	%rd8415, %r3073;
	cvt.u64.u32 	%rd8416, %r1;
	add.s64 	%rd8417, %rd8415, %rd8416;
	shl.b64 	%rd8418, %rd8417, 2;
	add.s64 	%rd8419, %rd1, %rd8418;
	ld.global.f32 	%f6199, [%rd8419+412];
	fma.rn.f32 	%f6200, %f6198, %f6199, %f8121;
	ld.global.f32 	%f6201, [%rd8414+4];
	add.s32 	%r3074, %r3073, %r914;
	cvt.s64.s32 	%rd8420, %r3074;
	add.s64 	%rd8421, %rd8420, %rd8416;
	shl.b64 	%rd8422, %rd8421, 2;
	add.s64 	%rd8423, %rd1, %rd8422;
	ld.global.f32 	%f6202, [%rd8423+412];
	fma.rn.f32 	%f6203, %f6201, %f6202, %f6200;
	ld.global.f32 	%f6204, [%rd8414+8];
	add.s32 	%r3075, %r3074, %r914;
	cvt.s64.s32 	%rd8424, %r3075;
	add.s64 	%rd8425, %rd8424, %rd8416;
	shl.b64 	%rd8426, %rd8425, 2;
	add.s64 	%rd8427, %rd1, %rd8426;
	ld.global.f32 	%f6205, [%rd8427+412];
	fma.rn.f32 	%f6206, %f6204, %f6205, %f6203;
	ld.global.f32 	%f6207, [%rd8414+12];
	add.s32 	%r3076, %r3075, %r914;
	cvt.s64.s32 	%rd8428, %r3076;
	add.s64 	%rd8429, %rd8428, %rd8416;
	shl.b64 	%rd8430, %rd8429, 2;
	add.s64 	%rd8431, %rd1, %rd8430;
	ld.global.f32 	%f6208, [%rd8431+412];
	fma.rn.f32 	%f6209, %f6207, %f6208, %f6206;
	ld.global.f32 	%f6210, [%rd8414+16];
	add.s32 	%r3077, %r3076, %r914;
	cvt.s64.s32 	%rd8432, %r3077;
	add.s64 	%rd8433, %rd8432, %rd8416;
	shl.b64 	%rd8434, %rd8433, 2;
	add.s64 	%rd8435, %rd1, %rd8434;
	ld.global.f32 	%f6211, [%rd8435+412];
	fma.rn.f32 	%f6212, %f6210, %f6211, %f6209;
	ld.global.f32 	%f6213, [%rd8414+20];
	add.s32 	%r3078, %r3077, %r914;
	cvt.s64.s32 	%rd8436, %r3078;
	add.s64 	%rd8437, %rd8436, %rd8416;
	shl.b64 	%rd8438, %rd8437, 2;
	add.s64 	%rd8439, %rd1, %rd8438;
	ld.global.f32 	%f6214, [%rd8439+412];
	fma.rn.f32 	%f6215, %f6213, %f6214, %f6212;
	ld.global.f32 	%f6216, [%rd8414+24];
	add.s32 	%r3079, %r3078, %r914;
	cvt.s64.s32 	%rd8440, %r3079;
	add.s64 	%rd8441, %rd8440, %rd8416;
	shl.b64 	%rd8442, %rd8441, 2;
	add.s64 	%rd8443, %rd1, %rd8442;
	ld.global.f32 	%f6217, [%rd8443+412];
	fma.rn.f32 	%f6218, %f6216, %f6217, %f6215;
	ld.global.f32 	%f6219, [%rd8414+28];
	add.s32 	%r3080, %r3079, %r914;
	cvt.s64.s32 	%rd8444, %r3080;
	add.s64 	%rd8445, %rd8444, %rd8416;
	shl.b64 	%rd8446, %rd8445, 2;
	add.s64 	%rd8447, %rd1, %rd8446;
	ld.global.f32 	%f6220, [%rd8447+412];
	fma.rn.f32 	%f8121, %f6219, %f6220, %f6218;
	add.s32 	%r4008, %r4008, 8;
	setp.ne.s32 	%p726, %r4008, %r7;
	mov.u32 	%r4010, %r7;
	@%p726 bra 	$L__BB0_1137;
$L__BB0_1138:
	setp.eq.s32 	%p727, %r3, 0;
	@%p727 bra 	$L__BB0_1146;
	setp.lt.u32 	%p728, %r4, 3;
	@%p728 bra 	$L__BB0_1141;
	add.s32 	%r3081, %r4010, %r12;
	mul.wide.u32 	%rd8448, %r3081, 4;
	add.s64 	%rd8449, %rd2, %rd8448;
	ld.global.f32 	%f6222, [%rd8449];
	mul.lo.s32 	%r3082, %r4010, %r914;
	cvt.s64.s32 	%rd8450, %r3082;
	cvt.u64.u32 	%rd8451, %r1;
	add.s64 	%rd8452, %rd8450, %rd8451;
	shl.b64 	%rd8453, %rd8452, 2;
	add.s64 	%rd8454, %rd1, %rd8453;
	ld.global.f32 	%f6223, [%rd8454+412];
	fma.rn.f32 	%f6224, %f6222, %f6223, %f8121;
	cvt.u64.u32 	%rd8455, %r12;
	cvt.u64.u32 	%rd8456, %r4010;
	add.s64 	%rd8457, %rd8456, %rd8455;
	shl.b64 	%rd8458, %rd8457, 2;
	add.s64 	%rd8459, %rd2, %rd8458;
	ld.global.f32 	%f6225, [%rd8459+4];
	add.s32 	%r3083, %r3082, %r914;
	cvt.s64.s32 	%rd8460, %r3083;
	add.s64 	%rd8461, %rd8460, %rd8451;
	shl.b64 	%rd8462, %rd8461, 2;
	add.s64 	%rd8463, %rd1, %rd8462;
	ld.global.f32 	%f6226, [%rd8463+412];
	fma.rn.f32 	%f6227, %f6225, %f6226, %f6224;
	ld.global.f32 	%f6228, [%rd8459+8];
	add.s32 	%r3084, %r3083, %r914;
	cvt.s64.s32 	%rd8464, %r3084;
	add.s64 	%rd8465, %rd8464, %rd8451;
	shl.b64 	%rd8466, %rd8465, 2;
	add.s64 	%rd8467, %rd1, %rd8466;
	ld.global.f32 	%f6229, [%rd8467+412];
	fma.rn.f32 	%f6230, %f6228, %f6229, %f6227;
	ld.global.f32 	%f6231, [%rd8459+12];
	add.s32 	%r3085, %r3084, %r914;
	cvt.s64.s32 	%rd8468, %r3085;
	add.s64 	%rd8469, %rd8468, %rd8451;
	shl.b64 	%rd8470, %rd8469, 2;
	add.s64 	%rd8471, %rd1, %rd8470;
	ld.global.f32 	%f6232, [%rd8471+412];
	fma.rn.f32 	%f8121, %f6231, %f6232, %f6230;
	add.s32 	%r4010, %r4010, 4;
$L__BB0_1141:
	setp.eq.s32 	%p729, %r5, 0;
	@%p729 bra 	$L__BB0_1146;
	setp.eq.s32 	%p730, %r6, 0;
	@%p730 bra 	$L__BB0_1144;
	add.s32 	%r3086, %r4010, %r12;
	mul.wide.u32 	%rd8472, %r3086, 4;
	add.s64 	%rd8473, %rd2, %rd8472;
	ld.global.f32 	%f6234, [%rd8473];
	mul.lo.s32 	%r3087, %r4010, %r914;
	cvt.s64.s32 	%rd8474, %r3087;
	cvt.u64.u32 	%rd8475, %r1;
	add.s64 	%rd8476, %rd8474, %rd8475;
	shl.b64 	%rd8477, %rd8476, 2;
	add.s64 	%rd8478, %rd1, %rd8477;
	ld.global.f32 	%f6235, [%rd8478+412];
	fma.rn.f32 	%f6236, %f6234, %f6235, %f8121;
	cvt.u64.u32 	%rd8479, %r12;
	cvt.u64.u32 	%rd8480, %r4010;
	add.s64 	%rd8481, %rd8480, %rd8479;
	shl.b64 	%rd8482, %rd8481, 2;
	add.s64 	%rd8483, %rd2, %rd8482;
	ld.global.f32 	%f6237, [%rd8483+4];
	add.s32 	%r3088, %r3087, %r914;
	cvt.s64.s32 	%rd8484, %r3088;
	add.s64 	%rd8485, %rd8484, %rd8475;
	shl.b64 	%rd8486, %rd8485, 2;
	add.s64 	%rd8487, %rd1, %rd8486;
	ld.global.f32 	%f6238, [%rd8487+412];
	fma.rn.f32 	%f8121, %f6237, %f6238, %f6236;
	add.s32 	%r4010, %r4010, 2;
$L__BB0_1144:
	setp.eq.s32 	%p731, %r8, 0;
	@%p731 bra 	$L__BB0_1146;
	add.s32 	%r3089, %r4010, %r12;
	mul.wide.u32 	%rd8488, %r3089, 4;
	add.s64 	%rd8489, %rd2, %rd8488;
	ld.global.f32 	%f6239, [%rd8489];
	mul.lo.s32 	%r3090, %r4010, %r914;
	cvt.s64.s32 	%rd8490, %r3090;
	cvt.u64.u32 	%rd8491, %r1;
	add.s64 	%rd8492, %rd8490, %rd8491;
	shl.b64 	%rd8493, %rd8492, 2;
	add.s64 	%rd8494, %rd1, %rd8493;
	ld.global.f32 	%f6240, [%rd8494+412];
	fma.rn.f32 	%f8121, %f6239, %f6240, %f8121;
$L__BB0_1146:
	setp.lt.u32 	%p732, %r2, 7;
	st.global.f32 	[%rd3+412], %f8121;
	ld.global.f32 	%f8129, [%rd3+416];
	mov.b32 	%r4014, 0;
	@%p732 bra 	$L__BB0_1149;
	mov.b32 	%r4012, 0;
$L__BB0_1148:
	.pragma "nounroll";
	add.s32 	%r3093, %r4012, %r12;
	mul.wide.u32 	%rd8495, %r3093, 4;
	add.s64 	%rd8496, %rd2, %rd8495;
	ld.global.f32 	%f6242, [%rd8496];
	mul.lo.s32 	%r3094, %r4012, %r914;
	cvt.s64.s32 	%rd8497, %r3094;
	cvt.u64.u32 	%rd8498, %r1;
	add.s64 	%rd8499, %rd8497, %rd8498;
	shl.b64 	%rd8500, %rd8499, 2;
	add.s64 	%rd8501, %rd1, %rd8500;
	ld.global.f32 	%f6243, [%rd8501+416];
	fma.rn.f32 	%f6244, %f6242, %f6243, %f8129;
	ld.global.f32 	%f6245, [%rd8496+4];
	add.s32 	%r3095, %r3094, %r914;
	cvt.s64.s32 	%rd8502, %r3095;
	add.s64 	%rd8503, %rd8502, %rd8498;
	shl.b64 	%rd8504, %rd8503, 2;
	add.s64 	%rd8505, %rd1, %rd8504;
	ld.global.f32 	%f6246, [%rd8505+416];
	fma.rn.f32 	%f6247, %f6245, %f6246, %f6244;
	ld.global.f32 	%f6248, [%rd8496+8];
	add.s32 	%r3096, %r3095, %r914;
	cvt.s64.s32 	%rd8506, %r3096;
	add.s64 	%rd8507, %rd8506, %rd8498;
	shl.b64 	%rd8508, %rd8507, 2;
	add.s64 	%rd8509, %rd1, %rd8508;
	ld.global.f32 	%f6249, [%rd8509+416];
	fma.rn.f32 	%f6250, %f6248, %f6249, %f6247;
	ld.global.f32 	%f6251, [%rd8496+12];
	add.s32 	%r3097, %r3096, %r914;
	cvt.s64.s32 	%rd8510, %r3097;
	add.s64 	%rd8511, %rd8510, %rd8498;
	shl.b64 	%rd8512, %rd8511, 2;
	add.s64 	%rd8513, %rd1, %rd8512;
	ld.global.f32 	%f6252, [%rd8513+416];
	fma.rn.f32 	%f6253, %f6251, %f6252, %f6250;
	ld.global.f32 	%f6254, [%rd8496+16];
	add.s32 	%r3098, %r3097, %r914;
	cvt.s64.s32 	%rd8514, %r3098;
	add.s64 	%rd8515, %rd8514, %rd8498;
	shl.b64 	%rd8516, %rd8515, 2;
	add.s64 	%rd8517, %rd1, %rd8516;
	ld.global.f32 	%f6255, [%rd8517+416];
	fma.rn.f32 	%f6256, %f6254, %f6255, %f6253;
	ld.global.f32 	%f6257, [%rd8496+20];
	add.s32 	%r3099, %r3098, %r914;
	cvt.s64.s32 	%rd8518, %r3099;
	add.s64 	%rd8519, %rd8518, %rd8498;
	shl.b64 	%rd8520, %rd8519, 2;
	add.s64 	%rd8521, %rd1, %rd8520;
	ld.global.f32 	%f6258, [%rd8521+416];
	fma.rn.f32 	%f6259, %f6257, %f6258, %f6256;
	ld.global.f32 	%f6260, [%rd8496+24];
	add.s32 	%r3100, %r3099, %r914;
	cvt.s64.s32 	%rd8522, %r3100;
	add.s64 	%rd8523, %rd8522, %rd8498;
	shl.b64 	%rd8524, %rd8523, 2;
	add.s64 	%rd8525, %rd1, %rd8524;
	ld.global.f32 	%f6261, [%rd8525+416];
	fma.rn.f32 	%f6262, %f6260, %f6261, %f6259;
	ld.global.f32 	%f6263, [%rd8496+28];
	add.s32 	%r3101, %r3100, %r914;
	cvt.s64.s32 	%rd8526, %r3101;
	add.s64 	%rd8527, %rd8526, %rd8498;
	shl.b64 	%rd8528, %rd8527, 2;
	add.s64 	%rd8529, %rd1, %rd8528;
	ld.global.f32 	%f6264, [%rd8529+416];
	fma.rn.f32 	%f8129, %f6263, %f6264, %f6262;
	add.s32 	%r4012, %r4012, 8;
	setp.ne.s32 	%p733, %r4012, %r7;
	mov.u32 	%r4014, %r7;
	@%p733 bra 	$L__BB0_1148;
$L__BB0_1149:
	setp.eq.s32 	%p734, %r3, 0;
	@%p734 bra 	$L__BB0_1157;
	setp.lt.u32 	%p735, %r4, 3;
	@%p735 bra 	$L__BB0_1152;
	add.s32 	%r3102, %r4014, %r12;
	mul.wide.u32 	%rd8530, %r3102, 4;
	add.s64 	%rd8531, %rd2, %rd8530;
	ld.global.f32 	%f6266, [%rd8531];
	mul.lo.s32 	%r3103, %r4014, %r914;
	cvt.s64.s32 	%rd8532, %r3103;
	cvt.u64.u32 	%rd8533, %r1;
	add.s64 	%rd8534, %rd8532, %rd8533;
	shl.b64 	%rd8535, %rd8534, 2;
	add.s64 	%rd8536, %rd1, %rd8535;
	ld.global.f32 	%f6267, [%rd8536+416];
	fma.rn.f32 	%f6268, %f6266, %f6267, %f8129;
	cvt.u64.u32 	%rd8537, %r12;
	cvt.u64.u32 	%rd8538, %r4014;
	add.s64 	%rd8539, %rd8538, %rd8537;
	shl.b64 	%rd8540, %rd8539, 2;
	add.s64 	%rd8541, %rd2, %rd8540;
	ld.global.f32 	%f6269, [%rd8541+4];
	add.s32 	%r3104, %r3103, %r914;
	cvt.s64.s32 	%rd8542, %r3104;
	add.s64 	%rd8543, %rd8542, %rd8533;
	shl.b64 	%rd8544, %rd8543, 2;
	add.s64 	%rd8545, %rd1, %rd8544;
	ld.global.f32 	%f6270, [%rd8545+416];
	fma.rn.f32 	%f6271, %f6269, %f6270, %f6268;
	ld.global.f32 	%f6272, [%rd8541+8];
	add.s32 	%r3105, %r3104, %r914;
	cvt.s64.s32 	%rd8546, %r3105;
	add.s64 	%rd8547, %rd8546, %rd8533;
	shl.b64 	%rd8548, %rd8547, 2;
	add.s64 	%rd8549, %rd1, %rd8548;
	ld.global.f32 	%f6273, [%rd8549+416];
	fma.rn.f32 	%f6274, %f6272, %f6273, %f6271;
	ld.global.f32 	%f6275, [%rd8541+12];
	add.s32 	%r3106, %r3105, %r914;
	cvt.s64.s32 	%rd8550, %r3106;
	add.s64 	%rd8551, %rd8550, %rd8533;
	shl.b64 	%rd8552, %rd8551, 2;
	add.s64 	%rd8553, %rd1, %rd8552;
	ld.global.f32 	%f6276, [%rd8553+416];
	fma.rn.f32 	%f8129, %f6275, %f6276, %f6274;
	add.s32 	%r4014, %r4014, 4;
$L__BB0_1152:
	setp.eq.s32 	%p736, %r5, 0;
	@%p736 bra 	$L__BB0_1157;
	setp.eq.s32 	%p737, %r6, 0;
	@%p737 bra 	$L__BB0_1155;
	add.s32 	%r3107, %r4014, %r12;
	mul.wide.u32 	%rd8554, %r3107, 4;
	add.s64 	%rd8555, %rd2, %rd8554;
	ld.global.f32 	%f6278, [%rd8555];
	mul.lo.s32 	%r3108, %r4014, %r914;
	cvt.s64.s32 	%rd8556, %r3108;
	cvt.u64.u32 	%rd8557, %r1;
	add.s64 	%rd8558, %rd8556, %rd8557;
	shl.b64 	%rd8559, %rd8558, 2;
	add.s64 	%rd8560, %rd1, %rd8559;
	ld.global.f32 	%f6279, [%rd8560+416];
	fma.rn.f32 	%f6280, %f6278, %f6279, %f8129;
	cvt.u64.u32 	%rd8561, %r12;
	cvt.u64.u32 	%rd8562, %r4014;
	add.s64 	%rd8563, %rd8562, %rd8561;
	shl.b64 	%rd8564, %rd8563, 2;
	add.s64 	%rd8565, %rd2, %rd8564;
	ld.global.f32 	%f6281, [%rd8565+4];
	add.s32 	%r3109, %r3108, %r914;
	cvt.s64.s32 	%rd8566, %r3109;
	add.s64 	%rd8567, %rd8566, %rd8557;
	shl.b64 	%rd8568, %rd8567, 2;
	add.s64 	%rd8569, %rd1, %rd8568;
	ld.global.f32 	%f6282, [%rd8569+416];
	fma.rn.f32 	%f8129, %f6281, %f6282, %f6280;
	add.s32 	%r4014, %r4014, 2;
$L__BB0_1155:
	setp.eq.s32 	%p738, %r8, 0;
	@%p738 bra 	$L__BB0_1157;
	add.s32 	%r3110, %r4014, %r12;
	mul.wide.u32 	%rd8570, %r3110, 4;
	add.s64 	%rd8571, %rd2, %rd8570;
	ld.global.f32 	%f6283, [%rd8571];
	mul.lo.s32 	%r3111, %r4014, %r914;
	cvt.s64.s32 	%rd8572, %r3111;
	cvt.u64.u32 	%rd8573, %r1;
	add.s64 	%rd8574, %rd8572, %rd8573;
	shl.b64 	%rd8575, %rd8574, 2;
	add.s64 	%rd8576, %rd1, %rd8575;
	ld.global.f32 	%f6284, [%rd8576+416];
	fma.rn.f32 	%f8129, %f6283, %f6284, %f8129;
$L__BB0_1157:
	setp.lt.u32 	%p739, %r2, 7;
	st.global.f32 	[%rd3+416], %f8129;
	ld.global.f32 	%f8137, [%rd3+420];
	mov.b32 	%r4018, 0;
	@%p739 bra 	$L__BB0_1160;
	mov.b32 	%r4016, 0;
$L__BB0_1159:
	.pragma "nounroll";
	add.s32 	%r3114, %r4016, %r12;
	mul.wide.u32 	%rd8577, %r3114, 4;
	add.s64 	%rd8578, %rd2, %rd8577;
	ld.global.f32 	%f6286, [%rd8578];
	mul.lo.s32 	%r3115, %r4016, %r914;
	cvt.s64.s32 	%rd8579, %r3115;
	cvt.u64.u32 	%rd8580, %r1;
	add.s64 	%rd8581, %rd8579, %rd8580;
	shl.b64 	%rd8582, %rd8581, 2;
	add.s64 	%rd8583, %rd1, %rd8582;
	ld.global.f32 	%f6287, [%rd8583+420];
	fma.rn.f32 	%f6288, %f6286, %f6287, %f8137;
	ld.global.f32 	%f6289, [%rd8578+4];
	add.s32 	%r3116, %r3115, %r914;
	cvt.s64.s32 	%rd8584, %r3116;
	add.s64 	%rd8585, %rd8584, %rd8580;
	shl.b64 	%rd8586, %rd8585, 2;
	add.s64 	%rd8587, %rd1, %rd8586;
	ld.global.f32 	%f6290, [%rd8587+420];
	fma.rn.f32 	%f6291, %f6289, %f6290, %f6288;
	ld.global.f32 	%f6292, [%rd8578+8];
	add.s32 	%r3117, %r3116, %r914;
	cvt.s64.s32 	%rd8588, %r3117;
	add.s64 	%rd8589, %rd8588, %rd8580;
	shl.b64 	%rd8590, %rd8589, 2;
	add.s64 	%rd8591, %rd1, %rd8590;
	ld.global.f32 	%f6293, [%rd8591+420];
	fma.rn.f32 	%f6294, %f6292, %f6293, %f6291;
	ld.global.f32 	%f6295, [%rd8578+12];
	add.s32 	%r3118, %r3117, %r914;
	cvt.s64.s32 	%rd8592, %r3118;
	add.s64 	%rd8593, %rd8592, %rd8580;
	shl.b64 	%rd8594, %rd8593, 2;
	add.s64 	%rd8595, %rd1, %rd8594;
	ld.global.f32 	%f6296, [%rd8595+420];
	fma.rn.f32 	%f6297, %f6295, %f6296, %f6294;
	ld.global.f32 	%f6298, [%rd8578+16];
	add.s32 	%r3119, %r3118, %r914;
	cvt.s64.s32 	%rd8596, %r3119;
	add.s64 	%rd8597, %rd8596, %rd8580;
	shl.b64 	%rd8598, %rd8597, 2;
	add.s64 	%rd8599, %rd1, %rd8598;
	ld.global.f32 	%f6299, [%rd8599+420];
	fma.rn.f32 	%f6300, %f6298, %f6299, %f6297;
	ld.global.f32 	%f6301, [%rd8578+20];
	add.s32 	%r3120, %r3119, %r914;
	cvt.s64.s32 	%rd8600, %r3120;
	add.s64 	%rd8601, %rd8600, %rd8580;
	shl.b64 	%rd8602, %rd8601, 2;
	add.s64 	%rd8603, %rd1, %rd8602;
	ld.global.f32 	%f6302, [%rd8603+420];
	fma.rn.f32 	%f6303, %f6301, %f6302, %f6300;
	ld.global.f32 	%f6304, [%rd8578+24];
	add.s32 	%r3121, %r3120, %r914;
	cvt.s64.s32 	%rd8604, %r3121;
	add.s64 	%rd8605, %rd8604, %rd8580;
	shl.b64 	%rd8606, %rd8605, 2;
	add.s64 	%rd8607, %rd1, %rd8606;
	ld.global.f32 	%f6305, [%rd8607+420];
	fma.rn.f32 	%f6306, %f6304, %f6305, %f6303;
	ld.global.f32 	%f6307, [%rd8578+28];
	add.s32 	%r3122, %r3121, %r914;
	cvt.s64.s32 	%rd8608, %r3122;
	add.s64 	%rd8609, %rd8608, %rd8580;
	shl.b64 	%rd8610, %rd8609, 2;
	add.s64 	%rd8611, %rd1, %rd8610;
	ld.global.f32 	%f6308, [%rd8611+420];
	fma.rn.f32 	%f8137, %f6307, %f6308, %f6306;
	add.s32 	%r4016, %r4016, 8;
	setp.ne.s32 	%p740, %r4016, %r7;
	mov.u32 	%r4018, %r7;
	@%p740 bra 	$L__BB0_1159;
$L__BB0_1160:
	setp.eq.s32 	%p741, %r3, 0;
	@%p741 bra 	$L__BB0_1168;
	setp.lt.u32 	%p742, %r4, 3;
	@%p742 bra 	$L__BB0_1163;
	add.s32 	%r3123, %r4018, %r12;
	mul.wide.u32 	%rd8612, %r3123, 4;
	add.s64 	%rd8613, %rd2, %rd8612;
	ld.global.f32 	%f6310, [%rd8613];
	mul.lo.s32 	%r3124, %r4018, %r914;
	cvt.s64.s32 	%rd8614, %r3124;
	cvt.u64.u32 	%rd8615, %r1;
	add.s64 	%rd8616, %rd8614, %rd8615;
	shl.b64 	%rd8617, %rd8616, 2;
	add.s64 	%rd8618, %rd1, %rd8617;
	ld.global.f32 	%f6311, [%rd8618+420];
	fma.rn.f32 	%f6312, %f6310, %f6311, %f8137;
	cvt.u64.u32 	%rd8619, %r12;
	cvt.u64.u32 	%rd8620, %r4018;
	add.s64 	%rd8621, %rd8620, %rd8619;
	shl.b64 	%rd8622, %rd8621, 2;
	add.s64 	%rd8623, %rd2, %rd8622;
	ld.global.f32 	%f6313, [%rd8623+4];
	add.s32 	%r3125, %r3124, %r914;
	cvt.s64.s32 	%rd8624, %r3125;
	add.s64 	%rd8625, %rd8624, %rd8615;
	shl.b64 	%rd8626, %rd8625, 2;
	add.s64 	%rd8627, %rd1, %rd8626;
	ld.global.f32 	%f6314, [%rd8627+420];
	fma.rn.f32 	%f6315, %f6313, %f6314, %f6312;
	ld.global.f32 	%f6316, [%rd8623+8];
	add.s32 	%r3126, %r3125, %r914;
	cvt.s64.s32 	%rd8628, %r3126;
	add.s64 	%rd8629, %rd8628, %rd8615;
	shl.b64 	%rd8630, %rd8629, 2;
	add.s64 	%rd8631, %rd1, %rd8630;
	ld.global.f32 	%f6317, [%rd8631+420];
	fma.rn.f32 	%f6318, %f6316, %f6317, %f6315;
	ld.global.f32 	%f6319, [%rd8623+12];
	add.s32 	%r3127, %r3126, %r914;
	cvt.s64.s32 	%rd8632, %r3127;
	add.s64 	%rd8633, %rd8632, %rd8615;
	shl.b64 	%rd8634, %rd8633, 2;
	add.s64 	%rd8635, %rd1, %rd8634;
	ld.global.f32 	%f6320, [%rd8635+420];
	fma.rn.f32 	%f8137, %f6319, %f6320, %f6318;
	add.s32 	%r4018, %r4018, 4;
$L__BB0_1163:
	setp.eq.s32 	%p743, %r5, 0;
	@%p743 bra 	$L__BB0_1168;
	setp.eq.s32 	%p744, %r6, 0;
	@%p744 bra 	$L__BB0_1166;
	add.s32 	%r3128, %r4018, %r12;
	mul.wide.u32 	%rd8636, %r3128, 4;
	add.s64 	%rd8637, %rd2, %rd8636;
	ld.global.f32 	%f6322, [%rd8637];
	mul.lo.s32 	%r3129, %r4018, %r914;
	cvt.s64.s32 	%rd8638, %r3129;
	cvt.u64.u32 	%rd8639, %r1;
	add.s64 	%rd8640, %rd8638, %rd8639;
	shl.b64 	%rd8641, %rd8640, 2;
	add.s64 	%rd8642, %rd1, %rd8641;
	ld.global.f32 	%f6323, [%rd8642+420];
	fma.rn.f32 	%f6324, %f6322, %f6323, %f8137;
	cvt.u64.u32 	%rd8643, %r12;
	cvt.u64.u32 	%rd8644, %r4018;
	add.s64 	%rd8645, %rd8644, %rd8643;
	shl.b64 	%rd8646, %rd8645, 2;
	add.s64 	%rd8647, %rd2, %rd8646;
	ld.global.f32 	%f6325, [%rd8647+4];
	add.s32 	%r3130, %r3129, %r914;
	cvt.s64.s32 	%rd8648, %r3130;
	add.s64 	%rd8649, %rd8648, %rd8639;
	shl.b64 	%rd8650, %rd8649, 2;
	add.s64 	%rd8651, %rd1, %rd8650;
	ld.global.f32 	%f6326, [%rd8651+420];
	fma.rn.f32 	%f8137, %f6325, %f6326, %f6324;
	add.s32 	%r4018, %r4018, 2;
$L__BB0_1166:
	setp.eq.s32 	%p745, %r8, 0;
	@%p745 bra 	$L__BB0_1168;
	add.s32 	%r3131, %r4018, %r12;
	mul.wide.u32 	%rd8652, %r3131, 4;
	add.s64 	%rd8653, %rd2, %rd8652;
	ld.global.f32 	%f6327, [%rd8653];
	mul.lo.s32 	%r3132, %r4018, %r914;
	cvt.s64.s32 	%rd8654, %r3132;
	cvt.u64.u32 	%rd8655, %r1;
	add.s64 	%rd8656, %rd8654, %rd8655;
	shl.b64 	%rd8657, %rd8656, 2;
	add.s64 	%rd8658, %rd1, %rd8657;
	ld.global.f32 	%f6328, [%rd8658+420];
	fma.rn.f32 	%f8137, %f6327, %f6328, %f8137;
$L__BB0_1168:
	setp.lt.u32 	%p746, %r2, 7;
	st.global.f32 	[%rd3+420], %f8137;
	ld.global.f32 	%f8145, [%rd3+424];
	mov.b32 	%r4022, 0;
	@%p746 bra 	$L__BB0_1171;
	mov.b32 	%r4020, 0;
$L__BB0_1170:
	.pragma "nounroll";
	add.s32 	%r3135, %r4020, %r12;
	mul.wide.u32 	%rd8659, %r3135, 4;
	add.s64 	%rd8660, %rd2, %rd8659;
	ld.global.f32 	%f6330, [%rd8660];
	mul.lo.s32 	%r3136, %r4020, %r914;
	cvt.s64.s32 	%rd8661, %r3136;
	cvt.u64.u32 	%rd8662, %r1;
	add.s64 	%rd8663, %rd8661, %rd8662;
	shl.b64 	%rd8664, %rd8663, 2;
	add.s64 	%rd8665, %rd1, %rd8664;
	ld.global.f32 	%f6331, [%rd8665+424];
	fma.rn.f32 	%f6332, %f6330, %f6331, %f8145;
	ld.global.f32 	%f6333, [%rd8660+4];
	add.s32 	%r3137, %r3136, %r914;
	cvt.s64.s32 	%rd8666, %r3137;
	add.s64 	%rd8667, %rd8666, %rd8662;
	shl.b64 	%rd8668, %rd8667, 2;
	add.s64 	%rd8669, %rd1, %rd8668;
	ld.global.f32 	%f6334, [%rd8669+424];
	fma.rn.f32 	%f6335, %f6333, %f6334, %f6332;
	ld.global.f32 	%f6336, [%rd8660+8];
	add.s32 	%r3138, %r3137, %r914;
	cvt.s64.s32 	%rd8670, %r3138;
	add.s64 	%rd8671, %rd8670, %rd8662;
	shl.b64 	%rd8672, %rd8671, 2;
	add.s64 	%rd8673, %rd1, %rd8672;
	ld.global.f32 	%f6337, [%rd8673+424];
	fma.rn.f32 	%f6338, %f6336, %f6337, %f6335;
	ld.global.f32 	%f6339, [%rd8660+12];
	add.s32 	%r3139, %r3138, %r914;
	cvt.s64.s32 	%rd8674, %r3139;
	add.s64 	%rd8675, %rd8674, %rd8662;
	shl.b64 	%rd8676, %rd8675, 2;
	add.s64 	%rd8677, %rd1, %rd8676;
	ld.global.f32 	%f6340, [%rd8677+424];
	fma.rn.f32 	%f6341, %f6339, %f6340, %f6338;
	ld.global.f32 	%f6342, [%rd8660+16];
	add.s32 	%r3140, %r3139, %r914;
	cvt.s64.s32 	%rd8678, %r3140;
	add.s64 	%rd8679, %rd8678, %rd8662;
	shl.b64 	%rd8680, %rd8679, 2;
	add.s64 	%rd8681, %rd1, %rd8680;
	ld.global.f32 	%f6343, [%rd8681+424];
	fma.rn.f32 	%f6344, %f6342, %f6343, %f6341;
	ld.global.f32 	%f6345, [%rd8660+20];
	add.s32 	%r3141, %r3140, %r914;
	cvt.s64.s32 	%rd8682, %r3141;
	add.s64 	%rd8683, %rd8682, %rd8662;
	shl.b64 	%rd8684, %rd8683, 2;
	add.s64 	%rd8685, %rd1, %rd8684;
	ld.global.f32 	%f6346, [%rd8685+424];
	fma.rn.f32 	%f6347, %f6345, %f6346, %f6344;
	ld.global.f32 	%f6348, [%rd8660+24];
	add.s32 	%r3142, %r3141, %r914;
	cvt.s64.s32 	%rd8686, %r3142;
	add.s64 	%rd8687, %rd8686, %rd8662;
	shl.b64 	%rd8688, %rd8687, 2;
	add.s64 	%rd8689, %rd1, %rd8688;
	ld.global.f32 	%f6349, [%rd8689+424];
	fma.rn.f32 	%f6350, %f6348, %f6349, %f6347;
	ld.global.f32 	%f6351, [%rd8660+28];
	add.s32 	%r3143, %r3142, %r914;
	cvt.s64.s32 	%rd8690, %r3143;
	add.s64 	%rd8691, %rd8690, %rd8662;
	shl.b64 	%rd8692, %rd8691, 2;
	add.s64 	%rd8693, %rd1, %rd8692;
	ld.global.f32 	%f6352, [%rd8693+424];
	fma.rn.f32 	%f8145, %f6351, %f6352, %f6350;
	add.s32 	%r4020, %r4020, 8;
	setp.ne.s32 	%p747, %r4020, %r7;
	mov.u32 	%r4022, %r7;
	@%p747 bra 	$L__BB0_1170;
$L__BB0_1171:
	setp.eq.s32 	%p748, %r3, 0;
	@%p748 bra 	$L__BB0_1179;
	setp.lt.u32 	%p749, %r4, 3;
	@%p749 bra 	$L__BB0_1174;
	add.s32 	%r3144, %r4022, %r12;
	mul.wide.u32 	%rd8694, %r3144, 4;
	add.s64 	%rd8695, %rd2, %rd8694;
	ld.global.f32 	%f6354, [%rd8695];
	mul.lo.s32 	%r3145, %r4022, %r914;
	cvt.s64.s32 	%rd8696, %r3145;
	cvt.u64.u32 	%rd8697, %r1;
	add.s64 	%rd8698, %rd8696, %rd8697;
	shl.b64 	%rd8699, %rd8698, 2;
	add.s64 	%rd8700, %rd1, %rd8699;
	ld.global.f32 	%f6355, [%rd8700+424];
	fma.rn.f32 	%f6356, %f6354, %f6355, %f8145;
	cvt.u64.u32 	%rd8701, %r12;
	cvt.u64.u32 	%rd8702, %r4022;
	add.s64 	%rd8703, %rd8702, %rd8701;
	shl.b64 	%rd8704, %rd8703, 2;
	add.s64 	%rd8705, %rd2, %rd8704;
	ld.global.f32 	%f6357, [%rd8705+4];
	add.s32 	%r3146, %r3145, %r914;
	cvt.s64.s32 	%rd8706, %r3146;
	add.s64 	%rd8707, %rd8706, %rd8697;
	shl.b64 	%rd8708, %rd8707, 2;
	add.s64 	%rd8709, %rd1, %rd8708;
	ld.global.f32 	%f6358, [%rd8709+424];
	fma.rn.f32 	%f6359, %f6357, %f6358, %f6356;
	ld.global.f32 	%f6360, [%rd8705+8];
	add.s32 	%r3147, %r3146, %r914;
	cvt.s64.s32 	%rd8710, %r3147;
	add.s64 	%rd8711, %rd8710, %rd8697;
	shl.b64 	%rd8712, %rd8711, 2;
	add.s64 	%rd8713, %rd1, %rd8712;
	ld.global.f32 	%f6361, [%rd8713+424];
	fma.rn.f32 	%f6362, %f6360, %f6361, %f6359;
	ld.global.f32 	%f6363, [%rd8705+12];
	add.s32 	%r3148, %r3147, %r914;
	cvt.s64.s32 	%rd8714, %r3148;
	add.s64 	%rd8715, %rd8714, %rd8697;
	shl.b64 	%rd8716, %rd8715, 2;
	add.s64 	%rd8717, %rd1, %rd8716;
	ld.global.f32 	%f6364, [%rd8717+424];
	fma.rn.f32 	%f8145, %f6363, %f6364, %f6362;
	add.s32 	%r4022, %r4022, 4;
$L__BB0_1174:
	setp.eq.s32 	%p750, %r5, 0;
	@%p750 bra 	$L__BB0_1179;
	setp.eq.s32 	%p751, %r6, 0;
	@%p751 bra 	$L__BB0_1177;
	add.s32 	%r3149, %r4022, %r12;
	mul.wide.u32 	%rd8718, %r3149, 4;
	add.s64 	%rd8719, %rd2, %rd8718;
	ld.global.f32 	%f6366, [%rd8719];
	mul.lo.s32 	%r3150, %r4022, %r914;
	cvt.s64.s32 	%rd8720, %r3150;
	cvt.u64.u32 	%rd8721, %r1;
	add.s64 	%rd8722, %rd8720, %rd8721;
	shl.b64 	%rd8723, %rd8722, 2;
	add.s64 	%rd8724, %rd1, %rd8723;
	ld.global.f32 	%f6367, [%rd8724+424];
	fma.rn.f32 	%f6368, %f6366, %f6367, %f8145;
	cvt.u64.u32 	%rd8725, %r12;
	cvt.u64.u32 	%rd8726, %r4022;
	add.s64 	%rd8727, %rd8726, %rd8725;
	shl.b64 	%rd8728, %rd8727, 2;
	add.s64 	%rd8729, %rd2, %rd8728;
	ld.global.f32 	%f6369, [%rd8729+4];
	add.s32 	%r3151, %r3150, %r914;
	cvt.s64.s32 	%rd8730, %r3151;
	add.s64 	%rd8731, %rd8730, %rd8721;
	shl.b64 	%rd8732, %rd8731, 2;
	add.s64 	%rd8733, %rd1, %rd8732;
	ld.global.f32 	%f6370, [%rd8733+424];
	fma.rn.f32 	%f8145, %f6369, %f6370, %f6368;
	add.s32 	%r4022, %r4022, 2;
$L__BB0_1177:
	setp.eq.s32 	%p752, %r8, 0;
	@%p752 bra 	$L__BB0_1179;
	add.s32 	%r3152, %r4022, %r12;
	mul.wide.u32 	%rd8734, %r3152, 4;
	add.s64 	%rd8735, %rd2, %rd8734;
	ld.global.f32 	%f6371, [%rd8735];
	mul.lo.s32 	%r3153, %r4022, %r914;
	cvt.s64.s32 	%rd8736, %r3153;
	cvt.u64.u32 	%rd8737, %r1;
	add.s64 	%rd8738, %rd8736, %rd8737;
	shl.b64 	%rd8739, %rd8738, 2;
	add.s64 	%rd8740, %rd1, %rd8739;
	ld.global.f32 	%f6372, [%rd8740+424];
	fma.rn.f32 	%f8145, %f6371, %f6372, %f8145;
$L__BB0_1179:
	setp.lt.u32 	%p753, %r2, 7;
	st.global.f32 	[%rd3+424], %f8145;
	ld.global.f32 	%f8153, [%rd3+428];
	mov.b32 	%r4026, 0;
	@%p753 bra 	$L__BB0_1182;
	mov.b32 	%r4024, 0;
$L__BB0_1181:
	.pragma "nounroll";
	add.s32 	%r3156, %r4024, %r12;
	mul.wide.u32 	%rd8741, %r3156, 4;
	add.s64 	%rd8742, %rd2, %rd8741;
	ld.global.f32 	%f6374, [%rd8742];
	mul.lo.s32 	%r3157, %r4024, %r914;
	cvt.s64.s32 	%rd8743, %r3157;
	cvt.u64.u32 	%rd8744, %r1;
	add.s64 	%rd8745, %rd8743, %rd8744;
	shl.b64 	%rd8746, %rd8745, 2;
	add.s64 	%rd8747, %rd1, %rd8746;
	ld.global.f32 	%f6375, [%rd8747+428];
	fma.rn.f32 	%f6376, %f6374, %f6375, %f8153;
	ld.global.f32 	%f6377, [%rd8742+4];
	add.s32 	%r3158, %r3157, %r914;
	cvt.s64.s32 	%rd8748, %r3158;
	add.s64 	%rd8749, %rd8748, %rd8744;
	shl.b64 	%rd8750, %rd8749, 2;
	add.s64 	%rd8751, %rd1, %rd8750;
	ld.global.f32 	%f6378, [%rd8751+428];
	fma.rn.f32 	%f6379, %f6377, %f6378, %f6376;
	ld.global.f32 	%f6380, [%rd8742+8];
	add.s32 	%r3159, %r3158, %r914;
	cvt.s64.s32 	%rd8752, %r3159;
	add.s64 	%rd8753, %rd8752, %rd8744;
	shl.b64 	%rd8754, %rd8753, 2;
	add.s64 	%rd8755, %rd1, %rd8754;
	ld.global.f32 	%f6381, [%rd8755+428];
	fma.rn.f32 	%f6382, %f6380, %f6381, %f6379;
	ld.global.f32 	%f6383, [%rd8742+12];
	add.s32 	%r3160, %r3159, %r914;
	cvt.s64.s32 	%rd8756, %r3160;
	add.s64 	%rd8757, %rd8756, %rd8744;
	shl.b64 	%rd8758, %rd8757, 2;
	add.s64 	%rd8759, %rd1, %rd8758;
	ld.global.f32 	%f6384, [%rd8759+428];
	fma.rn.f32 	%f6385, %f6383, %f6384, %f6382;
	ld.global.f32 	%f6386, [%rd8742+16];
	add.s32 	%r3161, %r3160, %r914;
	cvt.s64.s32 	%rd8760, %r3161;
	add.s64 	%rd8761, %rd8760, %rd8744;
	shl.b64 	%rd8762, %rd8761, 2;
	add.s64 	%rd8763, %rd1, %rd8762;
	ld.global.f32 	%f6387, [%rd8763+428];
	fma.rn.f32 	%f6388, %f6386, %f6387, %f6385;
	ld.global.f32 	%f6389, [%rd8742+20];
	add.s32 	%r3162, %r3161, %r914;
	cvt.s64.s32 	%rd8764, %r3162;
	add.s64 	%rd8765, %rd8764, %rd8744;
	shl.b64 	%rd8766, %rd8765, 2;
	add.s64 	%rd8767, %rd1, %rd8766;
	ld.global.f32 	%f6390, [%rd8767+428];
	fma.rn.f32 	%f6391, %f6389, %f6390, %f6388;
	ld.global.f32 	%f6392, [%rd8742+24];
	add.s32 	%r3163, %r3162, %r914;
	cvt.s64.s32 	%rd8768, %r3163;
	add.s64 	%rd8769, %rd8768, %rd8744;
	shl.b64 	%rd8770, %rd8769, 2;
	add.s64 	%rd8771, %rd1, %rd8770;
	ld.global.f32 	%f6393, [%rd8771+428];
	fma.rn.f32 	%f6394, %f6392, %f6393, %f6391;
	ld.global.f32 	%f6395, [%rd8742+28];
	add.s32 	%r3164, %r3163, %r914;
	cvt.s64.s32 	%rd8772, %r3164;
	add.s64 	%rd8773, %rd8772, %rd8744;
	shl.b64 	%rd8774, %rd8773, 2;
	add.s64 	%rd8775, %rd1, %rd8774;
	ld.global.f32 	%f6396, [%rd8775+428];
	fma.rn.f32 	%f8153, %f6395, %f6396, %f6394;
	add.s32 	%r4024, %r4024, 8;
	setp.ne.s32 	%p754, %r4024, %r7;
	mov.u32 	%r4026, %r7;
	@%p754 bra 	$L__BB0_1181;
$L__BB0_1182:
	setp.eq.s32 	%p755, %r3, 0;
	@%p755 bra 	$L__BB0_1190;
	setp.lt.u32 	%p756, %r4, 3;
	@%p756 bra 	$L__BB0_1185;
	add.s32 	%r3165, %r4026, %r12;
	mul.wide.u32 	%rd8776, %r3165, 4;
	add.s64 	%rd8777, %rd2, %rd8776;
	ld.global.f32 	%f6398, [%rd8777];
	mul.lo.s32 	%r3166, %r4026, %r914;
	cvt.s64.s32 	%rd8778, %r3166;
	cvt.u64.u32 	%rd8779, %r1;
	add.s64 	%rd8780, %rd8778, %rd8779;
	shl.b64 	%rd8781, %rd8780, 2;
	add.s64 	%rd8782, %rd1, %rd8781;
	ld.global.f32 	%f6399, [%rd8782+428];
	fma.rn.f32 	%f6400, %f6398, %f6399, %f8153;
	cvt.u64.u32 	%rd8783, %r12;
	cvt.u64.u32 	%rd8784, %r4026;
	add.s64 	%rd8785, %rd8784, %rd8783;
	shl.b64 	%rd8786, %rd8785, 2;
	add.s64 	%rd8787, %rd2, %rd8786;
	ld.global.f32 	%f6401, [%rd8787+4];
	add.s32 	%r3167, %r3166, %r914;
	cvt.s64.s32 	%rd8788, %r3167;
	add.s64 	%rd8789, %rd8788, %rd8779;
	shl.b64 	%rd8790, %rd8789, 2;
	add.s64 	%rd8791, %rd1, %rd8790;
	ld.global.f32 	%f6402, [%rd8791+428];
	fma.rn.f32 	%f6403, %f6401, %f6402, %f6400;
	ld.global.f32 	%f6404, [%rd8787+8];
	add.s32 	%r3168, %r3167, %r914;
	cvt.s64.s32 	%rd8792, %r3168;
	add.s64 	%rd8793, %rd8792, %rd8779;
	shl.b64 	%rd8794, %rd8793, 2;
	add.s64 	%rd8795, %rd1, %rd8794;
	ld.global.f32 	%f6405, [%rd8795+428];
	fma.rn.f32 	%f6406, %f6404, %f6405, %f6403;
	ld.global.f32 	%f6407, [%rd8787+12];
	add.s32 	%r3169, %r3168, %r914;
	cvt.s64.s32 	%rd8796, %r3169;
	add.s64 	%rd8797, %rd8796, %rd8779;
	shl.b64 	%rd8798, %rd8797, 2;
	add.s64 	%rd8799, %rd1, %rd8798;
	ld.global.f32 	%f6408, [%rd8799+428];
	fma.rn.f32 	%f8153, %f6407, %f6408, %f6406;
	add.s32 	%r4026, %r4026, 4;
$L__BB0_1185:
	setp.eq.s32 	%p757, %r5, 0;
	@%p757 bra 	$L__BB0_1190;
	setp.eq.s32 	%p758, %r6, 0;
	@%p758 bra 	$L__BB0_1188;
	add.s32 	%r3170, %r4026, %r12;
	mul.wide.u32 	%rd8800, %r3170, 4;
	add.s64 	%rd8801, %rd2, %rd8800;
	ld.global.f32 	%f6410, [%rd8801];
	mul.lo.s32 	%r3171, %r4026, %r914;
	cvt.s64.s32 	%rd8802, %r3171;
	cvt.u64.u32 	%rd8803, %r1;
	add.s64 	%rd8804, %rd8802, %rd8803;
	shl.b64 	%rd8805, %rd8804, 2;
	add.s64 	%rd8806, %rd1, %rd8805;
	ld.global.f32 	%f6411, [%rd8806+428];
	fma.rn.f32 	%f6412, %f6410, %f6411, %f8153;
	cvt.u64.u32 	%rd8807, %r12;
	cvt.u64.u32 	%rd8808, %r4026;
	add.s64 	%rd8809, %rd8808, %rd8807;
	shl.b64 	%rd8810, %rd8809, 2;
	add.s64 	%rd8811, %rd2, %rd8810;
	ld.global.f32 	%f6413, [%rd8811+4];
	add.s32 	%r3172, %r3171, %r914;
	cvt.s64.s32 	%rd8812, %r3172;
	add.s64 	%rd8813, %rd8812, %rd8803;
	shl.b64 	%rd8814, %rd8813, 2;
	add.s64 	%rd8815, %rd1, %rd8814;
	ld.global.f32 	%f6414, [%rd8815+428];
	fma.rn.f32 	%f8153, %f6413, %f6414, %f6412;
	add.s32 	%r4026, %r4026, 2;
$L__BB0_1188:
	setp.eq.s32 	%p759, %r8, 0;
	@%p759 bra 	$L__BB0_1190;
	add.s32 	%r3173, %r4026, %r12;
	mul.wide.u32 	%rd8816, %r3173, 4;
	add.s64 	%rd8817, %rd2, %rd8816;
	ld.global.f32 	%f6415, [%rd8817];
	mul.lo.s32 	%r3174, %r4026, %r914;
	cvt.s64.s32 	%rd8818, %r3174;
	cvt.u64.u32 	%rd8819, %r1;
	add.s64 	%rd8820, %rd8818, %rd8819;
	shl.b64 	%rd8821, %rd8820, 2;
	add.s64 	%rd8822, %rd1, %rd8821;
	ld.global.f32 	%f6416, [%rd8822+428];
	fma.rn.f32 	%f8153, %f6415, %f6416, %f8153;
$L__BB0_1190:
	setp.lt.u32 	%p760, %r2, 7;
	st.global.f32 	[%rd3+428], %f8153;
	ld.global.f32 	%f8161, [%rd3+432];
	mov.b32 	%r4030, 0;
	@%p760 bra 	$L__BB0_1193;
	mov.b32 	%r4028, 0;
$L__BB0_1192:
	.pragma "nounroll";
	add.s32 	%r3177, %r4028, %r12;
	mul.wide.u32 	%rd8823, %r3177, 4;
	add.s64 	%rd8824, %rd2, %rd8823;
	ld.global.f32 	%f6418, [%rd8824];
	mul.lo.s32 	%r3178, %r4028, %r914;
	cvt.s64.s32 	%rd8825, %r3178;
	cvt.u64.u32 	%rd8826, %r1;
	add.s64 	%rd8827, %rd8825, %rd8826;
	shl.b64 	%rd8828, %rd8827, 2;
	add.s64 	%rd8829, %rd1, %rd8828;
	ld.global.f32 	%f6419, [%rd8829+432];
	fma.rn.f32 	%f6420, %f6418, %f6419, %f8161;
	ld.global.f32 	%f6421, [%rd8824+4];
	add.s32 	%r3179, %r3178, %r914;
	cvt.s64.s32 	%rd8830, %r3179;
	add.s64 	%rd8831, %rd8830, %rd8826;
	shl.b64 	%rd8832, %rd8831, 2;
	add.s64 	%rd8833, %rd1, %rd8832;
	ld.global.f32 	%f6422, [%rd8833+432];
	fma.rn.f32 	%f6423, %f6421, %f6422, %f6420;
	ld.global.f32 	%f6424, [%rd8824+8];
	add.s32 	%r3180, %r3179, %r914;
	cvt.s64.s32 	%rd8834, %r3180;
	add.s64 	%rd8835, %rd8834, %rd8826;
	shl.b64 	%rd8836, %rd8835, 2;
	add.s64 	%rd8837, %rd1, %rd8836;
	ld.global.f32 	%f6425, [%rd8837+432];
	fma.rn.f32 	%f6426, %f6424, %f6425, %f6423;
	ld.global.f32 	%f6427, [%rd8824+12];
	add.s32 	%r3181, %r3180, %r914;
	cvt.s64.s32 	%rd8838, %r3181;
	add.s64 	%rd8839, %rd8838, %rd8826;
	shl.b64 	%rd8840, %rd8839, 2;
	add.s64 	%rd8841, %rd1, %rd8840;
	ld.global.f32 	%f6428, [%rd8841+432];
	fma.rn.f32 	%f6429, %f6427, %f6428, %f6426;
	ld.global.f32 	%f6430, [%rd8824+16];
	add.s32 	%r3182, %r3181, %r914;
	cvt.s64.s32 	%rd8842, %r3182;
	add.s64 	%rd8843, %rd8842, %rd8826;
	shl.b64 	%rd8844, %rd8843, 2;
	add.s64 	%rd8845, %rd1, %rd8844;
	ld.global.f32 	%f6431, [%rd8845+432];
	fma.rn.f32 	%f6432, %f6430, %f6431, %f6429;
	ld.global.f32 	%f6433, [%rd8824+20];
	add.s32 	%r3183, %r3182, %r914;
	cvt.s64.s32 	%rd8846, %r3183;
	add.s64 	%rd8847, %rd8846, %rd8826;
	shl.b64 	%rd8848, %rd8847, 2;
	add.s64 	%rd8849, %rd1, %rd8848;
	ld.global.f32 	%f6434, [%rd8849+432];
	fma.rn.f32 	%f6435, %f6433, %f6434, %f6432;
	ld.global.f32 	%f6436, [%rd8824+24];
	add.s32 	%r3184, %r3183, %r914;
	cvt.s64.s32 	%rd8850, %r3184;
	add.s64 	%rd8851, %rd8850, %rd8826;
	shl.b64 	%rd8852, %rd8851, 2;
	add.s64 	%rd8853, %rd1, %rd8852;
	ld.global.f32 	%f6437, [%rd8853+432];
	fma.rn.f32 	%f6438, %f6436, %f6437, %f6435;
	ld.global.f32 	%f6439, [%rd8824+28];
	add.s32 	%r3185, %r3184, %r914;
	cvt.s64.s32 	%rd8854, %r3185;
	add.s64 	%rd8855, %rd8854, %rd8826;
	shl.b64 	%rd8856, %rd8855, 2;
	add.s64 	%rd8857, %rd1, %rd8856;
	ld.global.f32 	%f6440, [%rd8857+432];
	fma.rn.f32 	%f8161, %f6439, %f6440, %f6438;
	add.s32 	%r4028, %r4028, 8;
	setp.ne.s32 	%p761, %r4028, %r7;
	mov.u32 	%r4030, %r7;
	@%p761 bra 	$L__BB0_1192;
$L__BB0_1193:
	setp.eq.s32 	%p762, %r3, 0;
	@%p762 bra 	$L__BB0_1201;
	setp.lt.u32 	%p763, %r4, 3;
	@%p763 bra 	$L__BB0_1196;
	add.s32 	%r3186, %r4030, %r12;
	mul.wide.u32 	%rd8858, %r3186, 4;
	add.s64 	%rd8859, %rd2, %rd8858;
	ld.global.f32 	%f6442, [%rd8859];
	mul.lo.s32 	%r3187, %r4030, %r914;
	cvt.s64.s32 	%rd8860, %r3187;
	cvt.u64.u32 	%rd8861, %r1;
	add.s64 	%rd8862, %rd8860, %rd8861;
	shl.b64 	%rd8863, %rd8862, 2;
	add.s64 	%rd8864, %rd1, %rd8863;
	ld.global.f32 	%f6443, [%rd8864+432];
	fma.rn.f32 	%f6444, %f6442, %f6443, %f8161;
	cvt.u64.u32 	%rd8865, %r12;
	cvt.u64.u32 	%rd8866, %r4030;
	add.s64 	%rd8867, %rd8866, %rd8865;
	shl.b64 	%rd8868, %rd8867, 2;
	add.s64 	%rd8869, %rd2, %rd8868;
	ld.global.f32 	%f6445, [%rd8869+4];
	add.s32 	%r3188, %r3187, %r914;
	cvt.s64.s32 	%rd8870, %r3188;
	add.s64 	%rd8871, %rd8870, %rd8861;
	shl.b64 	%rd8872, %rd8871, 2;
	add.s64 	%rd8873, %rd1, %rd8872;
	ld.global.f32 	%f6446, [%rd8873+432];
	fma.rn.f32 	%f6447, %f6445, %f6446, %f6444;
	ld.global.f32 	%f6448, [%rd8869+8];
	add.s32 	%r3189, %r3188, %r914;
	cvt.s64.s32 	%rd8874, %r3189;
	add.s64 	%rd8875, %rd8874, %rd8861;
	shl.b64 	%rd8876, %rd8875, 2;
	add.s64 	%rd8877, %rd1, %rd8876;
	ld.global.f32 	%f6449, [%rd8877+432];
	fma.rn.f32 	%f6450, %f6448, %f6449, %f6447;
	ld.global.f32 	%f6451, [%rd8869+12];
	add.s32 	%r3190, %r3189, %r914;
	cvt.s64.s32 	%rd8878, %r3190;
	add.s64 	%rd8879, %rd8878, %rd8861;
	shl.b64 	%rd8880, %rd8879, 2;
	add.s64 	%rd8881, %rd1, %rd8880;
	ld.global.f32 	%f6452, [%rd8881+432];
	fma.rn.f32 	%f8161, %f6451, %f6452, %f6450;
	add.s32 	%r4030, %r4030, 4;
$L__BB0_1196:
	setp.eq.s32 	%p764, %r5, 0;
	@%p764 bra 	$L__BB0_1201;
	setp.eq.s32 	%p765, %r6, 0;
	@%p765 bra 	$L__BB0_1199;
	add.s32 	%r3191, %r4030, %r12;
	mul.wide.u32 	%rd8882, %r3191, 4;
	add.s64 	%rd8883, %rd2, %rd8882;
	ld.global.f32 	%f6454, [%rd8883];
	mul.lo.s32 	%r3192, %r4030, %r914;
	cvt.s64.s32 	%rd8884, %r3192;
	cvt.u64.u32 	%rd8885, %r1;
	add.s64 	%rd8886, %rd8884, %rd8885;
	shl.b64 	%rd8887, %rd8886, 2;
	add.s64 	%rd8888, %rd1, %rd8887;
	ld.global.f32 	%f6455, [%rd8888+432];
	fma.rn.f32 	%f6456, %f6454, %f6455, %f8161;
	cvt.u64.u32 	%rd8889, %r12;
	cvt.u64.u32 	%rd8890, %r4030;
	add.s64 	%rd8891, %rd8890, %rd8889;
	shl.b64 	%rd8892, %rd8891, 2;
	add.s64 	%rd8893, %rd2, %rd8892;
	ld.global.f32 	%f6457, [%rd8893+4];
	add.s32 	%r3193, %r3192, %r914;
	cvt.s64.s32 	%rd8894, %r3193;
	add.s64 	%rd8895, %rd8894, %rd8885;
	shl.b64 	%rd8896, %rd8895, 2;
	add.s64 	%rd8897, %rd1, %rd8896;
	ld.global.f32 	%f6458, [%rd8897+432];
	fma.rn.f32 	%f8161, %f6457, %f6458, %f6456;
	add.s32 	%r4030, %r4030, 2;
$L__BB0_1199:
	setp.eq.s32 	%p766, %r8, 0;
	@%p766 bra 	$L__BB0_1201;
	add.s32 	%r3194, %r4030, %r12;
	mul.wide.u32 	%rd8898, %r3194, 4;
	add.s64 	%rd8899, %rd2, %rd8898;
	ld.global.f32 	%f6459, [%rd8899];
	mul.lo.s32 	%r3195, %r4030, %r914;
	cvt.s64.s32 	%rd8900, %r3195;
	cvt.u64.u32 	%rd8901, %r1;
	add.s64 	%rd8902, %rd8900, %rd8901;
	shl.b64 	%rd8903, %rd8902, 2;
	add.s64 	%rd8904, %rd1, %rd8903;
	ld.global.f32 	%f6460, [%rd8904+432];
	fma.rn.f32 	%f8161, %f6459, %f6460, %f8161;
$L__BB0_1201:
	setp.lt.u32 	%p767, %r2, 7;
	st.global.f32 	[%rd3+432], %f8161;
	ld.global.f32 	%f8169, [%rd3+436];
	mov.b32 	%r4034, 0;
	@%p767 bra 	$L__BB0_1204;
	mov.b32 	%r4032, 0;
$L__BB0_1203:
	.pragma "nounroll";
	add.s32 	%r3198, %r4032, %r12;
	mul.wide.u32 	%rd8905, %r3198, 4;
	add.s64 	%rd8906, %rd2, %rd8905;
	ld.global.f32 	%f6462, [%rd8906];
	mul.lo.s32 	%r3199, %r4032, %r914;
	cvt.s64.s32 	%rd8907, %r3199;
	cvt.u64.u32 	%rd8908, %r1;
	add.s64 	%rd8909, %rd8907, %rd8908;
	shl.b64 	%rd8910, %rd8909, 2;
	add.s64 	%rd8911, %rd1, %rd8910;
	ld.global.f32 	%f6463, [%rd8911+436];
	fma.rn.f32 	%f6464, %f6462, %f6463, %f8169;
	ld.global.f32 	%f6465, [%rd8906+4];
	add.s32 	%r3200, %r3199, %r914;
	cvt.s64.s32 	%rd8912, %r3200;
	add.s64 	%rd8913, %rd8912, %rd8908;
	shl.b64 	%rd8914, %rd8913, 2;
	add.s64 	%rd8915, %rd1, %rd8914;
	ld.global.f32 	%f6466, [%rd8915+436];
	fma.rn.f32 	%f6467, %f6465, %f6466, %f6464;
	ld.global.f32 	%f6468, [%rd8906+8];
	add.s32 	%r3201, %r3200, %r914;
	cvt.s64.s32 	%rd8916, %r3201;
	add.s64 	%rd8917, %rd8916, %rd8908;
	shl.b64 	%rd8918, %rd8917, 2;
	add.s64 	%rd8919, %rd1, %rd8918;
	ld.global.f32 	%f6469, [%rd8919+436];
	fma.rn.f32 	%f6470, %f6468, %f6469, %f6467;
	ld.global.f32 	%f6471, [%rd8906+12];
	add.s32 	%r3202, %r3201, %r914;
	cvt.s64.s32 	%rd8920, %r3202;
	add.s64 	%rd8921, %rd8920, %rd8908;
	shl.b64 	%rd8922, %rd8921, 2;
	add.s64 	%rd8923, %rd1, %rd8922;
	ld.global.f32 	%f6472, [%rd8923+436];
	fma.rn.f32 	%f6473, %f6471, %f6472, %f6470;
	ld.global.f32 	%f6474, [%rd8906+16];
	add.s32 	%r3203, %r3202, %r914;
	cvt.s64.s32 	%rd8924, %r3203;
	add.s64 	%rd8925, %rd8924, %rd8908;
	shl.b64 	%rd8926, %rd8925, 2;
	add.s64 	%rd8927, %rd1, %rd8926;
	ld.global.f32 	%f6475, [%rd8927+436];
	fma.rn.f32 	%f6476, %f6474, %f6475, %f6473;
	ld.global.f32 	%f6477, [%rd8906+20];
	add.s32 	%r3204, %r3203, %r914;
	cvt.s64.s32 	%rd8928, %r3204;
	add.s64 	%rd8929, %rd8928, %rd8908;
	shl.b64 	%rd8930, %rd8929, 2;
	add.s64 	%rd8931, %rd1, %rd8930;
	ld.global.f32 	%f6478, [%rd8931+436];
	fma.rn.f32 	%f6479, %f6477, %f6478, %f6476;
	ld.global.f32 	%f6480, [%rd8906+24];
	add.s32 	%r3205, %r3204, %r914;
	cvt.s64.s32 	%rd8932, %r3205;
	add.s64 	%rd8933, %rd8932, %rd8908;
	shl.b64 	%rd8934, %rd8933, 2;
	add.s64 	%rd8935, %rd1, %rd8934;
	ld.global.f32 	%f6481, [%rd8935+436];
	fma.rn.f32 	%f6482, %f6480, %f6481, %f6479;
	ld.global.f32 	%f6483, [%rd8906+28];
	add.s32 	%r3206, %r3205, %r914;
	cvt.s64.s32 	%rd8936, %r3206;
	add.s64 	%rd8937, %rd8936, %rd8908;
	shl.b64 	%rd8938, %rd8937, 2;
	add.s64 	%rd8939, %rd1, %rd8938;
	ld.global.f32 	%f6484, [%rd8939+436];
	fma.rn.f32 	%f8169, %f6483, %f6484, %f6482;
	add.s32 	%r4032, %r4032, 8;
	setp.ne.s32 	%p768, %r4032, %r7;
	mov.u32 	%r4034, %r7;
	@%p768 bra 	$L__BB0_1203;
$L__BB0_1204:
	setp.eq.s32 	%p769, %r3, 0;
	@%p769 bra 	$L__BB0_1212;
	setp.lt.u32 	%p770, %r4, 3;
	@%p770 bra 	$L__BB0_1207;
	add.s32 	%r3207, %r4034, %r12;
	mul.wide.u32 	%rd8940, %r3207, 4;
	add.s64 	%rd8941, %rd2, %rd8940;
	ld.global.f32 	%f6486, [%rd8941];
	mul.lo.s32 	%r3208, %r4034, %r914;
	cvt.s64.s32 	%rd8942, %r3208;
	cvt.u64.u32 	%rd8943, %r1;
	add.s64 	%rd8944, %rd8942, %rd8943;
	shl.b64 	%rd8945, %rd8944, 2;
	add.s64 	%rd8946, %rd1, %rd8945;
	ld.global.f32 	%f6487, [%rd8946+436];
	fma.rn.f32 	%f6488, %f6486, %f6487, %f8169;
	cvt.u64.u32 	%rd8947, %r12;
	cvt.u64.u32 	%rd8948, %r4034;
	add.s64 	%rd8949, %rd8948, %rd8947;
	shl.b64 	%rd8950, %rd8949, 2;
	add.s64 	%rd8951, %rd2, %rd8950;
	ld.global.f32 	%f6489, [%rd8951+4];
	add.s32 	%r3209, %r3208, %r914;
	cvt.s64.s32 	%rd8952, %r3209;
	add.s64 	%rd8953, %rd8952, %rd8943;
	shl.b64 	%rd8954, %rd8953, 2;
	add.s64 	%rd8955, %rd1, %rd8954;
	ld.global.f32 	%f6490, [%rd8955+436];
	fma.rn.f32 	%f6491, %f6489, %f6490, %f6488;
	ld.global.f32 	%f6492, [%rd8951+8];
	add.s32 	%r3210, %r3209, %r914;
	cvt.s64.s32 	%rd8956, %r3210;
	add.s64 	%rd8957, %rd8956, %rd8943;
	shl.b64 	%rd8958, %rd8957, 2;
	add.s64 	%rd8959, %rd1, %rd8958;
	ld.global.f32 	%f6493, [%rd8959+436];
	fma.rn.f32 	%f6494, %f6492, %f6493, %f6491;
	ld.global.f32 	%f6495, [%rd8951+12];
	add.s32 	%r3211, %r3210, %r914;
	cvt.s64.s32 	%rd8960, %r3211;
	add.s64 	%rd8961, %rd8960, %rd8943;
	shl.b64 	%rd8962, %rd8961, 2;
	add.s64 	%rd8963, %rd1, %rd8962;
	ld.global.f32 	%f6496, [%rd8963+436];
	fma.rn.f32 	%f8169, %f6495, %f6496, %f6494;
	add.s32 	%r4034, %r4034, 4;
$L__BB0_1207:
	setp.eq.s32 	%p771, %r5, 0;
	@%p771 bra 	$L__BB0_1212;
	setp.eq.s32 	%p772, %r6, 0;
	@%p772 bra 	$L__BB0_1210;
	add.s32 	%r3212, %r4034, %r12;
	mul.wide.u32 	%rd8964, %r3212, 4;
	add.s64 	%rd8965, %rd2, %rd8964;
	ld.global.f32 	%f6498, [%rd8965];
	mul.lo.s32 	%r3213, %r4034, %r914;
	cvt.s64.s32 	%rd8966, %r3213;
	cvt.u64.u32 	%rd8967, %r1;
	add.s64 	%rd8968, %rd8966, %rd8967;
	shl.b64 	%rd8969, %rd8968, 2;
	add.s64 	%rd8970, %rd1, %rd8969;
	ld.global.f32 	%f6499, [%rd8970+436];
	fma.rn.f32 	%f6500, %f6498, %f6499, %f8169;
	cvt.u64.u32 	%rd8971, %r12;
	cvt.u64.u32 	%rd8972, %r4034;
	add.s64 	%rd8973, %rd8972, %rd8971;
	shl.b64 	%rd8974, %rd8973, 2;
	add.s64 	%rd8975, %rd2, %rd8974;
	ld.global.f32 	%f6501, [%rd8975+4];
	add.s32 	%r3214, %r3213, %r914;
	cvt.s64.s32 	%rd8976, %r3214;
	add.s64 	%rd8977, %rd8976, %rd8967;
	shl.b64 	%rd8978, %rd8977, 2;
	add.s64 	%rd8979, %rd1, %rd8978;
	ld.global.f32 	%f6502, [%rd8979+436];
	fma.rn.f32 	%f8169, %f6501, %f6502, %f6500;
	add.s32 	%r4034, %r4034, 2;
$L__BB0_1210:
	setp.eq.s32 	%p773, %r8, 0;
	@%p773 bra 	$L__BB0_1212;
	add.s32 	%r3215, %r4034, %r12;
	mul.wide.u32 	%rd8980, %r3215, 4;
	add.s64 	%rd8981, %rd2, %rd8980;
	ld.global.f32 	%f6503, [%rd8981];
	mul.lo.s32 	%r3216, %r4034, %r914;
	cvt.s64.s32 	%rd8982, %r3216;
	cvt.u64.u32 	%rd8983, %r1;
	add.s64 	%rd8984, %rd8982, %rd8983;
	shl.b64 	%rd8985, %rd8984, 2;
	add.s64 	%rd8986, %rd1, %rd8985;
	ld.global.f32 	%f6504, [%rd8986+436];
	fma.rn.f32 	%f8169, %f6503, %f6504, %f8169;
$L__BB0_1212:
	setp.lt.u32 	%p774, %r2, 7;
	st.global.f32 	[%rd3+436], %f8169;
	ld.global.f32 	%f8177, [%rd3+440];
	mov.b32 	%r4038, 0;
	@%p774 bra 	$L__BB0_1215;
	mov.b32 	%r4036, 0;
$L__BB0_1214:
	.pragma "nounroll";
	add.s32 	%r3219, %r4036, %r12;
	mul.wide.u32 	%rd8987, %r3219, 4;
	add.s64 	%rd8988, %rd2, %rd8987;
	ld.global.f32 	%f6506, [%rd8988];
	mul.lo.s32 	%r3220, %r4036, %r914;
	cvt.s64.s32 	%rd8989, %r3220;
	cvt.u64.u32 	%rd8990, %r1;
	add.s64 	%rd8991, %rd8989, %rd8990;
	shl.b64 	%rd8992, %rd8991, 2;
	add.s64 	%rd8993, %rd1, %rd8992;
	ld.global.f32 	%f6507, [%rd8993+440];
	fma.rn.f32 	%f6508, %f6506, %f6507, %f8177;
	ld.global.f32 	%f6509, [%rd8988+4];
	add.s32 	%r3221, %r3220, %r914;
	cvt.s64.s32 	%rd8994, %r3221;
	add.s64 	%rd8995, %rd8994, %rd8990;
	shl.b64 	%rd8996, %rd8995, 2;
	add.s64 	%rd8997, %rd1, %rd8996;
	ld.global.f32 	%f6510, [%rd8997+440];
	fma.rn.f32 	%f6511, %f6509, %f6510, %f6508;
	ld.global.f32 	%f6512, [%rd8988+8];
	add.s32 	%r3222, %r3221, %r914;
	cvt.s64.s32 	%rd8998, %r3222;
	add.s64 	%rd8999, %rd8998, %rd8990;
	shl.b64 	%rd9000, %rd8999, 2;
	add.s64 	%rd9001, %rd1, %rd9000;
	ld.global.f32 	%f6513, [%rd9001+440];
	fma.rn.f32 	%f6514, %f6512, %f6513, %f6511;
	ld.global.f32 	%f6515, [%rd8988+12];
	add.s32 	%r3223, %r3222, %r914;
	cvt.s64.s32 	%rd9002, %r3223;
	add.s64 	%rd9003, %rd9002, %rd8990;
	shl.b64 	%rd9004, %rd9003, 2;
	add.s64 	%rd9005, %rd1, %rd9004;
	ld.global.f32 	%f6516, [%rd9005+440];
	fma.rn.f32 	%f6517, %f6515, %f6516, %f6514;
	ld.global.f32 	%f6518, [%rd8988+16];
	add.s32 	%r3224, %r3223, %r914;
	cvt.s64.s32 	%rd9006, %r3224;
	add.s64 	%rd9007, %rd9006, %rd8990;
	shl.b64 	%rd9008, %rd9007, 2;
	add.s64 	%rd9009, %rd1, %rd9008;
	ld.global.f32 	%f6519, [%rd9009+440];
	fma.rn.f32 	%f6520, %f6518, %f6519, %f6517;
	ld.global.f32 	%f6521, [%rd8988+20];
	add.s32 	%r3225, %r3224, %r914;
	cvt.s64.s32 	%rd9010, %r3225;
	add.s64 	%rd9011, %rd9010, %rd8990;
	shl.b64 	%rd9012, %rd9011, 2;
	add.s64 	%rd9013, %rd1, %rd9012;
	ld.global.f32 	%f6522, [%rd9013+440];
	fma.rn.f32 	%f6523, %f6521, %f6522, %f6520;
	ld.global.f32 	%f6524, [%rd8988+24];
	add.s32 	%r3226, %r3225, %r914;
	cvt.s64.s32 	%rd9014, %r3226;
	add.s64 	%rd9015, %rd9014, %rd8990;
	shl.b64 	%rd9016, %rd9015, 2;
	add.s64 	%rd9017, %rd1, %rd9016;
	ld.global.f32 	%f6525, [%rd9017+440];
	fma.rn.f32 	%f6526, %f6524, %f6525, %f6523;
	ld.global.f32 	%f6527, [%rd8988+28];
	add.s32 	%r3227, %r3226, %r914;
	cvt.s64.s32 	%rd9018, %r3227;
	add.s64 	%rd9019, %rd9018, %rd8990;
	shl.b64 	%rd9020, %rd9019, 2;
	add.s64 	%rd9021, %rd1, %rd9020;
	ld.global.f32 	%f6528, [%rd9021+440];
	fma.rn.f32 	%f8177, %f6527, %f6528, %f6526;
	add.s32 	%r4036, %r4036, 8;
	setp.ne.s32 	%p775, %r4036, %r7;
	mov.u32 	%r4038, %r7;
	@%p775 bra 	$L__BB0_1214;
$L__BB0_1215:
	setp.eq.s32 	%p776, %r3, 0;
	@%p776 bra 	$L__BB0_1223;
	setp.lt.u32 	%p777, %r4, 3;
	@%p777 bra 	$L__BB0_1218;
	add.s32 	%r3228, %r4038, %r12;
	mul.wide.u32 	%rd9022, %r3228, 4;
	add.s64 	%rd9023, %rd2, %rd9022;
	ld.global.f32 	%f6530, [%rd9023];
	mul.lo.s32 	%r3229, %r4038, %r914;
	cvt.s64.s32 	%rd9024, %r3229;
	cvt.u64.u32 	%rd9025, %r1;
	add.s64 	%rd9026, %rd9024, %rd9025;
	shl.b64 	%rd9027, %rd9026, 2;
	add.s64 	%rd9028, %rd1, %rd9027;
	ld.global.f32 	%f6531, [%rd9028+440];
	fma.rn.f32 	%f6532, %f6530, %f6531, %f8177;
	cvt.u64.u32 	%rd9029, %r12;
	cvt.u64.u32 	%rd9030, %r4038;
	add.s64 	%rd9031, %rd9030, %rd9029;
	shl.b64 	%rd9032, %rd9031, 2;
	add.s64 	%rd9033, %rd2, %rd9032;
	ld.global.f32 	%f6533, [%rd9033+4];
	add.s32 	%r3230, %r3229, %r914;
	cvt.s64.s32 	%rd9034, %r3230;
	add.s64 	%rd9035, %rd9034, %rd9025;
	shl.b64 	%rd9036, %rd9035, 2;
	add.s64 	%rd9037, %rd1, %rd9036;
	ld.global.f32 	%f6534, [%rd9037+440];
	fma.rn.f32 	%f6535, %f6533, %f6534, %f6532;
	ld.global.f32 	%f6536, [%rd9033+8];
	add.s32 	%r3231, %r3230, %r914;
	cvt.s64.s32 	%rd9038, %r3231;
	add.s64 	%rd9039, %rd9038, %rd9025;
	shl.b64 	%rd9040, %rd9039, 2;
	add.s64 	%rd9041, %rd1, %rd9040;
	ld.global.f32 	%f6537, [%rd9041+440];
	fma.rn.f32 	%f6538, %f6536, %f6537, %f6535;
	ld.global.f32 	%f6539, [%rd9033+12];
	add.s32 	%r3232, %r3231, %r914;
	cvt.s64.s32 	%rd9042, %r3232;
	add.s64 	%rd9043, %rd9042, %rd9025;
	shl.b64 	%rd9044, %rd9043, 2;
	add.s64 	%rd9045, %rd1, %rd9044;
	ld.global.f32 	%f6540, [%rd9045+440];
	fma.rn.f32 	%f8177, %f6539, %f6540, %f6538;
	add.s32 	%r4038, %r4038, 4;
$L__BB0_1218:
	setp.eq.s32 	%p778, %r5, 0;
	@%p778 bra 	$L__BB0_1223;
	setp.eq.s32 	%p779, %r6, 0;
	@%p779 bra 	$L__BB0_1221;
	add.s32 	%r3233, %r4038, %r12;
	mul.wide.u32 	%rd9046, %r3233, 4;
	add.s64 	%rd9047, %rd2, %rd9046;
	ld.global.f32 	%f6542, [%rd9047];
	mul.lo.s32 	%r3234, %r4038, %r914;
	cvt.s64.s32 	%rd9048, %r3234;
	cvt.u64.u32 	%rd9049, %r1;
	add.s64 	%rd9050, %rd9048, %rd9049;
	shl.b64 	%rd9051, %rd9050, 2;
	add.s64 	%rd9052, %rd1, %rd9051;
	ld.global.f32 	%f6543, [%rd9052+440];
	fma.rn.f32 	%f6544, %f6542, %f6543, %f8177;
	cvt.u64.u32 	%rd9053, %r12;
	cvt.u64.u32 	%rd9054, %r4038;
	add.s64 	%rd9055, %rd9054, %rd9053;
	shl.b64 	%rd9056, %rd9055, 2;
	add.s64 	%rd9057, %rd2, %rd9056;
	ld.global.f32 	%f6545, [%rd9057+4];
	add.s32 	%r3235, %r3234, %r914;
	cvt.s64.s32 	%rd9058, %r3235;
	add.s64 	%rd9059, %rd9058, %rd9049;
	shl.b64 	%rd9060, %rd9059, 2;
	add.s64 	%rd9061, %rd1, %rd9060;
	ld.global.f32 	%f6546, [%rd9061+440];
	fma.rn.f32 	%f8177, %f6545, %f6546, %f6544;
	add.s32 	%r4038, %r4038, 2;
$L__BB0_1221:
	setp.eq.s32 	%p780, %r8, 0;
	@%p780 bra 	$L__BB0_1223;
	add.s32 	%r3236, %r4038, %r12;
	mul.wide.u32 	%rd9062, %r3236, 4;
	add.s64 	%rd9063, %rd2, %rd9062;
	ld.global.f32 	%f6547, [%rd9063];
	mul.lo.s32 	%r3237, %r4038, %r914;
	cvt.s64.s32 	%rd9064, %r3237;
	cvt.u64.u32 	%rd9065, %r1;
	add.s64 	%rd9066, %rd9064, %rd9065;
	shl.b64 	%rd9067, %rd9066, 2;
	add.s64 	%rd9068, %rd1, %rd9067;
	ld.global.f32 	%f6548, [%rd9068+440];
	fma.rn.f32 	%f8177, %f6547, %f6548, %f8177;
$L__BB0_1223:
	setp.lt.u32 	%p781, %r2, 7;
	st.global.f32 	[%rd3+440], %f8177;
	ld.global.f32 	%f8185, [%rd3+444];
	mov.b32 	%r4042, 0;
	@%p781 bra 	$L__BB0_1226;
	mov.b32 	%r4040, 0;
$L__BB0_1225:
	.pragma "nounroll";
	add.s32 	%r3240, %r4040, %r12;
	mul.wide.u32 	%rd9069, %r3240, 4;
	add.s64 	%rd9070, %rd2, %rd9069;
	ld.global.f32 	%f6550, [%rd9070];
	mul.lo.s32 	%r3241, %r4040, %r914;
	cvt.s64.s32 	%rd9071, %r3241;
	cvt.u64.u32 	%rd9072, %r1;
	add.s64 	%rd9073, %rd9071, %rd9072;
	shl.b64 	%rd9074, %rd9073, 2;
	add.s64 	%rd9075, %rd1, %rd9074;
	ld.global.f32 	%f6551, [%rd9075+444];
	fma.rn.f32 	%f6552, %f6550, %f6551, %f8185;
	ld.global.f32 	%f6553, [%rd9070+4];
	add.s32 	%r3242, %r3241, %r914;
	cvt.s64.s32 	%rd9076, %r3242;
	add.s64 	%rd9077, %rd9076, %rd9072;
	shl.b64 	%rd9078, %rd9077, 2;
	add.s64 	%rd9079, %rd1, %rd9078;
	ld.global.f32 	%f6554, [%rd9079+444];
	fma.rn.f32 	%f6555, %f6553, %f6554, %f6552;
	ld.global.f32 	%f6556, [%rd9070+8];
	add.s32 	%r3243, %r3242, %r914;
	cvt.s64.s32 	%rd9080, %r3243;
	add.s64 	%rd9081, %rd9080, %rd9072;
	shl.b64 	%rd9082, %rd9081, 2;
	add.s64 	%rd9083, %rd1, %rd9082;
	ld.global.f32 	%f6557, [%rd9083+444];
	fma.rn.f32 	%f6558, %f6556, %f6557, %f6555;
	ld.global.f32 	%f6559, [%rd9070+12];
	add.s32 	%r3244, %r3243, %r914;
	cvt.s64.s32 	%rd9084, %r3244;
	add.s64 	%rd9085, %rd9084, %rd9072;
	shl.b64 	%rd9086, %rd9085, 2;
	add.s64 	%rd9087, %rd1, %rd9086;
	ld.global.f32 	%f6560, [%rd9087+444];
	fma.rn.f32 	%f6561, %f6559, %f6560, %f6558;
	ld.global.f32 	%f6562, [%rd9070+16];
	add.s32 	%r3245, %r3244, %r914;
	cvt.s64.s32 	%rd9088, %r3245;
	add.s64 	%rd9089, %rd9088, %rd9072;
	shl.b64 	%rd9090, %rd9089, 2;
	add.s64 	%rd9091, %rd1, %rd9090;
	ld.global.f32 	%f6563, [%rd9091+444];
	fma.rn.f32 	%f6564, %f6562, %f6563, %f6561;
	ld.global.f32 	%f6565, [%rd9070+20];
	add.s32 	%r3246, %r3245, %r914;
	cvt.s64.s32 	%rd9092, %r3246;
	add.s64 	%rd9093, %rd9092, %rd9072;
	shl.b64 	%rd9094, %rd9093, 2;
	add.s64 	%rd9095, %rd1, %rd9094;
	ld.global.f32 	%f6566, [%rd9095+444];
	fma.rn.f32 	%f6567, %f6565, %f6566, %f6564;
	ld.global.f32 	%f6568, [%rd9070+24];
	add.s32 	%r3247, %r3246, %r914;
	cvt.s64.s32 	%rd9096, %r3247;
	add.s64 	%rd9097, %rd9096, %rd9072;
	shl.b64 	%rd9098, %rd9097, 2;
	add.s64 	%rd9099, %rd1, %rd9098;
	ld.global.f32 	%f6569, [%rd9099+444];
	fma.rn.f32 	%f6570, %f6568, %f6569, %f6567;
	ld.global.f32 	%f6571, [%rd9070+28];
	add.s32 	%r3248, %r3247, %r914;
	cvt.s64.s32 	%rd9100, %r3248;
	add.s64 	%rd9101, %rd9100, %rd9072;
	shl.b64 	%rd9102, %rd9101, 2;
	add.s64 	%rd9103, %rd1, %rd9102;
	ld.global.f32 	%f6572, [%rd9103+444];
	fma.rn.f32 	%f8185, %f6571, %f6572, %f6570;
	add.s32 	%r4040, %r4040, 8;
	setp.ne.s32 	%p782, %r4040, %r7;
	mov.u32 	%r4042, %r7;
	@%p782 bra 	$L__BB0_1225;
$L__BB0_1226:
	setp.eq.s32 	%p783, %r3, 0;
	@%p783 bra 	$L__BB0_1234;
	setp.lt.u32 	%p784, %r4, 3;
	@%p784 bra 	$L__BB0_1229;
	add.s32 	%r3249, %r4042, %r12;
	mul.wide.u32 	%rd9104, %r3249, 4;
	add.s64 	%rd9105, %rd2, %rd9104;
	ld.global.f32 	%f6574, [%rd9105];
	mul.lo.s32 	%r3250, %r4042, %r914;
	cvt.s64.s32 	%rd9106, %r3250;
	cvt.u64.u32 	%rd9107, %r1;
	add.s64 	%rd9108, %rd9106, %rd9107;
	shl.b64 	%rd9109, %rd9108, 2;
	add.s64 	%rd9110, %rd1, %rd9109;
	ld.global.f32 	%f6575, [%rd9110+444];
	fma.rn.f32 	%f6576, %f6574, %f6575, %f8185;
	cvt.u64.u32 	%rd9111, %r12;
	cvt.u64.u32 	%rd9112, %r4042;
	add.s64 	%rd9113, %rd9112, %rd9111;
	shl.b64 	%rd9114, %rd9113, 2;
	add.s64 	%rd9115, %rd2, %rd9114;
	ld.global.f32 	%f6577, [%rd9115+4];
	add.s32 	%r3251, %r3250, %r914;
	cvt.s64.s32 	%rd9116, %r3251;
	add.s64 	%rd9117, %rd9116, %rd9107;
	shl.b64 	%rd9118, %rd9117, 2;
	add.s64 	%rd9119, %rd1, %rd9118;
	ld.global.f32 	%f6578, [%rd9119+444];
	fma.rn.f32 	%f6579, %f6577, %f6578, %f6576;
	ld.global.f32 	%f6580, [%rd9115+8];
	add.s32 	%r3252, %r3251, %r914;
	cvt.s64.s32 	%rd9120, %r3252;
	add.s64 	%rd9121, %rd9120, %rd9107;
	shl.b64 	%rd9122, %rd9121, 2;
	add.s64 	%rd9123, %rd1, %rd9122;
	ld.global.f32 	%f6581, [%rd9123+444];
	fma.rn.f32 	%f6582, %f6580, %f6581, %f6579;
	ld.global.f32 	%f6583, [%rd9115+12];
	add.s32 	%r3253, %r3252, %r914;
	cvt.s64.s32 	%rd9124, %r3253;
	add.s64 	%rd9125, %rd9124, %rd9107;
	shl.b64 	%rd9126, %rd9125, 2;
	add.s64 	%rd9127, %rd1, %rd9126;
	ld.global.f32 	%f6584, [%rd9127+444];
	fma.rn.f32 	%f8185, %f6583, %f6584, %f6582;
	add.s32 	%r4042, %r4042, 4;
$L__BB0_1229:
	setp.eq.s32 	%p785, %r5, 0;
	@%p785 bra 	$L__BB0_1234;
	setp.eq.s32 	%p786, %r6, 0;
	@%p786 bra 	$L__BB0_1232;
	add.s32 	%r3254, %r4042, %r12;
	mul.wide.u32 	%rd9128, %r3254, 4;
	add.s64 	%rd9129, %rd2, %rd9128;
	ld.global.f32 	%f6586, [%rd9129];
	mul.lo.s32 	%r3255, %r4042, %r914;
	cvt.s64.s32 	%rd9130, %r3255;
	cvt.u64.u32 	%rd9131, %r1;
	add.s64 	%rd9132, %rd9130, %rd9131;
	shl.b64 	%rd9133, %rd9132, 2;
	add.s64 	%rd9134, %rd1, %rd9133;
	ld.global.f32 	%f6587, [%rd9134+444];
	fma.rn.f32 	%f6588, %f6586, %f6587, %f8185;
	cvt.u64.u32 	%rd9135, %r12;
	cvt.u64.u32 	%rd9136, %r4042;
	add.s64 	%rd9137, %rd9136, %rd9135;
	shl.b64 	%rd9138, %rd9137, 2;
	add.s64 	%rd9139, %rd2, %rd9138;
	ld.global.f32 	%f6589, [%rd9139+4];
	add.s32 	%r3256, %r3255, %r914;
	cvt.s64.s32 	%rd9140, %r3256;
	add.s64 	%rd9141, %rd9140, %rd9131;
	shl.b64 	%rd9142, %rd9141, 2;
	add.s64 	%rd9143, %rd1, %rd9142;
	ld.global.f32 	%f6590, [%rd9143+444];
	fma.rn.f32 	%f8185, %f6589, %f6590, %f6588;
	add.s32 	%r4042, %r4042, 2;
$L__BB0_1232:
	setp.eq.s32 	%p787, %r8, 0;
	@%p787 bra 	$L__BB0_1234;
	add.s32 	%r3257, %r4042, %r12;
	mul.wide.u32 	%rd9144, %r3257, 4;
	add.s64 	%rd9145, %rd2, %rd9144;
	ld.global.f32 	%f6591, [%rd9145];
	mul.lo.s32 	%r3258, %r4042, %r914;
	cvt.s64.s32 	%rd9146, %r3258;
	cvt.u64.u32 	%rd9147, %r1;
	add.s64 	%rd9148, %rd9146, %rd9147;
	shl.b64 	%rd9149, %rd9148, 2;
	add.s64 	%rd9150, %rd1, %rd9149;
	ld.global.f32 	%f6592, [%rd9150+444];
	fma.rn.f32 	%f8185, %f6591, %f6592, %f8185;
$L__BB0_1234:
	setp.lt.u32 	%p788, %r2, 7;
	st.global.f32 	[%rd3+444], %f8185;
	ld.global.f32 	%f8193, [%rd3+448];
	mov.b32 	%r4046, 0;
	@%p788 bra 	$L__BB0_1237;
	mov.b32 	%r4044, 0;
$L__BB0_1236:
	.pragma "nounroll";
	add.s32 	%r3261, %r4044, %r12;
	mul.wide.u32 	%rd9151, %r3261, 4;
	add.s64 	%rd9152, %rd2, %rd9151;
	ld.global.f32 	%f6594, [%rd9152];
	mul.lo.s32 	%r3262, %r4044, %r914;
	cvt.s64.s32 	%rd9153, %r3262;
	cvt.u64.u32 	%rd9154, %r1;
	add.s64 	%rd9155, %rd9153, %rd9154;
	shl.b64 	%rd9156, %rd9155, 2;
	add.s64 	%rd9157, %rd1, %rd9156;
	ld.global.f32 	%f6595, [%rd9157+448];
	fma.rn.f32 	%f6596, %f6594, %f6595, %f8193;
	ld.global.f32 	%f6597, [%rd9152+4];
	add.s32 	%r3263, %r3262, %r914;
	cvt.s64.s32 	%rd9158, %r3263;
	add.s64 	%rd9159, %rd9158, %rd9154;
	shl.b64 	%rd9160, %rd9159, 2;
	add.s64 	%rd9161, %rd1, %rd9160;
	ld.global.f32 	%f6598, [%rd9161+448];
	fma.rn.f32 	%f6599, %f6597, %f6598, %f6596;
	ld.global.f32 	%f6600, [%rd9152+8];
	add.s32 	%r3264, %r3263, %r914;
	cvt.s64.s32 	%rd9162, %r3264;
	add.s64 	%rd9163, %rd9162, %rd9154;
	shl.b64 	%rd9164, %rd9163, 2;
	add.s64 	%rd9165, %rd1, %rd9164;
	ld.global.f32 	%f6601, [%rd9165+448];
	fma.rn.f32 	%f6602, %f6600, %f6601, %f6599;
	ld.global.f32 	%f6603, [%rd9152+12];
	add.s32 	%r3265, %r3264, %r914;
	cvt.s64.s32 	%rd9166, %r3265;
	add.s64 	%rd9167, %rd9166, %rd9154;
	shl.b64 	%rd9168, %rd9167, 2;
	add.s64 	%rd9169, %rd1, %rd9168;
	ld.global.f32 	%f6604, [%rd9169+448];
	fma.rn.f32 	%f6605, %f6603, %f6604, %f6602;
	ld.global.f32 	%f6606, [%rd9152+16];
	add.s32 	%r3266, %r3265, %r914;
	cvt.s64.s32 	%rd9170, %r3266;
	add.s64 	%rd9171, %rd9170, %rd9154;
	shl.b64 	%rd9172, %rd9171, 2;
	add.s64 	%rd9173, %rd1, %rd9172;
	ld.global.f32 	%f6607, [%rd9173+448];
	fma.rn.f32 	%f6608, %f6606, %f6607, %f6605;
	ld.global.f32 	%f6609, [%rd9152+20];
	add.s32 	%r3267, %r3266, %r914;
	cvt.s64.s32 	%rd9174, %r3267;
	add.s64 	%rd9175, %rd9174, %rd9154;
	shl.b64 	%rd9176, %rd9175, 2;
	add.s64 	%rd9177, %rd1, %rd9176;
	ld.global.f32 	%f6610, [%rd9177+448];
	fma.rn.f32 	%f6611, %f6609, %f6610, %f6608;
	ld.global.f32 	%f6612, [%rd9152+24];
	add.s32 	%r3268, %r3267, %r914;
	cvt.s64.s32 	%rd9178, %r3268;
	add.s64 	%rd9179, %rd9178, %rd9154;
	shl.b64 	%rd9180, %rd9179, 2;
	add.s64 	%rd9181, %rd1, %rd9180;
	ld.global.f32 	%f6613, [%rd9181+448];
	fma.rn.f32 	%f6614, %f6612, %f6613, %f6611;
	ld.global.f32 	%f6615, [%rd9152+28];
	add.s32 	%r3269, %r3268, %r914;
	cvt.s64.s32 	%rd9182, %r3269;
	add.s64 	%rd9183, %rd9182, %rd9154;
	shl.b64 	%rd9184, %rd9183, 2;
	add.s64 	%rd9185, %rd1, %rd9184;
	ld.global.f32 	%f6616, [%rd9185+448];
	fma.rn.f32 	%f8193, %f6615, %f6616, %f6614;
	add.s32 	%r4044, %r4044, 8;
	setp.ne.s32 	%p789, %r4044, %r7;
	mov.u32 	%r4046, %r7;
	@%p789 bra 	$L__BB0_1236;
$L__BB0_1237:
	setp.eq.s32 	%p790, %r3, 0;
	@%p790 bra 	$L__BB0_1245;
	setp.lt.u32 	%p791, %r4, 3;
	@%p791 bra 	$L__BB0_1240;
	add.s32 	%r3270, %r4046, %r12;
	mul.wide.u32 	%rd9186, %r3270, 4;
	add.s64 	%rd9187, %rd2, %rd9186;
	ld.global.f32 	%f6618, [%rd9187];
	mul.lo.s32 	%r3271, %r4046, %r914;
	cvt.s64.s32 	%rd9188, %r3271;
	cvt.u64.u32 	%rd9189, %r1;
	add.s64 	%rd9190, %rd9188, %rd9189;
	shl.b64 	%rd9191, %rd9190, 2;
	add.s64 	%rd9192, %rd1, %rd9191;
	ld.global.f32 	%f6619, [%rd9192+448];
	fma.rn.f32 	%f6620, %f6618, %f6619, %f8193;
	cvt.u64.u32 	%rd9193, %r12;
	cvt.u64.u32 	%rd9194, %r4046;
	add.s64 	%rd9195, %rd9194, %rd9193;
	shl.b64 	%rd9196, %rd9195, 2;
	add.s64 	%rd9197, %rd2, %rd9196;
	ld.global.f32 	%f6621, [%rd9197+4];
	add.s32 	%r3272, %r3271, %r914;
	cvt.s64.s32 	%rd9198, %r3272;
	add.s64 	%rd9199, %rd9198, %rd9189;
	shl.b64 	%rd9200, %rd9199, 2;
	add.s64 	%rd9201, %rd1, %rd9200;
	ld.global.f32 	%f6622, [%rd9201+448];
	fma.rn.f32 	%f6623, %f6621, %f6622, %f6620;
	ld.global.f32 	%f6624, [%rd9197+8];
	add.s32 	%r3273, %r3272, %r914;
	cvt.s64.s32 	%rd9202, %r3273;
	add.s64 	%rd9203, %rd9202, %rd9189;
	shl.b64 	%rd9204, %rd9203, 2;
	add.s64 	%rd9205, %rd1, %rd9204;
	ld.global.f32 	%f6625, [%rd9205+448];
	fma.rn.f32 	%f6626, %f6624, %f6625, %f6623;
	ld.global.f32 	%f6627, [%rd9197+12];
	add.s32 	%r3274, %r3273, %r914;
	cvt.s64.s32 	%rd9206, %r3274;
	add.s64 	%rd9207, %rd9206, %rd9189;
	shl.b64 	%rd9208, %rd9207, 2;
	add.s64 	%rd9209, %rd1, %rd9208;
	ld.global.f32 	%f6628, [%rd9209+448];
	fma.rn.f32 	%f8193, %f6627, %f6628, %f6626;
	add.s32 	%r4046, %r4046, 4;
$L__BB0_1240:
	setp.eq.s32 	%p792, %r5, 0;
	@%p792 bra 	$L__BB0_1245;
	setp.eq.s32 	%p793, %r6, 0;
	@%p793 bra 	$L__BB0_1243;
	add.s32 	%r3275, %r4046, %r12;
	mul.wide.u32 	%rd9210, %r3275, 4;
	add.s64 	%rd9211, %rd2, %rd9210;
	ld.global.f32 	%f6630, [%rd9211];
	mul.lo.s32 	%r3276, %r4046, %r914;
	cvt.s64.s32 	%rd9212, %r3276;
	cvt.u64.u32 	%rd9213, %r1;
	add.s64 	%rd9214, %rd9212, %rd9213;
	shl.b64 	%rd9215, %rd9214, 2;
	add.s64 	%rd9216, %rd1, %rd9215;
	ld.global.f32 	%f6631, [%rd9216+448];
	fma.rn.f32 	%f6632, %f6630, %f6631, %f8193;
	cvt.u64.u32 	%rd9217, %r12;
	cvt.u64.u32 	%rd9218, %r4046;
	add.s64 	%rd9219, %rd9218, %rd9217;
	shl.b64 	%rd9220, %rd9219, 2;
	add.s64 	%rd9221, %rd2, %rd9220;
	ld.global.f32 	%f6633, [%rd9221+4];
	add.s32 	%r3277, %r3276, %r914;
	cvt.s64.s32 	%rd9222, %r3277;
	add.s64 	%rd9223, %rd9222, %rd9213;
	shl.b64 	%rd9224, %rd9223, 2;
	add.s64 	%rd9225, %rd1, %rd9224;
	ld.global.f32 	%f6634, [%rd9225+448];
	fma.rn.f32 	%f8193, %f6633, %f6634, %f6632;
	add.s32 	%r4046, %r4046, 2;
$L__BB0_1243:
	setp.eq.s32 	%p794, %r8, 0;
	@%p794 bra 	$L__BB0_1245;
	add.s32 	%r3278, %r4046, %r12;
	mul.wide.u32 	%rd9226, %r3278, 4;
	add.s64 	%rd9227, %rd2, %rd9226;
	ld.global.f32 	%f6635, [%rd9227];
	mul.lo.s32 	%r3279, %r4046, %r914;
	cvt.s64.s32 	%rd9228, %r3279;
	cvt.u64.u32 	%rd9229, %r1;
	add.s64 	%rd9230, %rd9228, %rd9229;
	shl.b64 	%rd9231, %rd9230, 2;
	add.s64 	%rd9232, %rd1, %rd9231;
	ld.global.f32 	%f6636, [%rd9232+448];
	fma.rn.f32 	%f8193, %f6635, %f6636, %f8193;
$L__BB0_1245:
	setp.lt.u32 	%p795, %r2, 7;
	st.global.f32 	[%rd3+448], %f8193;
	ld.global.f32 	%f8201, [%rd3+452];
	mov.b32 	%r4050, 0;
	@%p795 bra 	$L__BB0_1248;
	mov.b32 	%r4048, 0;
$L__BB0_1247:
	.pragma "nounroll";
	add.s32 	%r3282, %r4048, %r12;
	mul.wide.u32 	%rd9233, %r3282, 4;
	add.s64 	%rd9234, %rd2, %rd9233;
	ld.global.f32 	%f6638, [%rd9234];
	mul.lo.s32 	%r3283, %r4048, %r914;
	cvt.s64.s32 	%rd9235, %r3283;
	cvt.u64.u32 	%rd9236, %r1;
	add.s64 	%rd9237, %rd9235, %rd9236;
	shl.b64 	%rd9238, %rd9237, 2;
	add.s64 	%rd9239, %rd1, %rd9238;
	ld.global.f32 	%f6639, [%rd9239+452];
	fma.rn.f32 	%f6640, %f6638, %f6639, %f8201;
	ld.global.f32 	%f6641, [%rd9234+4];
	add.s32 	%r3284, %r3283, %r914;
	cvt.s64.s32 	%rd9240, %r3284;
	add.s64 	%rd9241, %rd9240, %rd9236;
	shl.b64 	%rd9242, %rd9241, 2;
	add.s64 	%rd9243, %rd1, %rd9242;
	ld.global.f32 	%f6642, [%rd9243+452];
	fma.rn.f32 	%f6643, %f6641, %f6642, %f6640;
	ld.global.f32 	%f6644, [%rd9234+8];
	add.s32 	%r3285, %r3284, %r914;
	cvt.s64.s32 	%rd9244, %r3285;
	add.s64 	%rd9245, %rd9244, %rd9236;
	shl.b64 	%rd9246, %rd9245, 2;
	add.s64 	%rd9247, %rd1, %rd9246;
	ld.global.f32 	%f6645, [%rd9247+452];
	fma.rn.f32 	%f6646, %f6644, %f6645, %f6643;
	ld.global.f32 	%f6647, [%rd9234+12];
	add.s32 	%r3286, %r3285, %r914;
	cvt.s64.s32 	%rd9248, %r3286;
	add.s64 	%rd9249, %rd9248, %rd9236;
	shl.b64 	%rd9250, %rd9249, 2;
	add.s64 	%rd9251, %rd1, %rd9250;
	ld.global.f32 	%f6648, [%rd9251+452];
	fma.rn.f32 	%f6649, %f6647, %f6648, %f6646;
	ld.global.f32 	%f6650, [%rd9234+16];
	add.s32 	%r3287, %r3286, %r914;
	cvt.s64.s32 	%rd9252, %r3287;
	add.s64 	%rd9253, %rd9252, %rd9236;
	shl.b64 	%rd9254, %rd9253, 2;
	add.s64 	%rd9255, %rd1, %rd9254;
	ld.global.f32 	%f6651, [%rd9255+452];
	fma.rn.f32 	%f6652, %f6650, %f6651, %f6649;
	ld.global.f32 	%f6653, [%rd9234+20];
	add.s32 	%r3288, %r3287, %r914;
	cvt.s64.s32 	%rd9256, %r3288;
	add.s64 	%rd9257, %rd9256, %rd9236;
	shl.b64 	%rd9258, %rd9257, 2;
	add.s64 	%rd9259, %rd1, %rd9258;
	ld.global.f32 	%f6654, [%rd9259+452];
	fma.rn.f32 	%f6655, %f6653, %f6654, %f6652;
	ld.global.f32 	%f6656, [%rd9234+24];
	add.s32 	%r3289, %r3288, %r914;
	cvt.s64.s32 	%rd9260, %r3289;
	add.s64 	%rd9261, %rd9260, %rd9236;
	shl.b64 	%rd9262, %rd9261, 2;
	add.s64 	%rd9263, %rd1, %rd9262;
	ld.global.f32 	%f6657, [%rd9263+452];
	fma.rn.f32 	%f6658, %f6656, %f6657, %f6655;
	ld.global.f32 	%f6659, [%rd9234+28];
	add.s32 	%r3290, %r3289, %r914;
	cvt.s64.s32 	%rd9264, %r3290;
	add.s64 	%rd9265, %rd9264, %rd9236;
	shl.b64 	%rd9266, %rd9265, 2;
	add.s64 	%rd9267, %rd1, %rd9266;
	ld.global.f32 	%f6660, [%rd9267+452];
	fma.rn.f32 	%f8201, %f6659, %f6660, %f6658;
	add.s32 	%r4048, %r4048, 8;
	setp.ne.s32 	%p796, %r4048, %r7;
	mov.u32 	%r4050, %r7;
	@%p796 bra 	$L__BB0_1247;
$L__BB0_1248:
	setp.eq.s32 	%p797, %r3, 0;
	@%p797 bra 	$L__BB0_1256;
	setp.lt.u32 	%p798, %r4, 3;
	@%p798 bra 	$L__BB0_1251;
	add.s32 	%r3291, %r4050, %r12;
	mul.wide.u32 	%rd9268, %r3291, 4;
	add.s64 	%rd9269, %rd2, %rd9268;
	ld.global.f32 	%f6662, [%rd9269];
	mul.lo.s32 	%r3292, %r4050, %r914;
	cvt.s64.s32 	%rd9270, %r3292;
	cvt.u64.u32 	%rd9271, %r1;
	add.s64 	%rd9272, %rd9270, %rd9271;
	shl.b64 	%rd9273, %rd9272, 2;
	add.s64 	%rd9274, %rd1, %rd9273;
	ld.global.f32 	%f6663, [%rd9274+452];
	fma.rn.f32 	%f6664, %f6662, %f6663, %f8201;
	cvt.u64.u32 	%rd9275, %r12;
	cvt.u64.u32 	%rd9276, %r4050;
	add.s64 	%rd9277, %rd9276, %rd9275;
	shl.b64 	%rd9278, %rd9277, 2;
	add.s64 	%rd9279, %rd2, %rd9278;
	ld.global.f32 	%f6665, [%rd9279+4];
	add.s32 	%r3293, %r3292, %r914;
	cvt.s64.s32 	%rd9280, %r3293;
	add.s64 	%rd9281, %rd9280, %rd9271;
	shl.b64 	%rd9282, %rd9281, 2;
	add.s64 	%rd9283, %rd1, %rd9282;
	ld.global.f32 	%f6666, [%rd9283+452];
	fma.rn.f32 	%f6667, %f6665, %f6666, %f6664;
	ld.global.f32 	%f6668, [%rd9279+8];
	add.s32 	%r3294, %r3293, %r914;
	cvt.s64.s32 	%rd9284, %r3294;
	add.s64 	%rd9285, %rd9284, %rd9271;
	shl.b64 	%rd9286, %rd9285, 2;
	add.s64 	%rd9287, %rd1, %rd9286;
	ld.global.f32 	%f6669, [%rd9287+452];
	fma.rn.f32 	%f6670, %f6668, %f6669, %f6667;
	ld.global.f32 	%f6671, [%rd9279+12];
	add.s32 	%r3295, %r3294, %r914;
	cvt.s64.s32 	%rd9288, %r3295;
	add.s64 	%rd9289, %rd9288, %rd9271;
	shl.b64 	%rd9290, %rd9289, 2;
	add.s64 	%rd9291, %rd1, %rd9290;
	ld.global.f32 	%f6672, [%rd9291+452];
	fma.rn.f32 	%f8201, %f6671, %f6672, %f6670;
	add.s32 	%r4050, %r4050, 4;
$L__BB0_1251:
	setp.eq.s32 	%p799, %r5, 0;
	@%p799 bra 	$L__BB0_1256;
	setp.eq.s32 	%p800, %r6, 0;
	@%p800 bra 	$L__BB0_1254;
	add.s32 	%r3296, %r4050, %r12;
	mul.wide.u32 	%rd9292, %r3296, 4;
	add.s64 	%rd9293, %rd2, %rd9292;
	ld.global.f32 	%f6674, [%rd9293];
	mul.lo.s32 	%r3297, %r4050, %r914;
	cvt.s64.s32 	%rd9294, %r3297;
	cvt.u64.u32 	%rd9295, %r1;
	add.s64 	%rd9296, %rd9294, %rd9295;
	shl.b64 	%rd9297, %rd9296, 2;
	add.s64 	%rd9298, %rd1, %rd9297;
	ld.global.f32 	%f6675, [%rd9298+452];
	fma.rn.f32 	%f6676, %f6674, %f6675, %f8201;
	cvt.u64.u32 	%rd9299, %r12;
	cvt.u64.u32 	%rd9300, %r4050;
	add.s64 	%rd9301, %rd9300, %rd9299;
	shl.b64 	%rd9302, %rd9301, 2;
	add.s64 	%rd9303, %rd2, %rd9302;
	ld.global.f32 	%f6677, [%rd9303+4];
	add.s32 	%r3298, %r3297, %r914;
	cvt.s64.s32 	%rd9304, %r3298;
	add.s64 	%rd9305, %rd9304, %rd9295;
	shl.b64 	%rd9306, %rd9305, 2;
	add.s64 	%rd9307, %rd1, %rd9306;
	ld.global.f32 	%f6678, [%rd9307+452];
	fma.rn.f32 	%f8201, %f6677, %f6678, %f6676;
	add.s32 	%r4050, %r4050, 2;
$L__BB0_1254:
	setp.eq.s32 	%p801, %r8, 0;
	@%p801 bra 	$L__BB0_1256;
	add.s32 	%r3299, %r4050, %r12;
	mul.wide.u32 	%rd9308, %r3299, 4;
	add.s64 	%rd9309, %rd2, %rd9308;
	ld.global.f32 	%f6679, [%rd9309];
	mul.lo.s32 	%r3300, %r4050, %r914;
	cvt.s64.s32 	%rd9310, %r3300;
	cvt.u64.u32 	%rd9311, %r1;
	add.s64 	%rd9312, %rd9310, %rd9311;
	shl.b64 	%rd9313, %rd9312, 2;
	add.s64 	%rd9314, %rd1, %rd9313;
	ld.global.f32 	%f6680, [%rd9314+452];
	fma.rn.f32 	%f8201, %f6679, %f6680, %f8201;
$L__BB0_1256:
	setp.lt.u32 	%p802, %r2, 7;
	st.global.f32 	[%rd3+452], %f8201;
	ld.global.f32 	%f8209, [%rd3+456];
	mov.b32 	%r4054, 0;
	@%p802 bra 	$L__BB0_1259;
	mov.b32 	%r4052, 0;
$L__BB0_1258:
	.pragma "nounroll";
	add.s32 	%r3303, %r4052, %r12;
	mul.wide.u32 	%rd9315, %r3303, 4;
	add.s64 	%rd9316, %rd2, %rd9315;
	ld.global.f32 	%f6682, [%rd9316];
	mul.lo.s32 	%r3304, %r4052, %r914;
	cvt.s64.s32 	%rd9317, %r3304;
	cvt.u64.u32 	%rd9318, %r1;
	add.s64 	%rd9319, %rd9317, %rd9318;
	shl.b64 	%rd9320, %rd9319, 2;
	add.s64 	%rd9321, %rd1, %rd9320;
	ld.global.f32 	%f6683, [%rd9321+456];
	fma.rn.f32 	%f6684, %f6682, %f6683, %f8209;
	ld.global.f32 	%f6685, [%rd9316+4];
	add.s32 	%r3305, %r3304, %r914;
	cvt.s64.s32 	%rd9322, %r3305;
	add.s64 	%rd9323, %rd9322, %rd9318;
	shl.b64 	%rd9324, %rd9323, 2;
	add.s64 	%rd9325, %rd1, %rd9324;
	ld.global.f32 	%f6686, [%rd9325+456];
	fma.rn.f32 	%f6687, %f6685, %f6686, %f6684;
	ld.global.f32 	%f6688, [%rd9316+8];
	add.s32 	%r3306, %r3305, %r914;
	cvt.s64.s32 	%rd9326, %r3306;
	add.s64 	%rd9327, %rd9326, %rd9318;
	shl.b64 	%rd9328, %rd9327, 2;
	add.s64 	%rd9329, %rd1, %rd9328;
	ld.global.f32 	%f6689, [%rd9329+456];
	fma.rn.f32 	%f6690, %f6688, %f6689, %f6687;
	ld.global.f32 	%f6691, [%rd9316+12];
	add.s32 	%r3307, %r3306, %r914;
	cvt.s64.s32 	%rd9330, %r3307;
	add.s64 	%rd9331, %rd9330, %rd9318;
	shl.b64 	%rd9332, %rd9331, 2;
	add.s64 	%rd9333, %rd1, %rd9332;
	ld.global.f32 	%f6692, [%rd9333+456];
	fma.rn.f32 	%f6693, %f6691, %f6692, %f6690;
	ld.global.f32 	%f6694, [%rd9316+16];
	add.s32 	%r3308, %r3307, %r914;
	cvt.s64.s32 	%rd9334, %r3308;
	add.s64 	%rd9335, %rd9334, %rd9318;
	shl.b64 	%rd9336, %rd9335, 2;
	add.s64 	%rd9337, %rd1, %rd9336;
	ld.global.f32 	%f6695, [%rd9337+456];
	fma.rn.f32 	%f6696, %f6694, %f6695, %f6693;
	ld.global.f32 	%f6697, [%rd9316+20];
	add.s32 	%r3309, %r3308, %r914;
	cvt.s64.s32 	%rd9338, %r3309;
	add.s64 	%rd9339, %rd9338, %rd9318;
	shl.b64 	%rd9340, %rd9339, 2;
	add.s64 	%rd9341, %rd1, %rd9340;
	ld.global.f32 	%f6698, [%rd9341+456];
	fma.rn.f32 	%f6699, %f6697, %f6698, %f6696;
	ld.global.f32 	%f6700, [%rd9316+24];
	add.s32 	%r3310, %r3309, %r914;
	cvt.s64.s32 	%rd9342, %r3310;
	add.s64 	%rd9343, %rd9342, %rd9318;
	shl.b64 	%rd9344, %rd9343, 2;
	add.s64 	%rd9345, %rd1, %rd9344;
	ld.global.f32 	%f6701, [%rd9345+456];
	fma.rn.f32 	%f6702, %f6700, %f6701, %f6699;
	ld.global.f32 	%f6703, [%rd9316+28];
	add.s32 	%r3311, %r3310, %r914;
	cvt.s64.s32 	%rd9346, %r3311;
	add.s64 	%rd9347, %rd9346, %rd9318;
	shl.b64 	%rd9348, %rd9347, 2;
	add.s64 	%rd9349, %rd1, %rd9348;
	ld.global.f32 	%f6704, [%rd9349+456];
	fma.rn.f32 	%f8209, %f6703, %f6704, %f6702;
	add.s32 	%r4052, %r4052, 8;
	setp.ne.s32 	%p803, %r4052, %r7;
	mov.u32 	%r4054, %r7;
	@%p803 bra 	$L__BB0_1258;
$L__BB0_1259:
	setp.eq.s32 	%p804, %r3, 0;
	@%p804 bra 	$L__BB0_1267;
	setp.lt.u32 	%p805, %r4, 3;
	@%p805 bra 	$L__BB0_1262;
	add.s32 	%r3312, %r4054, %r12;
	mul.wide.u32 	%rd9350, %r3312, 4;
	add.s64 	%rd9351, %rd2, %rd9350;
	ld.global.f32 	%f6706, [%rd9351];
	mul.lo.s32 	%r3313, %r4054, %r914;
	cvt.s64.s32 	%rd9352, %r3313;
	cvt.u64.u32 	%rd9353, %r1;
	add.s64 	%rd9354, %rd9352, %rd9353;
	shl.b64 	%rd9355, %rd9354, 2;
	add.s64 	%rd9356, %rd1, %rd9355;
	ld.global.f32 	%f6707, [%rd9356+456];
	fma.rn.f32 	%f6708, %f6706, %f6707, %f8209;
	cvt.u64.u32 	%rd9357, %r12;
	cvt.u64.u32 	%rd9358, %r4054;
	add.s64 	%rd9359, %rd9358, %rd9357;
	shl.b64 	%rd9360, %rd9359, 2;
	add.s64 	%rd9361, %rd2, %rd9360;
	ld.global.f32 	%f6709, [%rd9361+4];
	add.s32 	%r3314, %r3313, %r914;
	cvt.s64.s32 	%rd9362, %r3314;
	add.s64 	%rd9363, %rd9362, %rd9353;
	shl.b64 	%rd9364, %rd9363, 2;
	add.s64 	%rd9365, %rd1, %rd9364;
	ld.global.f32 	%f6710, [%rd9365+456];
	fma.rn.f32 	%f6711, %f6709, %f6710, %f6708;
	ld.global.f32 	%f6712, [%rd9361+8];
	add.s32 	%r3315, %r3314, %r914;
	cvt.s64.s32 	%rd9366, %r3315;
	add.s64 	%rd9367, %rd9366, %rd9353;
	shl.b64 	%rd9368, %rd9367, 2;
	add.s64 	%rd9369, %rd1, %rd9368;
	ld.global.f32 	%f6713, [%rd9369+456];
	fma.rn.f32 	%f6714, %f6712, %f6713, %f6711;
	ld.global.f32 	%f6715, [%rd9361+12];
	add.s32 	%r3316, %r3315, %r914;
	cvt.s64.s32 	%rd9370, %r3316;
	add.s64 	%rd9371, %rd9370, %rd9353;
	shl.b64 	%rd9372, %rd9371, 2;
	add.s64 	%rd9373, %rd1, %rd9372;
	ld.global.f32 	%f6716, [%rd9373+456];
	fma.rn.f32 	%f8209, %f6715, %f6716, %f6714;
	add.s32 	%r4054, %r4054, 4;
$L__BB0_1262:
	setp.eq.s32 	%p806, %r5, 0;
	@%p806 bra 	$L__BB0_1267;
	setp.eq.s32 	%p807, %r6, 0;
	@%p807 bra 	$L__BB0_1265;
	add.s32 	%r3317, %r4054, %r12;
	mul.wide.u32 	%rd9374, %r3317, 4;
	add.s64 	%rd9375, %rd2, %rd9374;
	ld.global.f32 	%f6718, [%rd9375];
	mul.lo.s32 	%r3318, %r4054, %r914;
	cvt.s64.s32 	%rd9376, %r3318;
	cvt.u64.u32 	%rd9377, %r1;
	add.s64 	%rd9378, %rd9376, %rd9377;
	shl.b64 	%rd9379, %rd9378, 2;
	add.s64 	%rd9380, %rd1, %rd9379;
	ld.global.f32 	%f6719, [%rd9380+456];
	fma.rn.f32 	%f6720, %f6718, %f6719, %f8209;
	cvt.u64.u32 	%rd9381, %r12;
	cvt.u64.u32 	%rd9382, %r4054;
	add.s64 	%rd9383, %rd9382, %rd9381;
	shl.b64 	%rd9384, %rd9383, 2;
	add.s64 	%rd9385, %rd2, %rd9384;
	ld.global.f32 	%f6721, [%rd9385+4];
	add.s32 	%r3319, %r3318, %r914;
	cvt.s64.s32 	%rd9386, %r3319;
	add.s64 	%rd9387, %rd9386, %rd9377;
	shl.b64 	%rd9388, %rd9387, 2;
	add.s64 	%rd9389, %rd1, %rd9388;
	ld.global.f32 	%f6722, [%rd9389+456];
	fma.rn.f32 	%f8209, %f6721, %f6722, %f6720;
	add.s32 	%r4054, %r4054, 2;
$L__BB0_1265:
	setp.eq.s32 	%p808, %r8, 0;
	@%p808 bra 	$L__BB0_1267;
	add.s32 	%r3320, %r4054, %r12;
	mul.wide.u32 	%rd9390, %r3320, 4;
	add.s64 	%rd9391, %rd2, %rd9390;
	ld.global.f32 	%f6723, [%rd9391];
	mul.lo.s32 	%r3321, %r4054, %r914;
	cvt.s64.s32 	%rd9392, %r3321;
	cvt.u64.u32 	%rd9393, %r1;
	add.s64 	%rd9394, %rd9392, %rd9393;
	shl.b64 	%rd9395, %rd9394, 2;
	add.s64 	%rd9396, %rd1, %rd9395;
	ld.global.f32 	%f6724, [%rd9396+456];
	fma.rn.f32 	%f8209, %f6723, %f6724, %f8209;
$L__BB0_1267:
	setp.lt.u32 	%p809, %r2, 7;
	st.global.f32 	[%rd3+456], %f8209;
	ld.global.f32 	%f8217, [%rd3+460];
	mov.b32 	%r4058, 0;
	@%p809 bra 	$L__BB0_1270;
	mov.b32 	%r4056, 0;
$L__BB0_1269:
	.pragma "nounroll";
	add.s32 	%r3324, %r4056, %r12;
	mul.wide.u32 	%rd9397, %r3324, 4;
	add.s64 	%rd9398, %rd2, %rd9397;
	ld.global.f32 	%f6726, [%rd9398];
	mul.lo.s32 	%r3325, %r4056, %r914;
	cvt.s64.s32 	%rd9399, %r3325;
	cvt.u64.u32 	%rd9400, %r1;
	add.s64 	%rd9401, %rd9399, %rd9400;
	shl.b64 	%rd9402, %rd9401, 2;
	add.s64 	%rd9403, %rd1, %rd9402;
	ld.global.f32 	%f6727, [%rd9403+460];
	fma.rn.f32 	%f6728, %f6726, %f6727, %f8217;
	ld.global.f32 	%f6729, [%rd9398+4];
	add.s32 	%r3326, %r3325, %r914;
	cvt.s64.s32 	%rd9404, %r3326;
	add.s64 	%rd9405, %rd9404, %rd9400;
	shl.b64 	%rd9406, %rd9405, 2;
	add.s64 	%rd9407, %rd1, %rd9406;
	ld.global.f32 	%f6730, [%rd9407+460];
	fma.rn.f32 	%f6731, %f6729, %f6730, %f6728;
	ld.global.f32 	%f6732, [%rd9398+8];
	add.s32 	%r3327, %r3326, %r914;
	cvt.s64.s32 	%rd9408, %r3327;
	add.s64 	%rd9409, %rd9408, %rd9400;
	shl.b64 	%rd9410, %rd9409, 2;
	add.s64 	%rd9411, %rd1, %rd9410;
	ld.global.f32 	%f6733, [%rd9411+460];
	fma.rn.f32 	%f6734, %f6732, %f6733, %f6731;
	ld.global.f32 	%f6735, [%rd9398+12];
	add.s32 	%r3328, %r3327, %r914;
	cvt.s64.s32 	%rd9412, %r3328;
	add.s64 	%rd9413, %rd9412, %rd9400;
	shl.b64 	%rd9414, %rd9413, 2;
	add.s64 	%rd9415, %rd1, %rd9414;
	ld.global.f32 	%f6736, [%rd9415+460];
	fma.rn.f32 	%f6737, %f6735, %f6736, %f6734;
	ld.global.f32 	%f6738, [%rd9398+16];
	add.s32 	%r3329, %r3328, %r914;
	cvt.s64.s32 	%rd9416, %r3329;
	add.s64 	%rd9417, %rd9416, %rd9400;
	shl.b64 	%rd9418, %rd9417, 2;
	add.s64 	%rd9419, %rd1, %rd9418;
	ld.global.f32 	%f6739, [%rd9419+460];
	fma.rn.f32 	%f6740, %f6738, %f6739, %f6737;
	ld.global.f32 	%f6741, [%rd9398+20];
	add.s32 	%r3330, %r3329, %r914;
	cvt.s64.s32 	%rd9420, %r3330;
	add.s64 	%rd9421, %rd9420, %rd9400;
	shl.b64 	%rd9422, %rd9421, 2;
	add.s64 	%rd9423, %rd1, %rd9422;
	ld.global.f32 	%f6742, [%rd9423+460];
	fma.rn.f32 	%f6743, %f6741, %f6742, %f6740;
	ld.global.f32 	%f6744, [%rd9398+24];
	add.s32 	%r3331, %r3330, %r914;
	cvt.s64.s32 	%rd9424, %r3331;
	add.s64 	%rd9425, %rd9424, %rd9400;
	shl.b64 	%rd9426, %rd9425, 2;
	add.s64 	%rd9427, %rd1, %rd9426;
	ld.global.f32 	%f6745, [%rd9427+460];
	fma.rn.f32 	%f6746, %f6744, %f6745, %f6743;
	ld.global.f32 	%f6747, [%rd9398+28];
	add.s32 	%r3332, %r3331, %r914;
	cvt.s64.s32 	%rd9428, %r3332;
	add.s64 	%rd9429, %rd9428, %rd9400;
	shl.b64 	%rd9430, %rd9429, 2;
	add.s64 	%rd9431, %rd1, %rd9430;
	ld.global.f32 	%f6748, [%rd9431+460];
	fma.rn.f32 	%f8217, %f6747, %f6748, %f6746;
	add.s32 	%r4056, %r4056, 8;
	setp.ne.s32 	%p810, %r4056, %r7;
	mov.u32 	%r4058, %r7;
	@%p810 bra 	$L__BB0_1269;
$L__BB0_1270:
	setp.eq.s32 	%p811, %r3, 0;
	@%p811 bra 	$L__BB0_1278;
	setp.lt.u32 	%p812, %r4, 3;
	@%p812 bra 	$L__BB0_1273;
	add.s32 	%r3333, %r4058, %r12;
	mul.wide.u32 	%rd9432, %r3333, 4;
	add.s64 	%rd9433, %rd2, %rd9432;
	ld.global.f32 	%f6750, [%rd9433];
	mul.lo.s32 	%r3334, %r4058, %r914;
	cvt.s64.s32 	%rd9434, %r3334;
	cvt.u64.u32 	%rd9435, %r1;
	add.s64 	%rd9436, %rd9434, %rd9435;
	shl.b64 	%rd9437, %rd9436, 2;
	add.s64 	%rd9438, %rd1, %rd9437;
	ld.global.f32 	%f6751, [%rd9438+460];
	fma.rn.f32 	%f6752, %f6750, %f6751, %f8217;
	cvt.u64.u32 	%rd9439, %r12;
	cvt.u64.u32 	%rd9440, %r4058;
	add.s64 	%rd9441, %rd9440, %rd9439;
	shl.b64 	%rd9442, %rd9441, 2;
	add.s64 	%rd9443, %rd2, %rd9442;
	ld.global.f32 	%f6753, [%rd9443+4];
	add.s32 	%r3335, %r3334, %r914;
	cvt.s64.s32 	%rd9444, %r3335;
	add.s64 	%rd9445, %rd9444, %rd9435;
	shl.b64 	%rd9446, %rd9445, 2;
	add.s64 	%rd9447, %rd1, %rd9446;
	ld.global.f32 	%f6754, [%rd9447+460];
	fma.rn.f32 	%f6755, %f6753, %f6754, %f6752;
	ld.global.f32 	%f6756, [%rd9443+8];
	add.s32 	%r3336, %r3335, %r914;
	cvt.s64.s32 	%rd9448, %r3336;
	add.s64 	%rd9449, %rd9448, %rd9435;
	shl.b64 	%rd9450, %rd9449, 2;
	add.s64 	%rd9451, %rd1, %rd9450;
	ld.global.f32 	%f6757, [%rd9451+460];
	fma.rn.f32 	%f6758, %f6756, %f6757, %f6755;
	ld.global.f32 	%f6759, [%rd9443+12];
	add.s32 	%r3337, %r3336, %r914;
	cvt.s64.s32 	%rd9452, %r3337;
	add.s64 	%rd9453, %rd9452, %rd9435;
	shl.b64 	%rd9454, %rd9453, 2;
	add.s64 	%rd9455, %rd1, %rd9454;
	ld.global.f32 	%f6760, [%rd9455+460];
	fma.rn.f32 	%f8217, %f6759, %f6760, %f6758;
	add.s32 	%r4058, %r4058, 4;
$L__BB0_1273:
	setp.eq.s32 	%p813, %r5, 0;
	@%p813 bra 	$L__BB0_1278;
	setp.eq.s32 	%p814, %r6, 0;
	@%p814 bra 	$L__BB0_1276;
	add.s32 	%r3338, %r4058, %r12;
	mul.wide.u32 	%rd9456, %r3338, 4;
	add.s64 	%rd9457, %rd2, %rd9456;
	ld.global.f32 	%f6762, [%rd9457];
	mul.lo.s32 	%r3339, %r4058, %r914;
	cvt.s64.s32 	%rd9458, %r3339;
	cvt.u64.u32 	%rd9459, %r1;
	add.s64 	%rd9460, %rd9458, %rd9459;
	shl.b64 	%rd9461, %rd9460, 2;
	add.s64 	%rd9462, %rd1, %rd9461;
	ld.global.f32 	%f6763, [%rd9462+460];
	fma.rn.f32 	%f6764, %f6762, %f6763, %f8217;
	cvt.u64.u32 	%rd9463, %r12;
	cvt.u64.u32 	%rd9464, %r4058;
	add.s64 	%rd9465, %rd9464, %rd9463;
	shl.b64 	%rd9466, %rd9465, 2;
	add.s64 	%rd9467, %rd2, %rd9466;
	ld.global.f32 	%f6765, [%rd9467+4];
	add.s32 	%r3340, %r3339, %r914;
	cvt.s64.s32 	%rd9468, %r3340;
	add.s64 	%rd9469, %rd9468, %rd9459;
	shl.b64 	%rd9470, %rd9469, 2;
	add.s64 	%rd9471, %rd1, %rd9470;
	ld.global.f32 	%f6766, [%rd9471+460];
	fma.rn.f32 	%f8217, %f6765, %f6766, %f6764;
	add.s32 	%r4058, %r4058, 2;
$L__BB0_1276:
	setp.eq.s32 	%p815, %r8, 0;
	@%p815 bra 	$L__BB0_1278;
	add.s32 	%r3341, %r4058, %r12;
	mul.wide.u32 	%rd9472, %r3341, 4;
	add.s64 	%rd9473, %rd2, %rd9472;
	ld.global.f32 	%f6767, [%rd9473];
	mul.lo.s32 	%r3342, %r4058, %r914;
	cvt.s64.s32 	%rd9474, %r3342;
	cvt.u64.u32 	%rd9475, %r1;
	add.s64 	%rd9476, %rd9474, %rd9475;
	shl.b64 	%rd9477, %rd9476, 2;
	add.s64 	%rd9478, %rd1, %rd9477;
	ld.global.f32 	%f6768, [%rd9478+460];
	fma.rn.f32 	%f8217, %f6767, %f6768, %f8217;
$L__BB0_1278:
	setp.lt.u32 	%p816, %r2, 7;
	st.global.f32 	[%rd3+460], %f8217;
	ld.global.f32 	%f8225, [%rd3+464];
	mov.b32 	%r4062, 0;
	@%p816 bra 	$L__BB0_1281;
	mov.b32 	%r4060, 0;
$L__BB0_1280:
	.pragma "nounroll";
	add.s32 	%r3345, %r4060, %r12;
	mul.wide.u32 	%rd9479, %r3345, 4;
	add.s64 	%rd9480, %rd2, %rd9479;
	ld.global.f32 	%f6770, [%rd9480];
	mul.lo.s32 	%r3346, %r4060, %r914;
	cvt.s64.s32 	%rd9481, %r3346;
	cvt.u64.u32 	%rd9482, %r1;
	add.s64 	%rd9483, %rd9481, %rd9482;
	shl.b64 	%rd9484, %rd9483, 2;
	add.s64 	%rd9485, %rd1, %rd9484;
	ld.global.f32 	%f6771, [%rd9485+464];
	fma.rn.f32 	%f6772, %f6770, %f6771, %f8225;
	ld.global.f32 	%f6773, [%rd9480+4];
	add.s32 	%r3347, %r3346, %r914;
	cvt.s64.s32 	%rd9486, %r3347;
	add.s64 	%rd9487, %rd9486, %rd9482;
	shl.b64 	%rd9488, %rd9487, 2;
	add.s64 	%rd9489, %rd1, %rd9488;
	ld.global.f32 	%f6774, [%rd9489+464];
	fma.rn.f32 	%f6775, %f6773, %f6774, %f6772;
	ld.global.f32 	%f6776, [%rd9480+8];
	add.s32 	%r3348, %r3347, %r914;
	cvt.s64.s32 	%rd9490, %r3348;
	add.s64 	%rd9491, %rd9490, %rd9482;
	shl.b64 	%rd9492, %rd9491, 2;
	add.s64 	%rd9493, %rd1, %rd9492;
	ld.global.f32 	%f6777, [%rd9493+464];
	fma.rn.f32 	%f6778, %f6776, %f6777, %f6775;
	ld.global.f32 	%f6779, [%rd9480+12];
	add.s32 	%r3349, %r3348, %r914;
	cvt.s64.s32 	%rd9494, %r3349;
	add.s64 	%rd9495, %rd9494, %rd9482;
	shl.b64 	%rd9496, %rd9495, 2;
	add.s64 	%rd9497, %rd1, %rd9496;
	ld.global.f32 	%f6780, [%rd9497+464];
	fma.rn.f32 	%f6781, %f6779, %f6780, %f6778;
	ld.global.f32 	%f6782, [%rd9480+16];
	add.s32 	%r3350, %r3349, %r914;
	cvt.s64.s32 	%rd9498, %r3350;
	add.s64 	%rd9499, %rd9498, %rd9482;
	shl.b64 	%rd9500, %rd9499, 2;
	add.s64 	%rd9501, %rd1, %rd9500;
	ld.global.f32 	%f6783, [%rd9501+464];
	fma.rn.f32 	%f6784, %f6782, %f6783, %f6781;
	ld.global.f32 	%f6785, [%rd9480+20];
	add.s32 	%r3351, %r3350, %r914;
	cvt.s64.s32 	%rd9502, %r3351;
	add.s64 	%rd9503, %rd9502, %rd9482;
	shl.b64 	%rd9504, %rd9503, 2;
	add.s64 	%rd9505, %rd1, %rd9504;
	ld.global.f32 	%f6786, [%rd9505+464];
	fma.rn.f32 	%f6787, %f6785, %f6786, %f6784;
	ld.global.f32 	%f6788, [%rd9480+24];
	add.s32 	%r3352, %r3351, %r914;
	cvt.s64.s32 	%rd9506, %r3352;
	add.s64 	%rd9507, %rd9506, %rd9482;
	shl.b64 	%rd9508, %rd9507, 2;
	add.s64 	%rd9509, %rd1, %rd9508;
	ld.global.f32 	%f6789, [%rd9509+464];
	fma.rn.f32 	%f6790, %f6788, %f6789, %f6787;
	ld.global.f32 	%f6791, [%rd9480+28];
	add.s32 	%r3353, %r3352, %r914;
	cvt.s64.s32 	%rd9510, %r3353;
	add.s64 	%rd9511, %rd9510, %rd9482;
	shl.b64 	%rd9512, %rd9511, 2;
	add.s64 	%rd9513, %rd1, %rd9512;
	ld.global.f32 	%f6792, [%rd9513+464];
	fma.rn.f32 	%f8225, %f6791, %f6792, %f6790;
	add.s32 	%r4060, %r4060, 8;
	setp.ne.s32 	%p817, %r4060, %r7;
	mov.u32 	%r4062, %r7;
	@%p817 bra 	$L__BB0_1280;
$L__BB0_1281:
	setp.eq.s32 	%p818, %r3, 0;
	@%p818 bra 	$L__BB0_1289;
	setp.lt.u32 	%p819, %r4, 3;
	@%p819 bra 	$L__BB0_1284;
	add.s32 	%r3354, %r4062, %r12;
	mul.wide.u32 	%rd9514, %r3354, 4;
	add.s64 	%rd9515, %rd2, %rd9514;
	ld.global.f32 	%f6794, [%rd9515];
	mul.lo.s32 	%r3355, %r4062, %r914;
	cvt.s64.s32 	%rd9516, %r3355;
	cvt.u64.u32 	%rd9517, %r1;
	add.s64 	%rd9518, %rd9516, %rd9517;
	shl.b64 	%rd9519, %rd9518, 2;
	add.s64 	%rd9520, %rd1, %rd9519;
	ld.global.f32 	%f6795, [%rd9520+464];
	fma.rn.f32 	%f6796, %f6794, %f6795, %f8225;
	cvt.u64.u32 	%rd9521, %r12;
	cvt.u64.u32 	%rd9522, %r4062;
	add.s64 	%rd9523, %rd9522, %rd9521;
	shl.b64 	%rd9524, %rd9523, 2;
	add.s64 	%rd9525, %rd2, %rd9524;
	ld.global.f32 	%f6797, [%rd9525+4];
	add.s32 	%r3356, %r3355, %r914;
	cvt.s64.s32 	%rd9526, %r3356;
	add.s64 	%rd9527, %rd9526, %rd9517;
	shl.b64 	%rd9528, %rd9527, 2;
	add.s64 	%rd9529, %rd1, %rd9528;
	ld.global.f32 	%f6798, [%rd9529+464];
	fma.rn.f32 	%f6799, %f6797, %f6798, %f6796;
	ld.global.f32 	%f6800, [%rd9525+8];
	add.s32 	%r3357, %r3356, %r914;
	cvt.s64.s32 	%rd9530, %r3357;
	add.s64 	%rd9531, %rd9530, %rd9517;
	shl.b64 	%rd9532, %rd9531, 2;
	add.s64 	%rd9533, %rd1, %rd9532;
	ld.global.f32 	%f6801, [%rd9533+464];
	fma.rn.f32 	%f6802, %f6800, %f6801, %f6799;
	ld.global.f32 	%f6803, [%rd9525+12];
	add.s32 	%r3358, %r3357, %r914;
	cvt.s64.s32 	%rd9534, %r3358;
	add.s64 	%rd9535, %rd9534, %rd9517;
	shl.b64 	%rd9536, %rd9535, 2;
	add.s64 	%rd9537, %rd1, %rd9536;
	ld.global.f32 	%f6804, [%rd9537+464];
	fma.rn.f32 	%f8225, %f6803, %f6804, %f6802;
	add.s32 	%r4062, %r4062, 4;
$L__BB0_1284:
	setp.eq.s32 	%p820, %r5, 0;
	@%p820 bra 	$L__BB0_1289;
	setp.eq.s32 	%p821, %r6, 0;
	@%p821 bra 	$L__BB0_1287;
	add.s32 	%r3359, %r4062, %r12;
	mul.wide.u32 	%rd9538, %r3359, 4;
	add.s64 	%rd9539, %rd2, %rd9538;
	ld.global.f32 	%f6806, [%rd9539];
	mul.lo.s32 	%r3360, %r4062, %r914;
	cvt.s64.s32 	%rd9540, %r3360;
	cvt.u64.u32 	%rd9541, %r1;
	add.s64 	%rd9542, %rd9540, %rd9541;
	shl.b64 	%rd9543, %rd9542, 2;
	add.s64 	%rd9544, %rd1, %rd9543;
	ld.global.f32 	%f6807, [%rd9544+464];
	fma.rn.f32 	%f6808, %f6806, %f6807, %f8225;
	cvt.u64.u32 	%rd9545, %r12;
	cvt.u64.u32 	%rd9546, %r4062;
	add.s64 	%rd9547, %rd9546, %rd9545;
	shl.b64 	%rd9548, %rd9547, 2;
	add.s64 	%rd9549, %rd2, %rd9548;
	ld.global.f32 	%f6809, [%rd9549+4];
	add.s32 	%r3361, %r3360, %r914;
	cvt.s64.s32 	%rd9550, %r3361;
	add.s64 	%rd9551, %rd9550, %rd9541;
	shl.b64 	%rd9552, %rd9551, 2;
	add.s64 	%rd9553, %rd1, %rd9552;
	ld.global.f32 	%f6810, [%rd9553+464];
	fma.rn.f32 	%f8225, %f6809, %f6810, %f6808;
	add.s32 	%r4062, %r4062, 2;
$L__BB0_1287:
	setp.eq.s32 	%p822, %r8, 0;
	@%p822 bra 	$L__BB0_1289;
	add.s32 	%r3362, %r4062, %r12;
	mul.wide.u32 	%rd9554, %r3362, 4;
	add.s64 	%rd9555, %rd2, %rd9554;
	ld.global.f32 	%f6811, [%rd9555];
	mul.lo.s32 	%r3363, %r4062, %r914;
	cvt.s64.s32 	%rd9556, %r3363;
	cvt.u64.u32 	%rd9557, %r1;
	add.s64 	%rd9558, %rd9556, %rd9557;
	shl.b64 	%rd9559, %rd9558, 2;
	add.s64 	%rd9560, %rd1, %rd9559;
	ld.global.f32 	%f6812, [%rd9560+464];
	fma.rn.f32 	%f8225, %f6811, %f6812, %f8225;
$L__BB0_1289:
	setp.lt.u32 	%p823, %r2, 7;
	st.global.f32 	[%rd3+464], %f8225;
	ld.global.f32 	%f8233, [%rd3+468];
	mov.b32 	%r4066, 0;
	@%p823 bra 	$L__BB0_1292;
	mov.b32 	%r4064, 0;
$L__BB0_1291:
	.pragma "nounroll";
	add.s32 	%r3366, %r4064, %r12;
	mul.wide.u32 	%rd9561, %r3366, 4;
	add.s64 	%rd9562, %rd2, %rd9561;
	ld.global.f32 	%f6814, [%rd9562];
	mul.lo.s32 	%r3367, %r4064, %r914;
	cvt.s64.s32 	%rd9563, %r3367;
	cvt.u64.u32 	%rd9564, %r1;
	add.s64 	%rd9565, %rd9563, %rd9564;
	shl.b64 	%rd9566, %rd9565, 2;
	add.s64 	%rd9567, %rd1, %rd9566;
	ld.global.f32 	%f6815, [%rd9567+468];
	fma.rn.f32 	%f6816, %f6814, %f6815, %f8233;
	ld.global.f32 	%f6817, [%rd9562+4];
	add.s32 	%r3368, %r3367, %r914;
	cvt.s64.s32 	%rd9568, %r3368;
	add.s64 	%rd9569, %rd9568, %rd9564;
	shl.b64 	%rd9570, %rd9569, 2;
	add.s64 	%rd9571, %rd1, %rd9570;
	ld.global.f32 	%f6818, [%rd9571+468];
	fma.rn.f32 	%f6819, %f6817, %f6818, %f6816;
	ld.global.f32 	%f6820, [%rd9562+8];
	add.s32 	%r3369, %r3368, %r914;
	cvt.s64.s32 	%rd9572, %r3369;
	add.s64 	%rd9573, %rd9572, %rd9564;
	shl.b64 	%rd9574, %rd9573, 2;
	add.s64 	%rd9575, %rd1, %rd9574;
	ld.global.f32 	%f6821, [%rd9575+468];
	fma.rn.f32 	%f6822, %f6820, %f6821, %f6819;
	ld.global.f32 	%f6823, [%rd9562+12];
	add.s32 	%r3370, %r3369, %r914;
	cvt.s64.s32 	%rd9576, %r3370;
	add.s64 	%rd9577, %rd9576, %rd9564;
	shl.b64 	%rd9578, %rd9577, 2;
	add.s64 	%rd9579, %rd1, %rd9578;
	ld.global.f32 	%f6824, [%rd9579+468];
	fma.rn.f32 	%f6825, %f6823, %f6824, %f6822;
	ld.global.f32 	%f6826, [%rd9562+16];
	add.s32 	%r3371, %r3370, %r914;
	cvt.s64.s32 	%rd9580, %r3371;
	add.s64 	%rd9581, %rd9580, %rd9564;
	shl.b64 	%rd9582, %rd9581, 2;
	add.s64 	%rd9583, %rd1, %rd9582;
	ld.global.f32 	%f6827, [%rd9583+468];
	fma.rn.f32 	%f6828, %f6826, %f6827, %f6825;
	ld.global.f32 	%f6829, [%rd9562+20];
	add.s32 	%r3372, %r3371, %r914;
	cvt.s64.s32 	%rd9584, %r3372;
	add.s64 	%rd9585, %rd9584, %rd9564;
	shl.b64 	%rd9586, %rd9585, 2;
	add.s64 	%rd9587, %rd1, %rd9586;
	ld.global.f32 	%f6830, [%rd9587+468];
	fma.rn.f32 	%f6831, %f6829, %f6830, %f6828;
	ld.global.f32 	%f6832, [%rd9562+24];
	add.s32 	%r3373, %r3372, %r914;
	cvt.s64.s32 	%rd9588, %r3373;
	add.s64 	%rd9589, %rd9588, %rd9564;
	shl.b64 	%rd9590, %rd9589, 2;
	add.s64 	%rd9591, %rd1, %rd9590;
	ld.global.f32 	%f6833, [%rd9591+468];
	fma.rn.f32 	%f6834, %f6832, %f6833, %f6831;
	ld.global.f32 	%f6835, [%rd9562+28];
	add.s32 	%r3374, %r3373, %r914;
	cvt.s64.s32 	%rd9592, %r3374;
	add.s64 	%rd9593, %rd9592, %rd9564;
	shl.b64 	%rd9594, %rd9593, 2;
	add.s64 	%rd9595, %rd1, %rd9594;
	ld.global.f32 	%f6836, [%rd9595+468];
	fma.rn.f32 	%f8233, %f6835, %f6836, %f6834;
	add.s32 	%r4064, %r4064, 8;
	setp.ne.s32 	%p824, %r4064, %r7;
	mov.u32 	%r4066, %r7;
	@%p824 bra 	$L__BB0_1291;
$L__BB0_1292:
	setp.eq.s32 	%p825, %r3, 0;
	@%p825 bra 	$L__BB0_1300;
	setp.lt.u32 	%p826, %r4, 3;
	@%p826 bra 	$L__BB0_1295;
	add.s32 	%r3375, %r4066, %r12;
	mul.wide.u32 	%rd9596, %r3375, 4;
	add.s64 	%rd9597, %rd2, %rd9596;
	ld.global.f32 	%f6838, [%rd9597];
	mul.lo.s32 	%r3376, %r4066, %r914;
	cvt.s64.s32 	%rd9598, %r3376;
	cvt.u64.u32 	%rd9599, %r1;
	add.s64 	%rd9600, %rd9598, %rd9599;
	shl.b64 	%rd9601, %rd9600, 2;
	add.s64 	%rd9602, %rd1, %rd9601;
	ld.global.f32 	%f6839, [%rd9602+468];
	fma.rn.f32 	%f6840, %f6838, %f6839, %f8233;
	cvt.u64.u32 	%rd9603, %r12;
	cvt.u64.u32 	%rd9604, %r4066;
	add.s64 	%rd9605, %rd9604, %rd9603;
	shl.b64 	%rd9606, %rd9605, 2;
	add.s64 	%rd9607, %rd2, %rd9606;
	ld.global.f32 	%f6841, [%rd9607+4];
	add.s32 	%r3377, %r3376, %r914;
	cvt.s64.s32 	%rd9608, %r3377;
	add.s64 	%rd9609, %rd9608, %rd9599;
	shl.b64 	%rd9610, %rd9609, 2;
	add.s64 	%rd9611, %rd1, %rd9610;
	ld.global.f32 	%f6842, [%rd9611+468];
	fma.rn.f32 	%f6843, %f6841, %f6842, %f6840;
	ld.global.f32 	%f6844, [%rd9607+8];
	add.s32 	%r3378, %r3377, %r914;
	cvt.s64.s32 	%rd9612, %r3378;
	add.s64 	%rd9613, %rd9612, %rd9599;
	shl.b64 	%rd9614, %rd9613, 2;
	add.s64 	%rd9615, %rd1, %rd9614;
	ld.global.f32 	%f6845, [%rd9615+468];
	fma.rn.f32 	%f6846, %f6844, %f6845, %f6843;
	ld.global.f32 	%f6847, [%rd9607+12];
	add.s32 	%r3379, %r3378, %r914;
	cvt.s64.s32 	%rd9616, %r3379;
	add.s64 	%rd9617, %rd9616, %rd9599;
	shl.b64 	%rd9618, %rd9617, 2;
	add.s64 	%rd9619, %rd1, %rd9618;
	ld.global.f32 	%f6848, [%rd9619+468];
	fma.rn.f32 	%f8233, %f6847, %f6848, %f6846;
	add.s32 	%r4066, %r4066, 4;
$L__BB0_1295:
	setp.eq.s32 	%p827, %r5, 0;
	@%p827 bra 	$L__BB0_1300;
	setp.eq.s32 	%p828, %r6, 0;
	@%p828 bra 	$L__BB0_1298;
	add.s32 	%r3380, %r4066, %r12;
	mul.wide.u32 	%rd9620, %r3380, 4;
	add.s64 	%rd9621, %rd2, %rd9620;
	ld.global.f32 	%f6850, [%rd9621];
	mul.lo.s32 	%r3381, %r4066, %r914;
	cvt.s64.s32 	%rd9622, %r3381;
	cvt.u64.u32 	%rd9623, %r1;
	add.s64 	%rd9624, %rd9622, %rd9623;
	shl.b64 	%rd9625, %rd9624, 2;
	add.s64 	%rd9626, %rd1, %rd9625;
	ld.global.f32 	%f6851, [%rd9626+468];
	fma.rn.f32 	%f6852, %f6850, %f6851, %f8233;
	cvt.u64.u32 	%rd9627, %r12;
	cvt.u64.u32 	%rd9628, %r4066;
	add.s64 	%rd9629, %rd9628, %rd9627;
	shl.b64 	%rd9630, %rd9629, 2;
	add.s64 	%rd9631, %rd2, %rd9630;
	ld.global.f32 	%f6853, [%rd9631+4];
	add.s32 	%r3382, %r3381, %r914;
	cvt.s64.s32 	%rd9632, %r3382;
	add.s64 	%rd9633, %rd9632, %rd9623;
	shl.b64 	%rd9634, %rd9633, 2;
	add.s64 	%rd9635, %rd1, %rd9634;
	ld.global.f32 	%f6854, [%rd9635+468];
	fma.rn.f32 	%f8233, %f6853, %f6854, %f6852;
	add.s32 	%r4066, %r4066, 2;
$L__BB0_1298:
	setp.eq.s32 	%p829, %r8, 0;
	@%p829 bra 	$L__BB0_1300;
	add.s32 	%r3383, %r4066, %r12;
	mul.wide.u32 	%rd9636, %r3383, 4;
	add.s64 	%rd9637, %rd2, %rd9636;
	ld.global.f32 	%f6855, [%rd9637];
	mul.lo.s32 	%r3384, %r4066, %r914;
	cvt.s64.s32 	%rd9638, %r3384;
	cvt.u64.u32 	%rd9639, %r1;
	add.s64 	%rd9640, %rd9638, %rd9639;
	shl.b64 	%rd9641, %rd9640, 2;
	add.s64 	%rd9642, %rd1, %rd9641;
	ld.global.f32 	%f6856, [%rd9642+468];
	fma.rn.f32 	%f8233, %f6855, %f6856, %f8233;
$L__BB0_1300:
	setp.lt.u32 	%p830, %r2, 7;
	st.global.f32 	[%rd3+468], %f8233;
	ld.global.f32 	%f8241, [%rd3+472];
	mov.b32 	%r4070, 0;
	@%p830 bra 	$L__BB0_1303;
	mov.b32 	%r4068, 0;
$L__BB0_1302:
	.pragma "nounroll";
	add.s32 	%r3387, %r4068, %r12;
	mul.wide.u32 	%rd9643, %r3387, 4;
	add.s64 	%rd9644, %rd2, %rd9643;
	ld.global.f32 	%f6858, [%rd9644];
	mul.lo.s32 	%r3388, %r4068, %r914;
	cvt.s64.s32 	%rd9645, %r3388;
	cvt.u64.u32 	%rd9646, %r1;
	add.s64 	%rd9647, %rd9645, %rd9646;
	shl.b64 	%rd9648, %rd9647, 2;
	add.s64 	%rd9649, %rd1, %rd9648;
	ld.global.f32 	%f6859, [%rd9649+472];
	fma.rn.f32 	%f6860, %f6858, %f6859, %f8241;
	ld.global.f32 	%f6861, [%rd9644+4];
	add.s32 	%r3389, %r3388, %r914;
	cvt.s64.s32 	%rd9650, %r3389;
	add.s64 	%rd9651, %rd9650, %rd9646;
	shl.b64 	%rd9652, %rd9651, 2;
	add.s64 	%rd9653, %rd1, %rd9652;
	ld.global.f32 	%f6862, [%rd9653+472];
	fma.rn.f32 	%f6863, %f6861, %f6862, %f6860;
	ld.global.f32 	%f6864, [%rd9644+8];
	add.s32 	%r3390, %r3389, %r914;
	cvt.s64.s32 	%rd9654, %r3390;
	add.s64 	%rd9655, %rd9654, %rd9646;
	shl.b64 	%rd9656, %rd9655, 2;
	add.s64 	%rd9657, %rd1, %rd9656;
	ld.global.f32 	%f6865, [%rd9657+472];
	fma.rn.f32 	%f6866, %f6864, %f6865, %f6863;
	ld.global.f32 	%f6867, [%rd9644+12];
	add.s32 	%r3391, %r3390, %r914;
	cvt.s64.s32 	%rd9658, %r3391;
	add.s64 	%rd9659, %rd9658, %rd9646;
	shl.b64 	%rd9660, %rd9659, 2;
	add.s64 	%rd9661, %rd1, %rd9660;
	ld.global.f32 	%f6868, [%rd9661+472];
	fma.rn.f32 	%f6869, %f6867, %f6868, %f6866;
	ld.global.f32 	%f6870, [%rd9644+16];
	add.s32 	%r3392, %r3391, %r914;
	cvt.s64.s32 	%rd9662, %r3392;
	add.s64 	%rd9663, %rd9662, %rd9646;
	shl.b64 	%rd9664, %rd9663, 2;
	add.s64 	%rd9665, %rd1, %rd9664;
	ld.global.f32 	%f6871, [%rd9665+472];
	fma.rn.f32 	%f6872, %f6870, %f6871, %f6869;
	ld.global.f32 	%f6873, [%rd9644+20];
	add.s32 	%r3393, %r3392, %r914;
	cvt.s64.s32 	%rd9666, %r3393;
	add.s64 	%rd9667, %rd9666, %rd9646;
	shl.b64 	%rd9668, %rd9667, 2;
	add.s64 	%rd9669, %rd1, %rd9668;
	ld.global.f32 	%f6874, [%rd9669+472];
	fma.rn.f32 	%f6875, %f6873, %f6874, %f6872;
	ld.global.f32 	%f6876, [%rd9644+24];
	add.s32 	%r3394, %r3393, %r914;
	cvt.s64.s32 	%rd9670, %r3394;
	add.s64 	%rd9671, %rd9670, %rd9646;
	shl.b64 	%rd9672, %rd9671, 2;
	add.s64 	%rd9673, %rd1, %rd9672;
	ld.global.f32 	%f6877, [%rd9673+472];
	fma.rn.f32 	%f6878, %f6876, %f6877, %f6875;
	ld.global.f32 	%f6879, [%rd9644+28];
	add.s32 	%r3395, %r3394, %r914;
	cvt.s64.s32 	%rd9674, %r3395;
	add.s64 	%rd9675, %rd9674, %rd9646;
	shl.b64 	%rd9676, %rd9675, 2;
	add.s64 	%rd9677, %rd1, %rd9676;
	ld.global.f32 	%f6880, [%rd9677+472];
	fma.rn.f32 	%f8241, %f6879, %f6880, %f6878;
	add.s32 	%r4068, %r4068, 8;
	setp.ne.s32 	%p831, %r4068, %r7;
	mov.u32 	%r4070, %r7;
	@%p831 bra 	$L__BB0_1302;
$L__BB0_1303:
	setp.eq.s32 	%p832, %r3, 0;
	@%p832 bra 	$L__BB0_1311;
	setp.lt.u32 	%p833, %r4, 3;
	@%p833 bra 	$L__BB0_1306;
	add.s32 	%r3396, %r4070, %r12;
	mul.wide.u32 	%rd9678, %r3396, 4;
	add.s64 	%rd9679, %rd2, %rd9678;
	ld.global.f32 	%f6882, [%rd9679];
	mul.lo.s32 	%r3397, %r4070, %r914;
	cvt.s64.s32 	%rd9680, %r3397;
	cvt.u64.u32 	%rd9681, %r1;
	add.s64 	%rd9682, %rd9680, %rd9681;
	shl.b64 	%rd9683, %rd9682, 2;
	add.s64 	%rd9684, %rd1, %rd9683;
	ld.global.f32 	%f6883, [%rd9684+472];
	fma.rn.f32 	%f6884, %f6882, %f6883, %f8241;
	cvt.u64.u32 	%rd9685, %r12;
	cvt.u64.u32 	%rd9686, %r4070;
	add.s64 	%rd9687, %rd9686, %rd9685;
	shl.b64 	%rd9688, %rd9687, 2;
	add.s64 	%rd9689, %rd2, %rd9688;
	ld.global.f32 	%f6885, [%rd9689+4];
	add.s32 	%r3398, %r3397, %r914;
	cvt.s64.s32 	%rd9690, %r3398;
	add.s64 	%rd9691, %rd9690, %rd9681;
	shl.b64 	%rd9692, %rd9691, 2;
	add.s64 	%rd9693, %rd1, %rd9692;
	ld.global.f32 	%f6886, [%rd9693+472];
	fma.rn.f32 	%f6887, %f6885, %f6886, %f6884;
	ld.global.f32 	%f6888, [%rd9689+8];
	add.s32 	%r3399, %r3398, %r914;
	cvt.s64.s32 	%rd9694, %r3399;
	add.s64 	%rd9695, %rd9694, %rd9681;
	shl.b64 	%rd9696, %rd9695, 2;
	add.s64 	%rd9697, %rd1, %rd9696;
	ld.global.f32 	%f6889, [%rd9697+472];
	fma.rn.f32 	%f6890, %f6888, %f6889, %f6887;
	ld.global.f32 	%f6891, [%rd9689+12];
	add.s32 	%r3400, %r3399, %r914;
	cvt.s64.s32 	%rd9698, %r3400;
	add.s64 	%rd9699, %rd9698, %rd9681;
	shl.b64 	%rd9700, %rd9699, 2;
	add.s64 	%rd9701, %rd1, %rd9700;
	ld.global.f32 	%f6892, [%rd9701+472];
	fma.rn.f32 	%f8241, %f6891, %f6892, %f6890;
	add.s32 	%r4070, %r4070, 4;
$L__BB0_1306:
	setp.eq.s32 	%p834, %r5, 0;
	@%p834 bra 	$L__BB0_1311;
	setp.eq.s32 	%p835, %r6, 0;
	@%p835 bra 	$L__BB0_1309;
	add.s32 	%r3401, %r4070, %r12;
	mul.wide.u32 	%rd9702, %r3401, 4;
	add.s64 	%rd9703, %rd2, %rd9702;
	ld.global.f32 	%f6894, [%rd9703];
	mul.lo.s32 	%r3402, %r4070, %r914;
	cvt.s64.s32 	%rd9704, %r3402;
	cvt.u64.u32 	%rd9705, %r1;
	add.s64 	%rd9706, %rd9704, %rd9705;
	shl.b64 	%rd9707, %rd9706, 2;
	add.s64 	%rd9708, %rd1, %rd9707;
	ld.global.f32 	%f6895, [%rd9708+472];
	fma.rn.f32 	%f6896, %f6894, %f6895, %f8241;
	cvt.u64.u32 	%rd9709, %r12;
	cvt.u64.u32 	%rd9710, %r4070;
	add.s64 	%rd9711, %rd9710, %rd9709;
	shl.b64 	%rd9712, %rd9711, 2;
	add.s64 	%rd9713, %rd2, %rd9712;
	ld.global.f32 	%f6897, [%rd9713+4];
	add.s32 	%r3403, %r3402, %r914;
	cvt.s64.s32 	%rd9714, %r3403;
	add.s64 	%rd9715, %rd9714, %rd9705;
	shl.b64 	%rd9716, %rd9715, 2;
	add.s64 	%rd9717, %rd1, %rd9716;
	ld.global.f32 	%f6898, [%rd9717+472];
	fma.rn.f32 	%f8241, %f6897, %f6898, %f6896;
	add.s32 	%r4070, %r4070, 2;
$L__BB0_1309:
	setp.eq.s32 	%p836, %r8, 0;
	@%p836 bra 	$L__BB0_1311;
	add.s32 	%r3404, %r4070, %r12;
	mul.wide.u32 	%rd9718, %r3404, 4;
	add.s64 	%rd9719, %rd2, %rd9718;
	ld.global.f32 	%f6899, [%rd9719];
	mul.lo.s32 	%r3405, %r4070, %r914;
	cvt.s64.s32 	%rd9720, %r3405;
	cvt.u64.u32 	%rd9721, %r1;
	add.s64 	%rd9722, %rd9720, %rd9721;
	shl.b64 	%rd9723, %rd9722, 2;
	add.s64 	%rd9724, %rd1, %rd9723;
	ld.global.f32 	%f6900, [%rd9724+472];
	fma.rn.f32 	%f8241, %f6899, %f6900, %f8241;
$L__BB0_1311:
	setp.lt.u32 	%p837, %r2, 7;
	st.global.f32 	[%rd3+472], %f8241;
	ld.global.f32 	%f8249, [%rd3+476];
	mov.b32 	%r4074, 0;
	@%p837 bra 	$L__BB0_1314;
	mov.b32 	%r4072, 0;
$L__BB0_1313:
	.pragma "nounroll";
	add.s32 	%r3408, %r4072, %r12;
	mul.wide.u32 	%rd9725, %r3408, 4;
	add.s64 	%rd9726, %rd2, %rd9725;
	ld.global.f32 	%f6902, [%rd9726];
	mul.lo.s32 	%r3409, %r4072, %r914;
	cvt.s64.s32 	%rd9727, %r3409;
	cvt.u64.u32 	%rd9728, %r1;
	add.s64 	%rd9729, %rd9727, %rd9728;
	shl.b64 	%rd9730, %rd9729, 2;
	add.s64 	%rd9731, %rd1, %rd9730;
	ld.global.f32 	%f6903, [%rd9731+476];
	fma.rn.f32 	%f6904, %f6902, %f6903, %f8249;
	ld.global.f32 	%f6905, [%rd9726+4];
	add.s32 	%r3410, %r3409, %r914;
	cvt.s64.s32 	%rd9732, %r3410;
	add.s64 	%rd9733, %rd9732, %rd9728;
	shl.b64 	%rd9734, %rd9733, 2;
	add.s64 	%rd9735, %rd1, %rd9734;
	ld.global.f32 	%f6906, [%rd9735+476];
	fma.rn.f32 	%f6907, %f6905, %f6906, %f6904;
	ld.global.f32 	%f6908, [%rd9726+8];
	add.s32 	%r3411, %r3410, %r914;
	cvt.s64.s32 	%rd9736, %r3411;
	add.s64 	%rd9737, %rd9736, %rd9728;
	shl.b64 	%rd9738, %rd9737, 2;
	add.s64 	%rd9739, %rd1, %rd9738;
	ld.global.f32 	%f6909, [%rd9739+476];
	fma.rn.f32 	%f6910, %f6908, %f6909, %f6907;
	ld.global.f32 	%f6911, [%rd9726+12];
	add.s32 	%r3412, %r3411, %r914;
	cvt.s64.s32 	%rd9740, %r3412;
	add.s64 	%rd9741, %rd9740, %rd9728;
	shl.b64 	%rd9742, %rd9741, 2;
	add.s64 	%rd9743, %rd1, %rd9742;
	ld.global.f32 	%f6912, [%rd9743+476];
	fma.rn.f32 	%f6913, %f6911, %f6912, %f6910;
	ld.global.f32 	%f6914, [%rd9726+16];
	add.s32 	%r3413, %r3412, %r914;
	cvt.s64.s32 	%rd9744, %r3413;
	add.s64 	%rd9745, %rd9744, %rd9728;
	shl.b64 	%rd9746, %rd9745, 2;
	add.s64 	%rd9747, %rd1, %rd9746;
	ld.global.f32 	%f6915, [%rd9747+476];
	fma.rn.f32 	%f6916, %f6914, %f6915, %f6913;
	ld.global.f32 	%f6917, [%rd9726+20];
	add.s32 	%r3414, %r3413, %r914;
	cvt.s64.s32 	%rd9748, %r3414;
	add.s64 	%rd9749, %rd9748, %rd9728;
	shl.b64 	%rd9750, %rd9749, 2;
	add.s64 	%rd9751, %rd1, %rd9750;
	ld.global.f32 	%f6918, [%rd9751+476];
	fma.rn.f32 	%f6919, %f6917, %f6918, %f6916;
	ld.global.f32 	%f6920, [%rd9726+24];
	add.s32 	%r3415, %r3414, %r914;
	cvt.s64.s32 	%rd9752, %r3415;
	add.s64 	%rd9753, %rd9752, %rd9728;
	shl.b64 	%rd9754, %rd9753, 2;
	add.s64 	%rd9755, %rd1, %rd9754;
	ld.global.f32 	%f6921, [%rd9755+476];
	fma.rn.f32 	%f6922, %f6920, %f6921, %f6919;
	ld.global.f32 	%f6923, [%rd9726+28];
	add.s32 	%r3416, %r3415, %r914;
	cvt.s64.s32 	%rd9756, %r3416;
	add.s64 	%rd9757, %rd9756, %rd9728;
	shl.b64 	%rd9758, %rd9757, 2;
	add.s64 	%rd9759, %rd1, %rd9758;
	ld.global.f32 	%f6924, [%rd9759+476];
	fma.rn.f32 	%f8249, %f6923, %f6924, %f6922;
	add.s32 	%r4072, %r4072, 8;
	setp.ne.s32 	%p838, %r4072, %r7;
	mov.u32 	%r4074, %r7;
	@%p838 bra 	$L__BB0_1313;
$L__BB0_1314:
	setp.eq.s32 	%p839, %r3, 0;
	@%p839 bra 	$L__BB0_1322;
	setp.lt.u32 	%p840, %r4, 3;
	@%p840 bra 	$L__BB0_1317;
	add.s32 	%r3417, %r4074, %r12;
	mul.wide.u32 	%rd9760, %r3417, 4;
	add.s64 	%rd9761, %rd2, %rd9760;
	ld.global.f32 	%f6926, [%rd9761];
	mul.lo.s32 	%r3418, %r4074, %r914;
	cvt.s64.s32 	%rd9762, %r3418;
	cvt.u64.u32 	%rd9763, %r1;
	add.s64 	%rd9764, %rd9762, %rd9763;
	shl.b64 	%rd9765, %rd9764, 2;
	add.s64 	%rd9766, %rd1, %rd9765;
	ld.global.f32 	%f6927, [%rd9766+476];
	fma.rn.f32 	%f6928, %f6926, %f6927, %f8249;
	cvt.u64.u32 	%rd9767, %r12;
	cvt.u64.u32 	%rd9768, %r4074;
	add.s64 	%rd9769, %rd9768, %rd9767;
	shl.b64 	%rd9770, %rd9769, 2;
	add.s64 	%rd9771, %rd2, %rd9770;
	ld.global.f32 	%f6929, [%rd9771+4];
	add.s32 	%r3419, %r3418, %r914;
	cvt.s64.s32 	%rd9772, %r3419;
	add.s64 	%rd9773, %rd9772, %rd9763;
	shl.b64 	%rd9774, %rd9773, 2;
	add.s64 	%rd9775, %rd1, %rd9774;
	ld.global.f32 	%f6930, [%rd9775+476];
	fma.rn.f32 	%f6931, %f6929, %f6930, %f6928;
	ld.global.f32 	%f6932, [%rd9771+8];
	add.s32 	%r3420, %r3419, %r914;
	cvt.s64.s32 	%rd9776, %r3420;
	add.s64 	%rd9777, %rd9776, %rd9763;
	shl.b64 	%rd9778, %rd9777, 2;
	add.s64 	%rd9779, %rd1, %rd9778;
	ld.global.f32 	%f6933, [%rd9779+476];
	fma.rn.f32 	%f6934, %f6932, %f6933, %f6931;
	ld.global.f32 	%f6935, [%rd9771+12];
	add.s32 	%r3421, %r3420, %r914;
	cvt.s64.s32 	%rd9780, %r3421;
	add.s64 	%rd9781, %rd9780, %rd9763;
	shl.b64 	%rd9782, %rd9781, 2;
	add.s64 	%rd9783, %rd1, %rd9782;
	ld.global.f32 	%f6936, [%rd9783+476];
	fma.rn.f32 	%f8249, %f6935, %f6936, %f6934;
	add.s32 	%r4074, %r4074, 4;
$L__BB0_1317:
	setp.eq.s32 	%p841, %r5, 0;
	@%p841 bra 	$L__BB0_1322;
	setp.eq.s32 	%p842, %r6, 0;
	@%p842 bra 	$L__BB0_1320;
	add.s32 	%r3422, %r4074, %r12;
	mul.wide.u32 	%rd9784, %r3422, 4;
	add.s64 	%rd9785, %rd2, %rd9784;
	ld.global.f32 	%f6938, [%rd9785];
	mul.lo.s32 	%r3423, %r4074, %r914;
	cvt.s64.s32 	%rd9786, %r3423;
	cvt.u64.u32 	%rd9787, %r1;
	add.s64 	%rd9788, %rd9786, %rd9787;
	shl.b64 	%rd9789, %rd9788, 2;
	add.s64 	%rd9790, %rd1, %rd9789;
	ld.global.f32 	%f6939, [%rd9790+476];
	fma.rn.f32 	%f6940, %f6938, %f6939, %f8249;
	cvt.u64.u32 	%rd9791, %r12;
	cvt.u64.u32 	%rd9792, %r4074;
	add.s64 	%rd9793, %rd9792, %rd9791;
	shl.b64 	%rd9794, %rd9793, 2;
	add.s64 	%rd9795, %rd2, %rd9794;
	ld.global.f32 	%f6941, [%rd9795+4];
	add.s32 	%r3424, %r3423, %r914;
	cvt.s64.s32 	%rd9796, %r3424;
	add.s64 	%rd9797, %rd9796, %rd9787;
	shl.b64 	%rd9798, %rd9797, 2;
	add.s64 	%rd9799, %rd1, %rd9798;
	ld.global.f32 	%f6942, [%rd9799+476];
	fma.rn.f32 	%f8249, %f6941, %f6942, %f6940;
	add.s32 	%r4074, %r4074, 2;
$L__BB0_1320:
	setp.eq.s32 	%p843, %r8, 0;
	@%p843 bra 	$L__BB0_1322;
	add.s32 	%r3425, %r4074, %r12;
	mul.wide.u32 	%rd9800, %r3425, 4;
	add.s64 	%rd9801, %rd2, %rd9800;
	ld.global.f32 	%f6943, [%rd9801];
	mul.lo.s32 	%r3426, %r4074, %r914;
	cvt.s64.s32 	%rd9802, %r3426;
	cvt.u64.u32 	%rd9803, %r1;
	add.s64 	%rd9804, %rd9802, %rd9803;
	shl.b64 	%rd9805, %rd9804, 2;
	add.s64 	%rd9806, %rd1, %rd9805;
	ld.global.f32 	%f6944, [%rd9806+476];
	fma.rn.f32 	%f8249, %f6943, %f6944, %f8249;
$L__BB0_1322:
	setp.lt.u32 	%p844, %r2, 7;
	st.global.f32 	[%rd3+476], %f8249;
	ld.global.f32 	%f8257, [%rd3+480];
	mov.b32 	%r4078, 0;
	@%p844 bra 	$L__BB0_1325;
	mov.b32 	%r4076, 0;
$L__BB0_1324:
	.pragma "nounroll";
	add.s32 	%r3429, %r4076, %r12;
	mul.wide.u32 	%rd9807, %r3429, 4;
	add.s64 	%rd9808, %rd2, %rd9807;
	ld.global.f32 	%f6946, [%rd9808];
	mul.lo.s32 	%r3430, %r4076, %r914;
	cvt.s64.s32 	%rd9809, %r3430;
	cvt.u64.u32 	%rd9810, %r1;
	add.s64 	%rd9811, %rd9809, %rd9810;
	shl.b64 	%rd9812, %rd9811, 2;
	add.s64 	%rd9813, %rd1, %rd9812;
	ld.global.f32 	%f6947, [%rd9813+480];
	fma.rn.f32 	%f6948, %f6946, %f6947, %f8257;
	ld.global.f32 	%f6949, [%rd9808+4];
	add.s32 	%r3431, %r3430, %r914;
	cvt.s64.s32 	%rd9814, %r3431;
	add.s64 	%rd9815, %rd9814, %rd9810;
	shl.b64 	%rd9816, %rd9815, 2;
	add.s64 	%rd9817, %rd1, %rd9816;
	ld.global.f32 	%f6950, [%rd9817+480];
	fma.rn.f32 	%f6951, %f6949, %f6950, %f6948;
	ld.global.f32 	%f6952, [%rd9808+8];
	add.s32 	%r3432, %r3431, %r914;
	cvt.s64.s32 	%rd9818, %r3432;
	add.s64 	%rd9819, %rd9818, %rd9810;
	shl.b64 	%rd9820, %rd9819, 2;
	add.s64 	%rd9821, %rd1, %rd9820;
	ld.global.f32 	%f6953, [%rd9821+480];
	fma.rn.f32 	%f6954, %f6952, %f6953, %f6951;
	ld.global.f32 	%f6955, [%rd9808+12];
	add.s32 	%r3433, %r3432, %r914;
	cvt.s64.s32 	%rd9822, %r3433;
	add.s64 	%rd9823, %rd9822, %rd9810;
	shl.b64 	%rd9824, %rd9823, 2;
	add.s64 	%rd9825, %rd1, %rd9824;
	ld.global.f32 	%f6956, [%rd9825+480];
	fma.rn.f32 	%f6957, %f6955, %f6956, %f6954;
	ld.global.f32 	%f6958, [%rd9808+16];
	add.s32 	%r3434, %r3433, %r914;
	cvt.s64.s32 	%rd9826, %r3434;
	add.s64 	%rd9827, %rd9826, %rd9810;
	shl.b64 	%rd9828, %rd9827, 2;
	add.s64 	%rd9829, %rd1, %rd9828;
	ld.global.f32 	%f6959, [%rd9829+480];
	fma.rn.f32 	%f6960, %f6958, %f6959, %f6957;
	ld.global.f32 	%f6961, [%rd9808+20];
	add.s32 	%r3435, %r3434, %r914;
	cvt.s64.s32 	%rd9830, %r3435;
	add.s64 	%rd9831, %rd9830, %rd9810;
	shl.b64 	%rd9832, %rd9831, 2;
	add.s64 	%rd9833, %rd1, %rd9832;
	ld.global.f32 	%f6962, [%rd9833+480];
	fma.rn.f32 	%f6963, %f6961, %f6962, %f6960;
	ld.global.f32 	%f6964, [%rd9808+24];
	add.s32 	%r3436, %r3435, %r914;
	cvt.s64.s32 	%rd9834, %r3436;
	add.s64 	%rd9835, %rd9834, %rd9810;
	shl.b64 	%rd9836, %rd9835, 2;
	add.s64 	%rd9837, %rd1, %rd9836;
	ld.global.f32 	%f6965, [%rd9837+480];
	fma.rn.f32 	%f6966, %f6964, %f6965, %f6963;
	ld.global.f32 	%f6967, [%rd9808+28];
	add.s32 	%r3437, %r3436, %r914;
	cvt.s64.s32 	%rd9838, %r3437;
	add.s64 	%rd9839, %rd9838, %rd9810;
	shl.b64 	%rd9840, %rd9839, 2;
	add.s64 	%rd9841, %rd1, %rd9840;
	ld.global.f32 	%f6968, [%rd9841+480];
	fma.rn.f32 	%f8257, %f6967, %f6968, %f6966;
	add.s32 	%r4076, %r4076, 8;
	setp.ne.s32 	%p845, %r4076, %r7;
	mov.u32 	%r4078, %r7;
	@%p845 bra 	$L__BB0_1324;
$L__BB0_1325:
	setp.eq.s32 	%p846, %r3, 0;
	@%p846 bra 	$L__BB0_1333;
	setp.lt.u32 	%p847, %r4, 3;
	@%p847 bra 	$L__BB0_1328;
	add.s32 	%r3438, %r4078, %r12;
	mul.wide.u32 	%rd9842, %r3438, 4;
	add.s64 	%rd9843, %rd2, %rd9842;
	ld.global.f32 	%f6970, [%rd9843];
	mul.lo.s32 	%r3439, %r4078, %r914;
	cvt.s64.s32 	%rd9844, %r3439;
	cvt.u64.u32 	%rd9845, %r1;
	add.s64 	%rd9846, %rd9844, %rd9845;
	shl.b64 	%rd9847, %rd9846, 2;
	add.s64 	%rd9848, %rd1, %rd9847;
	ld.global.f32 	%f6971, [%rd9848+480];
	fma.rn.f32 	%f6972, %f6970, %f6971, %f8257;
	cvt.u64.u32 	%rd9849, %r12;
	cvt.u64.u32 	%rd9850, %r4078;
	add.s64 	%rd9851, %rd9850, %rd9849;
	shl.b64 	%rd9852, %rd9851, 2;
	add.s64 	%rd9853, %rd2, %rd9852;
	ld.global.f32 	%f6973, [%rd9853+4];
	add.s32 	%r3440, %r3439, %r914;
	cvt.s64.s32 	%rd9854, %r3440;
	add.s64 	%rd9855, %rd9854, %rd9845;
	shl.b64 	%rd9856, %rd9855, 2;
	add.s64 	%rd9857, %rd1, %rd9856;
	ld.global.f32 	%f6974, [%rd9857+480];
	fma.rn.f32 	%f6975, %f6973, %f6974, %f6972;
	ld.global.f32 	%f6976, [%rd9853+8];
	add.s32 	%r3441, %r3440, %r914;
	cvt.s64.s32 	%rd9858, %r3441;
	add.s64 	%rd9859, %rd9858, %rd9845;
	shl.b64 	%rd9860, %rd9859, 2;
	add.s64 	%rd9861, %rd1, %rd9860;
	ld.global.f32 	%f6977, [%rd9861+480];
	fma.rn.f32 	%f6978, %f6976, %f6977, %f6975;
	ld.global.f32 	%f6979, [%rd9853+12];
	add.s32 	%r3442, %r3441, %r914;
	cvt.s64.s32 	%rd9862, %r3442;
	add.s64 	%rd9863, %rd9862, %rd9845;
	shl.b64 	%rd9864, %rd9863, 2;
	add.s64 	%rd9865, %rd1, %rd9864;
	ld.global.f32 	%f6980, [%rd9865+480];
	fma.rn.f32 	%f8257, %f6979, %f6980, %f6978;
	add.s32 	%r4078, %r4078, 4;
$L__BB0_1328:
	setp.eq.s32 	%p848, %r5, 0;
	@%p848 bra 	$L__BB0_1333;
	setp.eq.s32 	%p849, %r6, 0;
	@%p849 bra 	$L__BB0_1331;
	add.s32 	%r3443, %r4078, %r12;
	mul.wide.u32 	%rd9866, %r3443, 4;
	add.s64 	%rd9867, %rd2, %rd9866;
	ld.global.f32 	%f6982, [%rd9867];
	mul.lo.s32 	%r3444, %r4078, %r914;
	cvt.s64.s32 	%rd9868, %r3444;
	cvt.u64.u32 	%rd9869, %r1;
	add.s64 	%rd9870, %rd9868, %rd9869;
	shl.b64 	%rd9871, %rd9870, 2;
	add.s64 	%rd9872, %rd1, %rd9871;
	ld.global.f32 	%f6983, [%rd9872+480];
	fma.rn.f32 	%f6984, %f6982, %f6983, %f8257;
	cvt.u64.u32 	%rd9873, %r12;
	cvt.u64.u32 	%rd9874, %r4078;
	add.s64 	%rd9875, %rd9874, %rd9873;
	shl.b64 	%rd9876, %rd9875, 2;
	add.s64 	%rd9877, %rd2, %rd9876;
	ld.global.f32 	%f6985, [%rd9877+4];
	add.s32 	%r3445, %r3444, %r914;
	cvt.s64.s32 	%rd9878, %r3445;
	add.s64 	%rd9879, %rd9878, %rd9869;
	shl.b64 	%rd9880, %rd9879, 2;
	add.s64 	%rd9881, %rd1, %rd9880;
	ld.global.f32 	%f6986, [%rd9881+480];
	fma.rn.f32 	%f8257, %f6985, %f6986, %f6984;
	add.s32 	%r4078, %r4078, 2;
$L__BB0_1331:
	setp.eq.s32 	%p850, %r8, 0;
	@%p850 bra 	$L__BB0_1333;
	add.s32 	%r3446, %r4078, %r12;
	mul.wide.u32 	%rd9882, %r3446, 4;
	add.s64 	%rd9883, %rd2, %rd9882;
	ld.global.f32 	%f6987, [%rd9883];
	mul.lo.s32 	%r3447, %r4078, %r914;
	cvt.s64.s32 	%rd9884, %r3447;
	cvt.u64.u32 	%rd9885, %r1;
	add.s64 	%rd9886, %rd9884, %rd9885;
	shl.b64 	%rd9887, %rd9886, 2;
	add.s64 	%rd9888, %rd1, %rd9887;
	ld.global.f32 	%f6988, [%rd9888+480];
	fma.rn.f32 	%f8257, %f6987, %f6988, %f8257;
$L__BB0_1333:
	setp.lt.u32 	%p851, %r2, 7;
	st.global.f32 	[%rd3+480], %f8257;
	ld.global.f32 	%f8265, [%rd3+484];
	mov.b32 	%r4082, 0;
	@%p851 bra 	$L__BB0_1336;
	mov.b32 	%r4080, 0;
$L__BB0_1335:
	.pragma "nounroll";
	add.s32 	%r3450, %r4080, %r12;
	mul.wide.u32 	%rd9889, %r3450, 4;
	add.s64 	%rd9890, %rd2, %rd9889;
	ld.global.f32 	%f6990, [%rd9890];
	mul.lo.s32 	%r3451, %r4080, %r914;
	cvt.s64.s32 	%rd9891, %r3451;
	cvt.u64.u32 	%rd9892, %r1;
	add.s64 	%rd9893, %rd9891, %rd9892;
	shl.b64 	%rd9894, %rd9893, 2;
	add.s64 	%rd9895, %rd1, %rd9894;
	ld.global.f32 	%f6991, [%rd9895+484];
	fma.rn.f32 	%f6992, %f6990, %f6991, %f8265;
	ld.global.f32 	%f6993, [%rd9890+4];
	add.s32 	%r3452, %r3451, %r914;
	cvt.s64.s32 	%rd9896, %r3452;
	add.s64 	%rd9897, %rd9896, %rd9892;
	shl.b64 	%rd9898, %rd9897, 2;
	add.s64 	%rd9899, %rd1, %rd9898;
	ld.global.f32 	%f6994, [%rd9899+484];
	fma.rn.f32 	%f6995, %f6993, %f6994, %f6992;
	ld.global.f32 	%f6996, [%rd9890+8];
	add.s32 	%r3453, %r3452, %r914;
	cvt.s64.s32 	%rd9900, %r3453;
	add.s64 	%rd9901, %rd9900, %rd9892;
	shl.b64 	%rd9902, %rd9901, 2;
	add.s64 	%rd9903, %rd1, %rd9902;
	ld.global.f32 	%f6997, [%rd9903+484];
	fma.rn.f32 	%f6998, %f6996, %f6997, %f6995;
	ld.global.f32 	%f6999, [%rd9890+12];
	add.s32 	%r3454, %r3453, %r914;
	cvt.s64.s32 	%rd9904, %r3454;
	add.s64 	%rd9905, %rd9904, %rd9892;
	shl.b64 	%rd9906, %rd9905, 2;
	add.s64 	%rd9907, %rd1, %rd9906;
	ld.global.f32 	%f7000, [%rd9907+484];
	fma.rn.f32 	%f7001, %f6999, %f7000, %f6998;
	ld.global.f32 	%f7002, [%rd9890+16];
	add.s32 	%r3455, %r3454, %r914;
	cvt.s64.s32 	%rd9908, %r3455;
	add.s64 	%rd9909, %rd9908, %rd9892;
	shl.b64 	%rd9910, %rd9909, 2;
	add.s64 	%rd9911, %rd1, %rd9910;
	ld.global.f32 	%f7003, [%rd9911+484];
	fma.rn.f32 	%f7004, %f7002, %f7003, %f7001;
	ld.global.f32 	%f7005, [%rd9890+20];
	add.s32 	%r3456, %r3455, %r914;
	cvt.s64.s32 	%rd9912, %r3456;
	add.s64 	%rd9913, %rd9912, %rd9892;
	shl.b64 	%rd9914, %rd9913, 2;
	add.s64 	%rd9915, %rd1, %rd9914;
	ld.global.f32 	%f7006, [%rd9915+484];
	fma.rn.f32 	%f7007, %f7005, %f7006, %f7004;
	ld.global.f32 	%f7008, [%rd9890+24];
	add.s32 	%r3457, %r3456, %r914;
	cvt.s64.s32 	%rd9916, %r3457;
	add.s64 	%rd9917, %rd9916, %rd9892;
	shl.b64 	%rd9918, %rd9917, 2;
	add.s64 	%rd9919, %rd1, %rd9918;
	ld.global.f32 	%f7009, [%rd9919+484];
	fma.rn.f32 	%f7010, %f7008, %f7009, %f7007;
	ld.global.f32 	%f7011, [%rd9890+28];
	add.s32 	%r3458, %r3457, %r914;
	cvt.s64.s32 	%rd9920, %r3458;
	add.s64 	%rd9921, %rd9920, %rd9892;
	shl.b64 	%rd9922, %rd9921, 2;
	add.s64 	%rd9923, %rd1, %rd9922;
	ld.global.f32 	%f7012, [%rd9923+484];
	fma.rn.f32 	%f8265, %f7011, %f7012, %f7010;
	add.s32 	%r4080, %r4080, 8;
	setp.ne.s32 	%p852, %r4080, %r7;
	mov.u32 	%r4082, %r7;
	@%p852 bra 	$L__BB0_1335;
$L__BB0_1336:
	setp.eq.s32 	%p853, %r3, 0;
	@%p853 bra 	$L__BB0_1344;
	setp.lt.u32 	%p854, %r4, 3;
	@%p854 bra 	$L__BB0_1339;
	add.s32 	%r3459, %r4082, %r12;
	mul.wide.u32 	%rd9924, %r3459, 4;
	add.s64 	%rd9925, %rd2, %rd9924;
	ld.global.f32 	%f7014, [%rd9925];
	mul.lo.s32 	%r3460, %r4082, %r914;
	cvt.s64.s32 	%rd9926, %r3460;
	cvt.u64.u32 	%rd9927, %r1;
	add.s64 	%rd9928, %rd9926, %rd9927;
	shl.b64 	%rd9929, %rd9928, 2;
	add.s64 	%rd9930, %rd1, %rd9929;
	ld.global.f32 	%f7015, [%rd9930+484];
	fma.rn.f32 	%f7016, %f7014, %f7015, %f8265;
	cvt.u64.u32 	%rd9931, %r12;
	cvt.u64.u32 	%rd9932, %r4082;
	add.s64 	%rd9933, %rd9932, %rd9931;
	shl.b64 	%rd9934, %rd9933, 2;
	add.s64 	%rd9935, %rd2, %rd9934;
	ld.global.f32 	%f7017, [%rd9935+4];
	add.s32 	%r3461, %r3460, %r914;
	cvt.s64.s32 	%rd9936, %r3461;
	add.s64 	%rd9937, %rd9936, %rd9927;
	shl.b64 	%rd9938, %rd9937, 2;
	add.s64 	%rd9939, %rd1, %rd9938;
	ld.global.f32 	%f7018, [%rd9939+484];
	fma.rn.f32 	%f7019, %f7017, %f7018, %f7016;
	ld.global.f32 	%f7020, [%rd9935+8];
	add.s32 	%r3462, %r3461, %r914;
	cvt.s64.s32 	%rd9940, %r3462;
	add.s64 	%rd9941, %rd9940, %rd9927;
	shl.b64 	%rd9942, %rd9941, 2;
	add.s64 	%rd9943, %rd1, %rd9942;
	ld.global.f32 	%f7021, [%rd9943+484];
	fma.rn.f32 	%f7022, %f7020, %f7021, %f7019;
	ld.global.f32 	%f7023, [%rd9935+12];
	add.s32 	%r3463, %r3462, %r914;
	cvt.s64.s32 	%rd9944, %r3463;
	add.s64 	%rd9945, %rd9944, %rd9927;
	shl.b64 	%rd9946, %rd9945, 2;
	add.s64 	%rd9947, %rd1, %rd9946;
	ld.global.f32 	%f7024, [%rd9947+484];
	fma.rn.f32 	%f8265, %f7023, %f7024, %f7022;
	add.s32 	%r4082, %r4082, 4;
$L__BB0_1339:
	setp.eq.s32 	%p855, %r5, 0;
	@%p855 bra 	$L__BB0_1344;
	setp.eq.s32 	%p856, %r6, 0;
	@%p856 bra 	$L__BB0_1342;
	add.s32 	%r3464, %r4082, %r12;
	mul.wide.u32 	%rd9948, %r3464, 4;
	add.s64 	%rd9949, %rd2, %rd9948;
	ld.global.f32 	%f7026, [%rd9949];
	mul.lo.s32 	%r3465, %r4082, %r914;
	cvt.s64.s32 	%rd9950, %r3465;
	cvt.u64.u32 	%rd9951, %r1;
	add.s64 	%rd9952, %rd9950, %rd9951;
	shl.b64 	%rd9953, %rd9952, 2;
	add.s64 	%rd9954, %rd1, %rd9953;
	ld.global.f32 	%f7027, [%rd9954+484];
	fma.rn.f32 	%f7028, %f7026, %f7027, %f8265;
	cvt.u64.u32 	%rd9955, %r12;
	cvt.u64.u32 	%rd9956, %r4082;
	add.s64 	%rd9957, %rd9956, %rd9955;
	shl.b64 	%rd9958, %rd9957, 2;
	add.s64 	%rd9959, %rd2, %rd9958;
	ld.global.f32 	%f7029, [%rd9959+4];
	add.s32 	%r3466, %r3465, %r914;
	cvt.s64.s32 	%rd9960, %r3466;
	add.s64 	%rd9961, %rd9960, %rd9951;
	shl.b64 	%rd9962, %rd9961, 2;
	add.s64 	%rd9963, %rd1, %rd9962;
	ld.global.f32 	%f7030, [%rd9963+484];
	fma.rn.f32 	%f8265, %f7029, %f7030, %f7028;
	add.s32 	%r4082, %r4082, 2;
$L__BB0_1342:
	setp.eq.s32 	%p857, %r8, 0;
	@%p857 bra 	$L__BB0_1344;
	add.s32 	%r3467, %r4082, %r12;
	mul.wide.u32 	%rd9964, %r3467, 4;
	add.s64 	%rd9965, %rd2, %rd9964;
	ld.global.f32 	%f7031, [%rd9965];
	mul.lo.s32 	%r3468, %r4082, %r914;
	cvt.s64.s32 	%rd9966, %r3468;
	cvt.u64.u32 	%rd9967, %r1;
	add.s64 	%rd9968, %rd9966, %rd9967;
	shl.b64 	%rd9969, %rd9968, 2;
	add.s64 	%rd9970, %rd1, %rd9969;
	ld.global.f32 	%f7032, [%rd9970+484];
	fma.rn.f32 	%f8265, %f7031, %f7032, %f8265;
$L__BB0_1344:
	setp.lt.u32 	%p858, %r2, 7;
	st.global.f32 	[%rd3+484], %f8265;
	ld.global.f32 	%f8273, [%rd3+488];
	mov.b32 	%r4086, 0;
	@%p858 bra 	$L__BB0_1347;
	mov.b32 	%r4084, 0;
$L__BB0_1346:
	.pragma "nounroll";
	add.s32 	%r3471, %r4084, %r12;
	mul.wide.u32 	%rd9971, %r3471, 4;
	add.s64 	%rd9972, %rd2, %rd9971;
	ld.global.f32 	%f7034, [%rd9972];
	mul.lo.s32 	%r3472, %r4084, %r914;
	cvt.s64.s32 	%rd9973, %r3472;
	cvt.u64.u32 	%rd9974, %r1;
	add.s64 	%rd9975, %rd9973, %rd9974;
	shl.b64 	%rd9976, %rd9975, 2;
	add.s64 	%rd9977, %rd1, %rd9976;
	ld.global.f32 	%f7035, [%rd9977+488];
	fma.rn.f32 	%f7036, %f7034, %f7035, %f8273;
	ld.global.f32 	%f7037, [%rd9972+4];
	add.s32 	%r3473, %r3472, %r914;
	cvt.s64.s32 	%rd9978, %r3473;
	add.s64 	%rd9979, %rd9978, %rd9974;
	shl.b64 	%rd9980, %rd9979, 2;
	add.s64 	%rd9981, %rd1, %rd9980;
	ld.global.f32 	%f7038, [%rd9981+488];
	fma.rn.f32 	%f7039, %f7037, %f7038, %f7036;
	ld.global.f32 	%f7040, [%rd9972+8];
	add.s32 	%r3474, %r3473, %r914;
	cvt.s64.s32 	%rd9982, %r3474;
	add.s64 	%rd9983, %rd9982, %rd9974;
	shl.b64 	%rd9984, %rd9983, 2;
	add.s64 	%rd9985, %rd1, %rd9984;
	ld.global.f32 	%f7041, [%rd9985+488];
	fma.rn.f32 	%f7042, %f7040, %f7041, %f7039;
	ld.global.f32 	%f7043, [%rd9972+12];
	add.s32 	%r3475, %r3474, %r914;
	cvt.s64.s32 	%rd9986, %r3475;
	add.s64 	%rd9987, %rd9986, %rd9974;
	shl.b64 	%rd9988, %rd9987, 2;
	add.s64 	%rd9989, %rd1, %rd9988;
	ld.global.f32 	%f7044, [%rd9989+488];
	fma.rn.f32 	%f7045, %f7043, %f7044, %f7042;
	ld.global.f32 	%f7046, [%rd9972+16];
	add.s32 	%r3476, %r3475, %r914;
	cvt.s64.s32 	%rd9990, %r3476;
	add.s64 	%rd9991, %rd9990, %rd9974;
	shl.b64 	%rd9992, %rd9991, 2;
	add.s64 	%rd9993, %rd1, %rd9992;
	ld.global.f32 	%f7047, [%rd9993+488];
	fma.rn.f32 	%f7048, %f7046, %f7047, %f7045;
	ld.global.f32 	%f7049, [%rd9972+20];
	add.s32 	%r3477, %r3476, %r914;
	cvt.s64.s32 	%rd9994, %r3477;
	add.s64 	%rd9995, %rd9994, %rd9974;
	shl.b64 	%rd9996, %rd9995, 2;
	add.s64 	%rd9997, %rd1, %rd9996;
	ld.global.f32 	%f7050, [%rd9997+488];
	fma.rn.f32 	%f7051, %f7049, %f7050, %f7048;
	ld.global.f32 	%f7052, [%rd9972+24];
	add.s32 	%r3478, %r3477, %r914;
	cvt.s64.s32 	%rd9998, %r3478;
	add.s64 	%rd9999, %rd9998, %rd9974;
	shl.b64 	%rd10000, %rd9999, 2;
	add.s64 	%rd10001, %rd1, %rd10000;
	ld.global.f32 	%f7053, [%rd10001+488];
	fma.rn.f32 	%f7054, %f7052, %f7053, %f7051;
	ld.global.f32 	%f7055, [%rd9972+28];
	add.s32 	%r3479, %r3478, %r914;
	cvt.s64.s32 	%rd10002, %r3479;
	add.s64 	%rd10003, %rd10002, %rd9974;
	shl.b64 	%rd10004, %rd10003, 2;
	add.s64 	%rd10005, %rd1, %rd10004;
	ld.global.f32 	%f7056, [%rd10005+488];
	fma.rn.f32 	%f8273, %f7055, %f7056, %f7054;
	add.s32 	%r4084, %r4084, 8;
	setp.ne.s32 	%p859, %r4084, %r7;
	mov.u32 	%r4086, %r7;
	@%p859 bra 	$L__BB0_1346;
$L__BB0_1347:
	setp.eq.s32 	%p860, %r3, 0;
	@%p860 bra 	$L__BB0_1355;
	setp.lt.u32 	%p861, %r4, 3;
	@%p861 bra 	$L__BB0_1350;
	add.s32 	%r3480, %r4086, %r12;
	mul.wide.u32 	%rd10006, %r3480, 4;
	add.s64 	%rd10007, %rd2, %rd10006;
	ld.global.f32 	%f7058, [%rd10007];
	mul.lo.s32 	%r3481, %r4086, %r914;
	cvt.s64.s32 	%rd10008, %r3481;
	cvt.u64.u32 	%rd10009, %r1;
	add.s64 	%rd10010, %rd10008, %rd10009;
	shl.b64 	%rd10011, %rd10010, 2;
	add.s64 	%rd10012, %rd1, %rd10011;
	ld.global.f32 	%f7059, [%rd10012+488];
	fma.rn.f32 	%f7060, %f7058, %f7059, %f8273;
	cvt.u64.u32 	%rd10013, %r12;
	cvt.u64.u32 	%rd10014, %r4086;
	add.s64 	%rd10015, %rd10014, %rd10013;
	shl.b64 	%rd10016, %rd10015, 2;
	add.s64 	%rd10017, %rd2, %rd10016;
	ld.global.f32 	%f7061, [%rd10017+4];
	add.s32 	%r3482, %r3481, %r914;
	cvt.s64.s32 	%rd10018, %r3482;
	add.s64 	%rd10019, %rd10018, %rd10009;
	shl.b64 	%rd10020, %rd10019, 2;
	add.s64 	%rd10021, %rd1, %rd10020;
	ld.global.f32 	%f7062, [%rd10021+488];
	fma.rn.f32 	%f7063, %f7061, %f7062, %f7060;
	ld.global.f32 	%f7064, [%rd10017+8];
	add.s32 	%r3483, %r3482, %r914;
	cvt.s64.s32 	%rd10022, %r3483;
	add.s64 	%rd10023, %rd10022, %rd10009;
	shl.b64 	%rd10024, %rd10023, 2;
	add.s64 	%rd10025, %rd1, %rd10024;
	ld.global.f32 	%f7065, [%rd10025+488];
	fma.rn.f32 	%f7066, %f7064, %f7065, %f7063;
	ld.global.f32 	%f7067, [%rd10017+12];
	add.s32 	%r3484, %r3483, %r914;
	cvt.s64.s32 	%rd10026, %r3484;
	add.s64 	%rd10027, %rd10026, %rd10009;
	shl.b64 	%rd10028, %rd10027, 2;
	add.s64 	%rd10029, %rd1, %rd10028;
	ld.global.f32 	%f7068, [%rd10029+488];
	fma.rn.f32 	%f8273, %f7067, %f7068, %f7066;
	add.s32 	%r4086, %r4086, 4;
$L__BB0_1350:
	setp.eq.s32 	%p862, %r5, 0;
	@%p862 bra 	$L__BB0_1355;
	setp.eq.s32 	%p863, %r6, 0;
	@%p863 bra 	$L__BB0_1353;
	add.s32 	%r3485, %r4086, %r12;
	mul.wide.u32 	%rd10030, %r3485, 4;
	add.s64 	%rd10031, %rd2, %rd10030;
	ld.global.f32 	%f7070, [%rd10031];
	mul.lo.s32 	%r3486, %r4086, %r914;
	cvt.s64.s32 	%rd10032, %r3486;
	cvt.u64.u32 	%rd10033, %r1;
	add.s64 	%rd10034, %rd10032, %rd10033;
	shl.b64 	%rd10035, %rd10034, 2;
	add.s64 	%rd10036, %rd1, %rd10035;
	ld.global.f32 	%f7071, [%rd10036+488];
	fma.rn.f32 	%f7072, %f7070, %f7071, %f8273;
	cvt.u64.u32 	%rd10037, %r12;
	cvt.u64.u32 	%rd10038, %r4086;
	add.s64 	%rd10039, %rd10038, %rd10037;
	shl.b64 	%rd10040, %rd10039, 2;
	add.s64 	%rd10041, %rd2, %rd10040;
	ld.global.f32 	%f7073, [%rd10041+4];
	add.s32 	%r3487, %r3486, %r914;
	cvt.s64.s32 	%rd10042, %r3487;
	add.s64 	%rd10043, %rd10042, %rd10033;
	shl.b64 	%rd10044, %rd10043, 2;
	add.s64 	%rd10045, %rd1, %rd10044;
	ld.global.f32 	%f7074, [%rd10045+488];
	fma.rn.f32 	%f8273, %f7073, %f7074, %f7072;
	add.s32 	%r4086, %r4086, 2;
$L__BB0_1353:
	setp.eq.s32 	%p864, %r8, 0;
	@%p864 bra 	$L__BB0_1355;
	add.s32 	%r3488, %r4086, %r12;
	mul.wide.u32 	%rd10046, %r3488, 4;
	add.s64 	%rd10047, %rd2, %rd10046;
	ld.global.f32 	%f7075, [%rd10047];
	mul.lo.s32 	%r3489, %r4086, %r914;
	cvt.s64.s32 	%rd10048, %r3489;
	cvt.u64.u32 	%rd10049, %r1;
	add.s64 	%rd10050, %rd10048, %rd10049;
	shl.b64 	%rd10051, %rd10050, 2;
	add.s64 	%rd10052, %rd1, %rd10051;
	ld.global.f32 	%f7076, [%rd10052+488];
	fma.rn.f32 	%f8273, %f7075, %f7076, %f8273;
$L__BB0_1355:
	setp.lt.u32 	%p865, %r2, 7;
	st.global.f32 	[%rd3+488], %f8273;
	ld.global.f32 	%f8281, [%rd3+492];
	mov.b32 	%r4090, 0;
	@%p865 bra 	$L__BB0_1358;
	mov.b32 	%r4088, 0;
$L__BB0_1357:
	.pragma "nounroll";
	add.s32 	%r3492, %r4088, %r12;
	mul.wide.u32 	%rd10053, %r3492, 4;
	add.s64 	%rd10054, %rd2, %rd10053;
	ld.global.f32 	%f7078, [%rd10054];
	mul.lo.s32 	%r3493, %r4088, %r914;
	cvt.s64.s32 	%rd10055, %r3493;
	cvt.u64.u32 	%rd10056, %r1;
	add.s64 	%rd10057, %rd10055, %rd10056;
	shl.b64 	%rd10058, %rd10057, 2;
	add.s64 	%rd10059, %rd1, %rd10058;
	ld.global.f32 	%f7079, [%rd10059+492];
	fma.rn.f32 	%f7080, %f7078, %f7079, %f8281;
	ld.global.f32 	%f7081, [%rd10054+4];
	add.s32 	%r3494, %r3493, %r914;
	cvt.s64.s32 	%rd10060, %r3494;
	add.s64 	%rd10061, %rd10060, %rd10056;
	shl.b64 	%rd10062, %rd10061, 2;
	add.s64 	%rd10063, %rd1, %rd10062;
	ld.global.f32 	%f7082, [%rd10063+492];
	fma.rn.f32 	%f7083, %f7081, %f7082, %f7080;
	ld.global.f32 	%f7084, [%rd10054+8];
	add.s32 	%r3495, %r3494, %r914;
	cvt.s64.s32 	%rd10064, %r3495;
	add.s64 	%rd10065, %rd10064, %rd10056;
	shl.b64 	%rd10066, %rd10065, 2;
	add.s64 	%rd10067, %rd1, %rd10066;
	ld.global.f32 	%f7085, [%rd10067+492];
	fma.rn.f32 	%f7086, %f7084, %f7085, %f7083;
	ld.global.f32 	%f7087, [%rd10054+12];
	add.s32 	%r3496, %r3495, %r914;
	cvt.s64.s32 	%rd10068, %r3496;
	add.s64 	%rd10069, %rd10068, %rd10056;
	shl.b64 	%rd10070, %rd10069, 2;
	add.s64 	%rd10071, %rd1, %rd10070;
	ld.global.f32 	%f7088, [%rd10071+492];
	fma.rn.f32 	%f7089, %f7087, %f7088, %f7086;
	ld.global.f32 	%f7090, [%rd10054+16];
	add.s32 	%r3497, %r3496, %r914;
	cvt.s64.s32 	%rd10072, %r3497;
	add.s64 	%rd10073, %rd10072, %rd10056;
	shl.b64 	%rd10074, %rd10073, 2;
	add.s64 	%rd10075, %rd1, %rd10074;
	ld.global.f32 	%f7091, [%rd10075+492];
	fma.rn.f32 	%f7092, %f7090, %f7091, %f7089;
	ld.global.f32 	%f7093, [%rd10054+20];
	add.s32 	%r3498, %r3497, %r914;
	cvt.s64.s32 	%rd10076, %r3498;
	add.s64 	%rd10077, %rd10076, %rd10056;
	shl.b64 	%rd10078, %rd10077, 2;
	add.s64 	%rd10079, %rd1, %rd10078;
	ld.global.f32 	%f7094, [%rd10079+492];
	fma.rn.f32 	%f7095, %f7093, %f7094, %f7092;
	ld.global.f32 	%f7096, [%rd10054+24];
	add.s32 	%r3499, %r3498, %r914;
	cvt.s64.s32 	%rd10080, %r3499;
	add.s64 	%rd10081, %rd10080, %rd10056;
	shl.b64 	%rd10082, %rd10081, 2;
	add.s64 	%rd10083, %rd1, %rd10082;
	ld.global.f32 	%f7097, [%rd10083+492];
	fma.rn.f32 	%f7098, %f7096, %f7097, %f7095;
	ld.global.f32 	%f7099, [%rd10054+28];
	add.s32 	%r3500, %r3499, %r914;
	cvt.s64.s32 	%rd10084, %r3500;
	add.s64 	%rd10085, %rd10084, %rd10056;
	shl.b64 	%rd10086, %rd10085, 2;
	add.s64 	%rd10087, %rd1, %rd10086;
	ld.global.f32 	%f7100, [%rd10087+492];
	fma.rn.f32 	%f8281, %f7099, %f7100, %f7098;
	add.s32 	%r4088, %r4088, 8;
	setp.ne.s32 	%p866, %r4088, %r7;
	mov.u32 	%r4090, %r7;
	@%p866 bra 	$L__BB0_1357;
$L__BB0_1358:
	setp.eq.s32 	%p867, %r3, 0;
	@%p867 bra 	$L__BB0_1366;
	setp.lt.u32 	%p868, %r4, 3;
	@%p868 bra 	$L__BB0_1361;
	add.s32 	%r3501, %r4090, %r12;
	mul.wide.u32 	%rd10088, %r3501, 4;
	add.s64 	%rd10089, %rd2, %rd10088;
	ld.global.f32 	%f7102, [%rd10089];
	mul.lo.s32 	%r3502, %r4090, %r914;
	cvt.s64.s32 	%rd10090, %r3502;
	cvt.u64.u32 	%rd10091, %r1;
	add.s64 	%rd10092, %rd10090, %rd10091;
	shl.b64 	%rd10093, %rd10092, 2;
	add.s64 	%rd10094, %rd1, %rd10093;
	ld.global.f32 	%f7103, [%rd10094+492];
	fma.rn.f32 	%f7104, %f7102, %f7103, %f8281;
	cvt.u64.u32 	%rd10095, %r12;
	cvt.u64.u32 	%rd10096, %r4090;
	add.s64 	%rd10097, %rd10096, %rd10095;
	shl.b64 	%rd10098, %rd10097, 2;
	add.s64 	%rd10099, %rd2, %rd10098;
	ld.global.f32 	%f7105, [%rd10099+4];
	add.s32 	%r3503, %r3502, %r914;
	cvt.s64.s32 	%rd10100, %r3503;
	add.s64 	%rd10101, %rd10100, %rd10091;
	shl.b64 	%rd10102, %rd10101, 2;
	add.s64 	%rd10103, %rd1, %rd10102;
	ld.global.f32 	%f7106, [%rd10103+492];
	fma.rn.f32 	%f7107, %f7105, %f7106, %f7104;
	ld.global.f32 	%f7108, [%rd10099+8];
	add.s32 	%r3504, %r3503, %r914;
	cvt.s64.s32 	%rd10104, %r3504;
	add.s64 	%rd10105, %rd10104, %rd10091;
	shl.b64 	%rd10106, %rd10105, 2;
	add.s64 	%rd10107, %rd1, %rd10106;
	ld.global.f32 	%f7109, [%rd10107+492];
	fma.rn.f32 	%f7110, %f7108, %f7109, %f7107;
	ld.global.f32 	%f7111, [%rd10099+12];
	add.s32 	%r3505, %r3504, %r914;
	cvt.s64.s32 	%rd10108, %r3505;
	add.s64 	%rd10109, %rd10108, %rd10091;
	shl.b64 	%rd10110, %rd10109, 2;
	add.s64 	%rd10111, %rd1, %rd10110;
	ld.global.f32 	%f7112, [%rd10111+492];
	fma.rn.f32 	%f8281, %f7111, %f7112, %f7110;
	add.s32 	%r4090, %r4090, 4;
$L__BB0_1361:
	setp.eq.s32 	%p869, %r5, 0;
	@%p869 bra 	$L__BB0_1366;
	setp.eq.s32 	%p870, %r6, 0;
	@%p870 bra 	$L__BB0_1364;
	add.s32 	%r3506, %r4090, %r12;
	mul.wide.u32 	%rd10112, %r3506, 4;
	add.s64 	%rd10113, %rd2, %rd10112;
	ld.global.f32 	%f7114, [%rd10113];
	mul.lo.s32 	%r3507, %r4090, %r914;
	cvt.s64.s32 	%rd10114, %r3507;
	cvt.u64.u32 	%rd10115, %r1;
	add.s64 	%rd10116, %rd10114, %rd10115;
	shl.b64 	%rd10117, %rd10116, 2;
	add.s64 	%rd10118, %rd1, %rd10117;
	ld.global.f32 	%f7115, [%rd10118+492];
	fma.rn.f32 	%f7116, %f7114, %f7115, %f8281;
	cvt.u64.u32 	%rd10119, %r12;
	cvt.u64.u32 	%rd10120, %r4090;
	add.s64 	%rd10121, %rd10120, %rd10119;
	shl.b64 	%rd10122, %rd10121, 2;
	add.s64 	%rd10123, %rd2, %rd10122;
	ld.global.f32 	%f7117, [%rd10123+4];
	add.s32 	%r3508, %r3507, %r914;
	cvt.s64.s32 	%rd10124, %r3508;
	add.s64 	%rd10125, %rd10124, %rd10115;
	shl.b64 	%rd10126, %rd10125, 2;
	add.s64 	%rd10127, %rd1, %rd10126;
	ld.global.f32 	%f7118, [%rd10127+492];
	fma.rn.f32 	%f8281, %f7117, %f7118, %f7116;
	add.s32 	%r4090, %r4090, 2;
$L__BB0_1364:
	setp.eq.s32 	%p871, %r8, 0;
	@%p871 bra 	$L__BB0_1366;
	add.s32 	%r3509, %r4090, %r12;
	mul.wide.u32 	%rd10128, %r3509, 4;
	add.s64 	%rd10129, %rd2, %rd10128;
	ld.global.f32 	%f7119, [%rd10129];
	mul.lo.s32 	%r3510, %r4090, %r914;
	cvt.s64.s32 	%rd10130, %r3510;
	cvt.u64.u32 	%rd10131, %r1;
	add.s64 	%rd10132, %rd10130, %rd10131;
	shl.b64 	%rd10133, %rd10132, 2;
	add.s64 	%rd10134, %rd1, %rd10133;
	ld.global.f32 	%f7120, [%rd10134+492];
	fma.rn.f32 	%f8281, %f7119, %f7120, %f8281;
$L__BB0_1366:
	setp.lt.u32 	%p872, %r2, 7;
	st.global.f32 	[%rd3+492], %f8281;
	ld.global.f32 	%f8289, [%rd3+496];
	mov.b32 	%r4094, 0;
	@%p872 bra 	$L__BB0_1369;
	mov.b32 	%r4092, 0;
$L__BB0_1368:
	.pragma "nounroll";
	add.s32 	%r3513, %r4092, %r12;
	mul.wide.u32 	%rd10135, %r3513, 4;
	add.s64 	%rd10136, %rd2, %rd10135;
	ld.global.f32 	%f7122, [%rd10136];
	mul.lo.s32 	%r3514, %r4092, %r914;
	cvt.s64.s32 	%rd10137, %r3514;
	cvt.u64.u32 	%rd10138, %r1;
	add.s64 	%rd10139, %rd10137, %rd10138;
	shl.b64 	%rd10140, %rd10139, 2;
	add.s64 	%rd10141, %rd1, %rd10140;
	ld.global.f32 	%f7123, [%rd10141+496];
	fma.rn.f32 	%f7124, %f7122, %f7123, %f8289;
	ld.global.f32 	%f7125, [%rd10136+4];
	add.s32 	%r3515, %r3514, %r914;
	cvt.s64.s32 	%rd10142, %r3515;
	add.s64 	%rd10143, %rd10142, %rd10138;
	shl.b64 	%rd10144, %rd10143, 2;
	add.s64 	%rd10145, %rd1, %rd10144;
	ld.global.f32 	%f7126, [%rd10145+496];
	fma.rn.f32 	%f7127, %f7125, %f7126, %f7124;
	ld.global.f32 	%f7128, [%rd10136+8];
	add.s32 	%r3516, %r3515, %r914;
	cvt.s64.s32 	%rd10146, %r3516;
	add.s64 	%rd10147, %rd10146, %rd10138;
	shl.b64 	%rd10148, %rd10147, 2;
	add.s64 	%rd10149, %rd1, %rd10148;
	ld.global.f32 	%f7129, [%rd10149+496];
	fma.rn.f32 	%f7130, %f7128, %f7129, %f7127;
	ld.global.f32 	%f7131, [%rd10136+12];
	add.s32 	%r3517, %r3516, %r914;
	cvt.s64.s32 	%rd10150, %r3517;
	add.s64 	%rd10151, %rd10150, %rd10138;
	shl.b64 	%rd10152, %rd10151, 2;
	add.s64 	%rd10153, %rd1, %rd10152;
	ld.global.f32 	%f7132, [%rd10153+496];
	fma.rn.f32 	%f7133, %f7131, %f7132, %f7130;
	ld.global.f32 	%f7134, [%rd10136+16];
	add.s32 	%r3518, %r3517, %r914;
	cvt.s64.s32 	%rd10154, %r3518;
	add.s64 	%rd10155, %rd10154, %rd10138;
	shl.b64 	%rd10156, %rd10155, 2;
	add.s64 	%rd10157, %rd1, %rd10156;
	ld.global.f32 	%f7135, [%rd10157+496];
	fma.rn.f32 	%f7136, %f7134, %f7135, %f7133;
	ld.global.f32 	%f7137, [%rd10136+20];
	add.s32 	%r3519, %r3518, %r914;
	cvt.s64.s32 	%rd10158, %r3519;
	add.s64 	%rd10159, %rd10158, %rd10138;
	shl.b64 	%rd10160, %rd10159, 2;
	add.s64 	%rd10161, %rd1, %rd10160;
	ld.global.f32 	%f7138, [%rd10161+496];
	fma.rn.f32 	%f7139, %f7137, %f7138, %f7136;
	ld.global.f32 	%f7140, [%rd10136+24];
	add.s32 	%r3520, %r3519, %r914;
	cvt.s64.s32 	%rd10162, %r3520;
	add.s64 	%rd10163, %rd10162, %rd10138;
	shl.b64 	%rd10164, %rd10163, 2;
	add.s64 	%rd10165, %rd1, %rd10164;
	ld.global.f32 	%f7141, [%rd10165+496];
	fma.rn.f32 	%f7142, %f7140, %f7141, %f7139;
	ld.global.f32 	%f7143, [%rd10136+28];
	add.s32 	%r3521, %r3520, %r914;
	cvt.s64.s32 	%rd10166, %r3521;
	add.s64 	%rd10167, %rd10166, %rd10138;
	shl.b64 	%rd10168, %rd10167, 2;
	add.s64 	%rd10169, %rd1, %rd10168;
	ld.global.f32 	%f7144, [%rd10169+496];
	fma.rn.f32 	%f8289, %f7143, %f7144, %f7142;
	add.s32 	%r4092, %r4092, 8;
	setp.ne.s32 	%p873, %r4092, %r7;
	mov.u32 	%r4094, %r7;
	@%p873 bra 	$L__BB0_1368;
$L__BB0_1369:
	setp.eq.s32 	%p874, %r3, 0;
	@%p874 bra 	$L__BB0_1377;
	setp.lt.u32 	%p875, %r4, 3;
	@%p875 bra 	$L__BB0_1372;
	add.s32 	%r3522, %r4094, %r12;
	mul.wide.u32 	%rd10170, %r3522, 4;
	add.s64 	%rd10171, %rd2, %rd10170;
	ld.global.f32 	%f7146, [%rd10171];
	mul.lo.s32 	%r3523, %r4094, %r914;
	cvt.s64.s32 	%rd10172, %r3523;
	cvt.u64.u32 	%rd10173, %r1;
	add.s64 	%rd10174, %rd10172, %rd10173;
	shl.b64 	%rd10175, %rd10174, 2;
	add.s64 	%rd10176, %rd1, %rd10175;
	ld.global.f32 	%f7147, [%rd10176+496];
	fma.rn.f32 	%f7148, %f7146, %f7147, %f8289;
	cvt.u64.u32 	%rd10177, %r12;
	cvt.u64.u32 	%rd10178, %r4094;
	add.s64 	%rd10179, %rd10178, %rd10177;
	shl.b64 	%rd10180, %rd10179, 2;
	add.s64 	%rd10181, %rd2, %rd10180;
	ld.global.f32 	%f7149, [%rd10181+4];
	add.s32 	%r3524, %r3523, %r914;
	cvt.s64.s32 	%rd10182, %r3524;
	add.s64 	%rd10183, %rd10182, %rd10173;
	shl.b64 	%rd10184, %rd10183, 2;
	add.s64 	%rd10185, %rd1, %rd10184;
	ld.global.f32 	%f7150, [%rd10185+496];
	fma.rn.f32 	%f7151, %f7149, %f7150, %f7148;
	ld.global.f32 	%f7152, [%rd10181+8];
	add.s32 	%r3525, %r3524, %r914;
	cvt.s64.s32 	%rd10186, %r3525;
	add.s64 	%rd10187, %rd10186, %rd10173;
	shl.b64 	%rd10188, %rd10187, 2;
	add.s64 	%rd10189, %rd1, %rd10188;
	ld.global.f32 	%f7153, [%rd10189+496];
	fma.rn.f32 	%f7154, %f7152, %f7153, %f7151;
	ld.global.f32 	%f7155, [%rd10181+12];
	add.s32 	%r3526, %r3525, %r914;
	cvt.s64.s32 	%rd10190, %r3526;
	add.s64 	%rd10191, %rd10190, %rd10173;
	shl.b64 	%rd10192, %rd10191, 2;
	add.s64 	%rd10193, %rd1, %rd10192;
	ld.global.f32 	%f7156, [%rd10193+496];
	fma.rn.f32 	%f8289, %f7155, %f7156, %f7154;
	add.s32 	%r4094, %r4094, 4;
$L__BB0_1372:
	setp.eq.s32 	%p876, %r5, 0;
	@%p876 bra 	$L__BB0_1377;
	setp.eq.s32 	%p877, %r6, 0;
	@%p877 bra 	$L__BB0_1375;
	add.s32 	%r3527, %r4094, %r12;
	mul.wide.u32 	%rd10194, %r3527, 4;
	add.s64 	%rd10195, %rd2, %rd10194;
	ld.global.f32 	%f7158, [%rd10195];
	mul.lo.s32 	%r3528, %r4094, %r914;
	cvt.s64.s32 	%rd10196, %r3528;
	cvt.u64.u32 	%rd10197, %r1;
	add.s64 	%rd10198, %rd10196, %rd10197;
	shl.b64 	%rd10199, %rd10198, 2;
	add.s64 	%rd10200, %rd1, %rd10199;
	ld.global.f32 	%f7159, [%rd10200+496];
	fma.rn.f32 	%f7160, %f7158, %f7159, %f8289;
	cvt.u64.u32 	%rd10201, %r12;
	cvt.u64.u32 	%rd10202, %r4094;
	add.s64 	%rd10203, %rd10202, %rd10201;
	shl.b64 	%rd10204, %rd10203, 2;
	add.s64 	%rd10205, %rd2, %rd10204;
	ld.global.f32 	%f7161, [%rd10205+4];
	add.s32 	%r3529, %r3528, %r914;
	cvt.s64.s32 	%rd10206, %r3529;
	add.s64 	%rd10207, %rd10206, %rd10197;
	shl.b64 	%rd10208, %rd10207, 2;
	add.s64 	%rd10209, %rd1, %rd10208;
	ld.global.f32 	%f7162, [%rd10209+496];
	fma.rn.f32 	%f8289, %f7161, %f7162, %f7160;
	add.s32 	%r4094, %r4094, 2;
$L__BB0_1375:
	setp.eq.s32 	%p878, %r8, 0;
	@%p878 bra 	$L__BB0_1377;
	add.s32 	%r3530, %r4094, %r12;
	mul.wide.u32 	%rd10210, %r3530, 4;
	add.s64 	%rd10211, %rd2, %rd10210;
	ld.global.f32 	%f7163, [%rd10211];
	mul.lo.s32 	%r3531, %r4094, %r914;
	cvt.s64.s32 	%rd10212, %r3531;
	cvt.u64.u32 	%rd10213, %r1;
	add.s64 	%rd10214, %rd10212, %rd10213;
	shl.b64 	%rd10215, %rd10214, 2;
	add.s64 	%rd10216, %rd1, %rd10215;
	ld.global.f32 	%f7164, [%rd10216+496];
	fma.rn.f32 	%f8289, %f7163, %f7164, %f8289;
$L__BB0_1377:
	setp.lt.u32 	%p879, %r2, 7;
	st.global.f32 	[%rd3+496], %f8289;
	ld.global.f32 	%f8297, [%rd3+500];
	mov.b32 	%r4098, 0;
	@%p879 bra 	$L__BB0_1380;
	mov.b32 	%r4096, 0;
$L__BB0_1379:
	.pragma "nounroll";
	add.s32 	%r3534, %r4096, %r12;
	mul.wide.u32 	%rd10217, %r3534, 4;
	add.s64 	%rd10218, %rd2, %rd10217;
	ld.global.f32 	%f7166, [%rd10218];
	mul.lo.s32 	%r3535, %r4096, %r914;
	cvt.s64.s32 	%rd10219, %r3535;
	cvt.u64.u32 	%rd10220, %r1;
	add.s64 	%rd10221, %rd10219, %rd10220;
	shl.b64 	%rd10222, %rd10221, 2;
	add.s64 	%rd10223, %rd1, %rd10222;
	ld.global.f32 	%f7167, [%rd10223+500];
	fma.rn.f32 	%f7168, %f7166, %f7167, %f8297;
	ld.global.f32 	%f7169, [%rd10218+4];
	add.s32 	%r3536, %r3535, %r914;
	cvt.s64.s32 	%rd10224, %r3536;
	add.s64 	%rd10225, %rd10224, %rd10220;
	shl.b64 	%rd10226, %rd10225, 2;
	add.s64 	%rd10227, %rd1, %rd10226;
	ld.global.f32 	%f7170, [%rd10227+500];
	fma.rn.f32 	%f7171, %f7169, %f7170, %f7168;
	ld.global.f32 	%f7172, [%rd10218+8];
	add.s32 	%r3537, %r3536, %r914;
	cvt.s64.s32 	%rd10228, %r3537;
	add.s64 	%rd10229, %rd10228, %rd10220;
	shl.b64 	%rd10230, %rd10229, 2;
	add.s64 	%rd10231, %rd1, %rd10230;
	ld.global.f32 	%f7173, [%rd10231+500];
	fma.rn.f32 	%f7174, %f7172, %f7173, %f7171;
	ld.global.f32 	%f7175, [%rd10218+12];
	add.s32 	%r3538, %r3537, %r914;
	cvt.s64.s32 	%rd10232, %r3538;
	add.s64 	%rd10233, %rd10232, %rd10220;
	shl.b64 	%rd10234, %rd10233, 2;
	add.s64 	%rd10235, %rd1, %rd10234;
	ld.global.f32 	%f7176, [%rd10235+500];
	fma.rn.f32 	%f7177, %f7175, %f7176, %f7174;
	ld.global.f32 	%f7178, [%rd10218+16];
	add.s32 	%r3539, %r3538, %r914;
	cvt.s64.s32 	%rd10236, %r3539;
	add.s64 	%rd10237, %rd10236, %rd10220;
	shl.b64 	%rd10238, %rd10237, 2;
	add.s64 	%rd10239, %rd1, %rd10238;
	ld.global.f32 	%f7179, [%rd10239+500];
	fma.rn.f32 	%f7180, %f7178, %f7179, %f7177;
	ld.global.f32 	%f7181, [%rd10218+20];
	add.s32 	%r3540, %r3539, %r914;
	cvt.s64.s32 	%rd10240, %r3540;
	add.s64 	%rd10241, %rd10240, %rd10220;
	shl.b64 	%rd10242, %rd10241, 2;
	add.s64 	%rd10243, %rd1, %rd10242;
	ld.global.f32 	%f7182, [%rd10243+500];
	fma.rn.f32 	%f7183, %f7181, %f7182, %f7180;
	ld.global.f32 	%f7184, [%rd10218+24];
	add.s32 	%r3541, %r3540, %r914;
	cvt.s64.s32 	%rd10244, %r3541;
	add.s64 	%rd10245, %rd10244, %rd10220;
	shl.b64 	%rd10246, %rd10245, 2;
	add.s64 	%rd10247, %rd1, %rd10246;
	ld.global.f32 	%f7185, [%rd10247+500];
	fma.rn.f32 	%f7186, %f7184, %f7185, %f7183;
	ld.global.f32 	%f7187, [%rd10218+28];
	add.s32 	%r3542, %r3541, %r914;
	cvt.s64.s32 	%rd10248, %r3542;
	add.s64 	%rd10249, %rd10248, %rd10220;
	shl.b64 	%rd10250, %rd10249, 2;
	add.s64 	%rd10251, %rd1, %rd10250;
	ld.global.f32 	%f7188, [%rd10251+500];
	fma.rn.f32 	%f8297, %f7187, %f7188, %f7186;
	add.s32 	%r4096, %r4096, 8;
	setp.ne.s32 	%p880, %r4096, %r7;
	mov.u32 	%r4098, %r7;
	@%p880 bra 	$L__BB0_1379;
$L__BB0_1380:
	setp.eq.s32 	%p881, %r3, 0;
	@%p881 bra 	$L__BB0_1388;
	setp.lt.u32 	%p882, %r4, 3;
	@%p882 bra 	$L__BB0_1383;
	add.s32 	%r3543, %r4098, %r12;
	mul.wide.u32 	%rd10252, %r3543, 4;
	add.s64 	%rd10253, %rd2, %rd10252;
	ld.global.f32 	%f7190, [%rd10253];
	mul.lo.s32 	%r3544, %r4098, %r914;
	cvt.s64.s32 	%rd10254, %r3544;
	cvt.u64.u32 	%rd10255, %r1;
	add.s64 	%rd10256, %rd10254, %rd10255;
	shl.b64 	%rd10257, %rd10256, 2;
	add.s64 	%rd10258, %rd1, %rd10257;
	ld.global.f32 	%f7191, [%rd10258+500];
	fma.rn.f32 	%f7192, %f7190, %f7191, %f8297;
	cvt.u64.u32 	%rd10259, %r12;
	cvt.u64.u32 	%rd10260, %r4098;
	add.s64 	%rd10261, %rd10260, %rd10259;
	shl.b64 	%rd10262, %rd10261, 2;
	add.s64 	%rd10263, %rd2, %rd10262;
	ld.global.f32 	%f7193, [%rd10263+4];
	add.s32 	%r3545, %r3544, %r914;
	cvt.s64.s32 	%rd10264, %r3545;
	add.s64 	%rd10265, %rd10264, %rd10255;
	shl.b64 	%rd10266, %rd10265, 2;
	add.s64 	%rd10267, %rd1, %rd10266;
	ld.global.f32 	%f7194, [%rd10267+500];
	fma.rn.f32 	%f7195, %f7193, %f7194, %f7192;
	ld.global.f32 	%f7196, [%rd10263+8];
	add.s32 	%r3546, %r3545, %r914;
	cvt.s64.s32 	%rd10268, %r3546;
	add.s64 	%rd10269, %rd10268, %rd10255;
	shl.b64 	%rd10270, %rd10269, 2;
	add.s64 	%rd10271, %rd1, %rd10270;
	ld.global.f32 	%f7197, [%rd10271+500];
	fma.rn.f32 	%f7198, %f7196, %f7197, %f7195;
	ld.global.f32 	%f7199, [%rd10263+12];
	add.s32 	%r3547, %r3546, %r914;
	cvt.s64.s32 	%rd10272, %r3547;
	add.s64 	%rd10273, %rd10272, %rd10255;
	shl.b64 	%rd10274, %rd10273, 2;
	add.s64 	%rd10275, %rd1, %rd10274;
	ld.global.f32 	%f7200, [%rd10275+500];
	fma.rn.f32 	%f8297, %f7199, %f7200, %f7198;
	add.s32 	%r4098, %r4098, 4;
$L__BB0_1383:
	setp.eq.s32 	%p883, %r5, 0;
	@%p883 bra 	$L__BB0_1388;
	setp.eq.s32 	%p884, %r6, 0;
	@%p884 bra 	$L__BB0_1386;
	add.s32 	%r3548, %r4098, %r12;
	mul.wide.u32 	%rd10276, %r3548, 4;
	add.s64 	%rd10277, %rd2, %rd10276;
	ld.global.f32 	%f7202, [%rd10277];
	mul.lo.s32 	%r3549, %r4098, %r914;
	cvt.s64.s32 	%rd10278, %r3549;
	cvt.u64.u32 	%rd10279, %r1;
	add.s64 	%rd10280, %rd10278, %rd10279;
	shl.b64 	%rd10281, %rd10280, 2;
	add.s64 	%rd10282, %rd1, %rd10281;
	ld.global.f32 	%f7203, [%rd10282+500];
	fma.rn.f32 	%f7204, %f7202, %f7203, %f8297;
	cvt.u64.u32 	%rd10283, %r12;
	cvt.u64.u32 	%rd10284, %r4098;
	add.s64 	%rd10285, %rd10284, %rd10283;
	shl.b64 	%rd10286, %rd10285, 2;
	add.s64 	%rd10287, %rd2, %rd10286;
	ld.global.f32 	%f7205, [%rd10287+4];
	add.s32 	%r3550, %r3549, %r914;
	cvt.s64.s32 	%rd10288, %r3550;
	add.s64 	%rd10289, %rd10288, %rd10279;
	shl.b64 	%rd10290, %rd10289, 2;
	add.s64 	%rd10291, %rd1, %rd10290;
	ld.global.f32 	%f7206, [%rd10291+500];
	fma.rn.f32 	%f8297, %f7205, %f7206, %f7204;
	add.s32 	%r4098, %r4098, 2;
$L__BB0_1386:
	setp.eq.s32 	%p885, %r8, 0;
	@%p885 bra 	$L__BB0_1388;
	add.s32 	%r3551, %r4098, %r12;
	mul.wide.u32 	%rd10292, %r3551, 4;
	add.s64 	%rd10293, %rd2, %rd10292;
	ld.global.f32 	%f7207, [%rd10293];
	mul.lo.s32 	%r3552, %r4098, %r914;
	cvt.s64.s32 	%rd10294, %r3552;
	cvt.u64.u32 	%rd10295, %r1;
	add.s64 	%rd10296, %rd10294, %rd10295;
	shl.b64 	%rd10297, %rd10296, 2;
	add.s64 	%rd10298, %rd1, %rd10297;
	ld.global.f32 	%f7208, [%rd10298+500];
	fma.rn.f32 	%f8297, %f7207, %f7208, %f8297;
$L__BB0_1388:
	setp.lt.u32 	%p886, %r2, 7;
	st.global.f32 	[%rd3+500], %f8297;
	ld.global.f32 	%f8305, [%rd3+504];
	mov.b32 	%r4102, 0;
	@%p886 bra 	$L__BB0_1391;
	mov.b32 	%r4100, 0;
$L__BB0_1390:
	.pragma "nounroll";
	add.s32 	%r3555, %r4100, %r12;
	mul.wide.u32 	%rd10299, %r3555, 4;
	add.s64 	%rd10300, %rd2, %rd10299;
	ld.global.f32 	%f7210, [%rd10300];
	mul.lo.s32 	%r3556, %r4100, %r914;
	cvt.s64.s32 	%rd10301, %r3556;
	cvt.u64.u32 	%rd10302, %r1;
	add.s64 	%rd10303, %rd10301, %rd10302;
	shl.b64 	%rd10304, %rd10303, 2;
	add.s64 	%rd10305, %rd1, %rd10304;
	ld.global.f32 	%f7211, [%rd10305+504];
	fma.rn.f32 	%f7212, %f7210, %f7211, %f8305;
	ld.global.f32 	%f7213, [%rd10300+4];
	add.s32 	%r3557, %r3556, %r914;
	cvt.s64.s32 	%rd10306, %r3557;
	add.s64 	%rd10307, %rd10306, %rd10302;
	shl.b64 	%rd10308, %rd10307, 2;
	add.s64 	%rd10309, %rd1, %rd10308;
	ld.global.f32 	%f7214, [%rd10309+504];
	fma.rn.f32 	%f7215, %f7213, %f7214, %f7212;
	ld.global.f32 	%f7216, [%rd10300+8];
	add.s32 	%r3558, %r3557, %r914;
	cvt.s64.s32 	%rd10310, %r3558;
	add.s64 	%rd10311, %rd10310, %rd10302;
	shl.b64 	%rd10312, %rd10311, 2;
	add.s64 	%rd10313, %rd1, %rd10312;
	ld.global.f32 	%f7217, [%rd10313+504];
	fma.rn.f32 	%f7218, %f7216, %f7217, %f7215;
	ld.global.f32 	%f7219, [%rd10300+12];
	add.s32 	%r3559, %r3558, %r914;
	cvt.s64.s32 	%rd10314, %r3559;
	add.s64 	%rd10315, %rd10314, %rd10302;
	shl.b64 	%rd10316, %rd10315, 2;
	add.s64 	%rd10317, %rd1, %rd10316;
	ld.global.f32 	%f7220, [%rd10317+504];
	fma.rn.f32 	%f7221, %f7219, %f7220, %f7218;
	ld.global.f32 	%f7222, [%rd10300+16];
	add.s32 	%r3560, %r3559, %r914;
	cvt.s64.s32 	%rd10318, %r3560;
	add.s64 	%rd10319, %rd10318, %rd10302;
	shl.b64 	%rd10320, %rd10319, 2;
	add.s64 	%rd10321, %rd1, %rd10320;
	ld.global.f32 	%f7223, [%rd10321+504];
	fma.rn.f32 	%f7224, %f7222, %f7223, %f7221;
	ld.global.f32 	%f7225, [%rd10300+20];
	add.s32 	%r3561, %r3560, %r914;
	cvt.s64.s32 	%rd10322, %r3561;
	add.s64 	%rd10323, %rd10322, %rd10302;
	shl.b64 	%rd10324, %rd10323, 2;
	add.s64 	%rd10325, %rd1, %rd10324;
	ld.global.f32 	%f7226, [%rd10325+504];
	fma.rn.f32 	%f7227, %f7225, %f7226, %f7224;
	ld.global.f32 	%f7228, [%rd10300+24];
	add.s32 	%r3562, %r3561, %r914;
	cvt.s64.s32 	%rd10326, %r3562;
	add.s64 	%rd10327, %rd10326, %rd10302;
	shl.b64 	%rd10328, %rd10327, 2;
	add.s64 	%rd10329, %rd1, %rd10328;
	ld.global.f32 	%f7229, [%rd10329+504];
	fma.rn.f32 	%f7230, %f7228, %f7229, %f7227;
	ld.global.f32 	%f7231, [%rd10300+28];
	add.s32 	%r3563, %r3562, %r914;
	cvt.s64.s32 	%rd10330, %r3563;
	add.s64 	%rd10331, %rd10330, %rd10302;
	shl.b64 	%rd10332, %rd10331, 2;
	add.s64 	%rd10333, %rd1, %rd10332;
	ld.global.f32 	%f7232, [%rd10333+504];
	fma.rn.f32 	%f8305, %f7231, %f7232, %f7230;
	add.s32 	%r4100, %r4100, 8;
	setp.ne.s32 	%p887, %r4100, %r7;
	mov.u32 	%r4102, %r7;
	@%p887 bra 	$L__BB0_1390;
$L__BB0_1391:
	setp.eq.s32 	%p888, %r3, 0;
	@%p888 bra 	$L__BB0_1399;
	setp.lt.u32 	%p889, %r4, 3;
	@%p889 bra 	$L__BB0_1394;
	add.s32 	%r3564, %r4102, %r12;
	mul.wide.u32 	%rd10334, %r3564, 4;
	add.s64 	%rd10335, %rd2, %rd10334;
	ld.global.f32 	%f7234, [%rd10335];
	mul.lo.s32 	%r3565, %r4102, %r914;
	cvt.s64.s32 	%rd10336, %r3565;
	add.s64 	%rd10338, %rd10336, %rd10459;
	shl.b64 	%rd10339, %rd10338, 2;
	add.s64 	%rd10340, %rd1, %rd10339;
	ld.global.f32 	%f7235, [%rd10340+504];
	fma.rn.f32 	%f7236, %f7234, %f7235, %f8305;
	cvt.u64.u32 	%rd10341, %r12;
	cvt.u64.u32 	%rd10342, %r4102;
	add.s64 	%rd10343, %rd10342, %rd10341;
	shl.b64 	%rd10344, %rd10343, 2;
	add.s64 	%rd10345, %rd2, %rd10344;
	ld.global.f32 	%f7237, [%rd10345+4];
	add.s32 	%r3566, %r3565, %r914;
	cvt.s64.s32 	%rd10346, %r3566;
	add.s64 	%rd10347, %rd10346, %rd10459;
	shl.b64 	%rd10348, %rd10347, 2;
	add.s64 	%rd10349, %rd1, %rd10348;
	ld.global.f32 	%f7238, [%rd10349+504];
	fma.rn.f32 	%f7239, %f7237, %f7238, %f7236;
	ld.global.f32 	%f7240, [%rd10345+8];
	add.s32 	%r3567, %r3566, %r914;
	cvt.s64.s32 	%rd10350, %r3567;
	add.s64 	%rd10351, %rd10350, %rd10459;
	shl.b64 	%rd10352, %rd10351, 2;
	add.s64 	%rd10353, %rd1, %rd10352;
	ld.global.f32 	%f7241, [%rd10353+504];
	fma.rn.f32 	%f7242, %f7240, %f7241, %f7239;
	ld.global.f32 	%f7243, [%rd10345+12];
	add.s32 	%r3568, %r3567, %r914;
	cvt.s64.s32 	%rd10354, %r3568;
	add.s64 	%rd10355, %rd10354, %rd10459;
	shl.b64 	%rd10356, %rd10355, 2;
	add.s64 	%rd10357, %rd1, %rd10356;
	ld.global.f32 	%f7244, [%rd10357+504];
	fma.rn.f32 	%f8305, %f7243, %f7244, %f7242;
	add.s32 	%r4102, %r4102, 4;
$L__BB0_1394:
	setp.eq.s32 	%p890, %r5, 0;
	@%p890 bra 	$L__BB0_1399;
	setp.eq.s32 	%p891, %r6, 0;
	@%p891 bra 	$L__BB0_1397;
	add.s32 	%r3569, %r4102, %r12;
	mul.wide.u32 	%rd10358, %r3569, 4;
	add.s64 	%rd10359, %rd2, %rd10358;
	ld.global.f32 	%f7246, [%rd10359];
	mul.lo.s32 	%r3570, %r4102, %r914;
	cvt.s64.s32 	%rd10360, %r3570;
	add.s64 	%rd10362, %rd10360, %rd10459;
	shl.b64 	%rd10363, %rd10362, 2;
	add.s64 	%rd10364, %rd1, %rd10363;
	ld.global.f32 	%f7247, [%rd10364+504];
	fma.rn.f32 	%f7248, %f7246, %f7247, %f8305;
	cvt.u64.u32 	%rd10365, %r12;
	cvt.u64.u32 	%rd10366, %r4102;
	add.s64 	%rd10367, %rd10366, %rd10365;
	shl.b64 	%rd10368, %rd10367, 2;
	add.s64 	%rd10369, %rd2, %rd10368;
	ld.global.f32 	%f7249, [%rd10369+4];
	add.s32 	%r3571, %r3570, %r914;
	cvt.s64.s32 	%rd10370, %r3571;
	add.s64 	%rd10371, %rd10370, %rd10459;
	shl.b64 	%rd10372, %rd10371, 2;
	add.s64 	%rd10373, %rd1, %rd10372;
	ld.global.f32 	%f7250, [%rd10373+504];
	fma.rn.f32 	%f8305, %f7249, %f7250, %f7248;
	add.s32 	%r4102, %r4102, 2;
$L__BB0_1397:
	setp.eq.s32 	%p892, %r8, 0;
	@%p892 bra 	$L__BB0_1399;
	add.s32 	%r3572, %r4102, %r12;
	mul.wide.u32 	%rd10374, %r3572, 4;
	add.s64 	%rd10375, %rd2, %rd10374;
	ld.global.f32 	%f7251, [%rd10375];
	mul.lo.s32 	%r3573, %r4102, %r914;
	cvt.s64.s32 	%rd10376, %r3573;
	add.s64 	%rd10378, %rd10376, %rd10459;
	shl.b64 	%rd10379, %rd10378, 2;
	add.s64 	%rd10380, %rd1, %rd10379;
	ld.global.f32 	%f7252, [%rd10380+504];
	fma.rn.f32 	%f8305, %f7251, %f7252, %f8305;
$L__BB0_1399:
	setp.lt.u32 	%p893, %r2, 7;
	st.global.f32 	[%rd3+504], %f8305;
	ld.global.f32 	%f8313, [%rd3+508];
	mov.b32 	%r4106, 0;
	@%p893 bra 	$L__BB0_1402;
	mov.b32 	%r4104, 0;
$L__BB0_1401:
	.pragma "nounroll";
	add.s32 	%r3576, %r4104, %r12;
	mul.wide.u32 	%rd10381, %r3576, 4;
	add.s64 	%rd10382, %rd2, %rd10381;
	ld.global.f32 	%f7254, [%rd10382];
	mul.lo.s32 	%r3577, %r4104, %r914;
	cvt.s64.s32 	%rd10383, %r3577;
	add.s64 	%rd10385, %rd10383, %rd10459;
	shl.b64 	%rd10386, %rd10385, 2;
	add.s64 	%rd10387, %rd1, %rd10386;
	ld.global.f32 	%f7255, [%rd10387+508];
	fma.rn.f32 	%f7256, %f7254, %f7255, %f8313;
	ld.global.f32 	%f7257, [%rd10382+4];
	add.s32 	%r3578, %r3577, %r914;
	cvt.s64.s32 	%rd10388, %r3578;
	add.s64 	%rd10389, %rd10388, %rd10459;
	shl.b64 	%rd10390, %rd10389, 2;
	add.s64 	%rd10391, %rd1, %rd10390;
	ld.global.f32 	%f7258, [%rd10391+508];
	fma.rn.f32 	%f7259, %f7257, %f7258, %f7256;
	ld.global.f32 	%f7260, [%rd10382+8];
	add.s32 	%r3579, %r3578, %r914;
	cvt.s64.s32 	%rd10392, %r3579;
	add.s64 	%rd10393, %rd10392, %rd10459;
	shl.b64 	%rd10394, %rd10393, 2;
	add.s64 	%rd10395, %rd1, %rd10394;
	ld.global.f32 	%f7261, [%rd10395+508];
	fma.rn.f32 	%f7262, %f7260, %f7261, %f7259;
	ld.global.f32 	%f7263, [%rd10382+12];
	add.s32 	%r3580, %r3579, %r914;
	cvt.s64.s32 	%rd10396, %r3580;
	add.s64 	%rd10397, %rd10396, %rd10459;
	shl.b64 	%rd10398, %rd10397, 2;
	add.s64 	%rd10399, %rd1, %rd10398;
	ld.global.f32 	%f7264, [%rd10399+508];
	fma.rn.f32 	%f7265, %f7263, %f7264, %f7262;
	ld.global.f32 	%f7266, [%rd10382+16];
	add.s32 	%r3581, %r3580, %r914;
	cvt.s64.s32 	%rd10400, %r3581;
	add.s64 	%rd10401, %rd10400, %rd10459;
	shl.b64 	%rd10402, %rd10401, 2;
	add.s64 	%rd10403, %rd1, %rd10402;
	ld.global.f32 	%f7267, [%rd10403+508];
	fma.rn.f32 	%f7268, %f7266, %f7267, %f7265;
	ld.global.f32 	%f7269, [%rd10382+20];
	add.s32 	%r3582, %r3581, %r914;
	cvt.s64.s32 	%rd10404, %r3582;
	add.s64 	%rd10405, %rd10404, %rd10459;
	shl.b64 	%rd10406, %rd10405, 2;
	add.s64 	%rd10407, %rd1, %rd10406;
	ld.global.f32 	%f7270, [%rd10407+508];
	fma.rn.f32 	%f7271, %f7269, %f7270, %f7268;
	ld.global.f32 	%f7272, [%rd10382+24];
	add.s32 	%r3583, %r3582, %r914;
	cvt.s64.s32 	%rd10408, %r3583;
	add.s64 	%rd10409, %rd10408, %rd10459;
	shl.b64 	%rd10410, %rd10409, 2;
	add.s64 	%rd10411, %rd1, %rd10410;
	ld.global.f32 	%f7273, [%rd10411+508];
	fma.rn.f32 	%f7274, %f7272, %f7273, %f7271;
	ld.global.f32 	%f7275, [%rd10382+28];
	add.s32 	%r3584, %r3583, %r914;
	cvt.s64.s32 	%rd10412, %r3584;
	add.s64 	%rd10413, %rd10412, %rd10459;
	shl.b64 	%rd10414, %rd10413, 2;
	add.s64 	%rd10415, %rd1, %rd10414;
	ld.global.f32 	%f7276, [%rd10415+508];
	fma.rn.f32 	%f8313, %f7275, %f7276, %f7274;
	add.s32 	%r4104, %r4104, 8;
	setp.ne.s32 	%p894, %r4104, %r7;
	mov.u32 	%r4106, %r7;
	@%p894 bra 	$L__BB0_1401;
$L__BB0_1402:
	setp.eq.s32 	%p895, %r3, 0;
	@%p895 bra 	$L__BB0_1410;
	setp.lt.u32 	%p896, %r4, 3;
	@%p896 bra 	$L__BB0_1405;
	add.s32 	%r3585, %r4106, %r12;
	mul.wide.u32 	%rd10416, %r3585, 4;
	add.s64 	%rd10417, %rd2, %rd10416;
	ld.global.f32 	%f7278, [%rd10417];
	mul.lo.s32 	%r3586, %r4106, %r914;
	cvt.s64.s32 	%rd10418, %r3586;
	add.s64 	%rd10420, %rd10418, %rd10459;
	shl.b64 	%rd10421, %rd10420, 2;
	add.s64 	%rd10422, %rd1, %rd10421;
	ld.global.f32 	%f7279, [%rd10422+508];
	fma.rn.f32 	%f7280, %f7278, %f7279, %f8313;
	cvt.u64.u32 	%rd10423, %r12;
	cvt.u64.u32 	%rd10424, %r4106;
	add.s64 	%rd10425, %rd10424, %rd10423;
	shl.b64 	%rd10426, %rd10425, 2;
	add.s64 	%rd10427, %rd2, %rd10426;
	ld.global.f32 	%f7281, [%rd10427+4];
	add.s32 	%r3587, %r3586, %r914;
	cvt.s64.s32 	%rd10428, %r3587;
	add.s64 	%rd10429, %rd10428, %rd10459;
	shl.b64 	%rd10430, %rd10429, 2;
	add.s64 	%rd10431, %rd1, %rd10430;
	ld.global.f32 	%f7282, [%rd10431+508];
	fma.rn.f32 	%f7283, %f7281, %f7282, %f7280;
	ld.global.f32 	%f7284, [%rd10427+8];
	add.s32 	%r3588, %r3587, %r914;
	cvt.s64.s32 	%rd10432, %r3588;
	add.s64 	%rd10433, %rd10432, %rd10459;
	shl.b64 	%rd10434, %rd10433, 2;
	add.s64 	%rd10435, %rd1, %rd10434;
	ld.global.f32 	%f7285, [%rd10435+508];
	fma.rn.f32 	%f7286, %f7284, %f7285, %f7283;
	ld.global.f32 	%f7287, [%rd10427+12];
	add.s32 	%r3589, %r3588, %r914;
	cvt.s64.s32 	%rd10436, %r3589;
	add.s64 	%rd10437, %rd10436, %rd10459;
	shl.b64 	%rd10438, %rd10437, 2;
	add.s64 	%rd10439, %rd1, %rd10438;
	ld.global.f32 	%f7288, [%rd10439+508];
	fma.rn.f32 	%f8313, %f7287, %f7288, %f7286;
	add.s32 	%r4106, %r4106, 4;
$L__BB0_1405:
	setp.eq.s32 	%p897, %r5, 0;
	@%p897 bra 	$L__BB0_1410;
	setp.eq.s32 	%p898, %r6, 0;
	@%p898 bra 	$L__BB0_1408;
	add.s32 	%r3590, %r4106, %r12;
	mul.wide.u32 	%rd10440, %r3590, 4;
	add.s64 	%rd10441, %rd2, %rd10440;
	ld.global.f32 	%f7290, [%rd10441];
	mul.lo.s32 	%r3591, %r4106, %r914;
	cvt.s64.s32 	%rd10442, %r3591;
	add.s64 	%rd10444, %rd10442, %rd10459;
	shl.b64 	%rd10445, %rd10444, 2;
	add.s64 	%rd10446, %rd1, %rd10445;
	ld.global.f32 	%f7291, [%rd10446+508];
	fma.rn.f32 	%f7292, %f7290, %f7291, %f8313;
	cvt.u64.u32 	%rd10447, %r12;
	cvt.u64.u32 	%rd10448, %r4106;
	add.s64 	%rd10449, %rd10448, %rd10447;
	shl.b64 	%rd10450, %rd10449, 2;
	add.s64 	%rd10451, %rd2, %rd10450;
	ld.global.f32 	%f7293, [%rd10451+4];
	add.s32 	%r3592, %r3591, %r914;
	cvt.s64.s32 	%rd10452, %r3592;
	add.s64 	%rd10453, %rd10452, %rd10459;
	shl.b64 	%rd10454, %rd10453, 2;
	add.s64 	%rd10455, %rd1, %rd10454;
	ld.global.f32 	%f7294, [%rd10455+508];
	fma.rn.f32 	%f8313, %f7293, %f7294, %f7292;
	add.s32 	%r4106, %r4106, 2;
$L__BB0_1408:
	setp.eq.s32 	%p899, %r8, 0;
	@%p899 bra 	$L__BB0_1410;
	add.s32 	%r3593, %r4106, %r12;
	mul.wide.u32 	%rd10456, %r3593, 4;
	add.s64 	%rd10457, %rd2, %rd10456;
	ld.global.f32 	%f7295, [%rd10457];
	mul.lo.s32 	%r3594, %r4106, %r914;
	cvt.s64.s32 	%rd10458, %r3594;
	add.s64 	%rd10460, %rd10458, %rd10459;
	shl.b64 	%rd10461, %rd10460, 2;
	add.s64 	%rd10462, %rd1, %rd10461;
	ld.global.f32 	%f7296, [%rd10462+508];
	fma.rn.f32 	%f8313, %f7295, %f7296, %f8313;
$L__BB0_1410:
	st.global.f32 	[%rd3+508], %f8313;
	mov.b32 	%r3596, 1;
	mov.pred 	%p901, 0;
	@%p1 bra 	$L__BB0_2;
$L__BB0_1411:
	ret;

}


// ===== COMPILED SASS (sm_100) =====

	.target	sm_100

	.elftype	@"ET_EXEC"


//--------------------- .note.nv.tkinfo           --------------------------
	.section	.note.nv.tkinfo,"",@"SHT_NOTE"
	.sectionflags	@"SHF_NOTE_NV_TKINFO"
	.tkinfo
        /*0018*/ 	.word	0x00000002
        /*0030*/ 	.string	""
        /*0030*/ 	.string	"ptxas"
        /*0030*/ 	.string	"Cuda compilation tools, release 13.0, V13.0.88"
        /*0030*/ 	.string	"Build cuda_13.0.r13.0/compiler.36424714_0"
        /*0030*/ 	.string	"-arch sm_100 -m 64 "



//--------------------- .note.nv.cuinfo           --------------------------
	.section	.note.nv.cuinfo,"",@"SHT_NOTE"
	.sectionflags	@"SHF_NOTE_NV_CUINFO"
        /*0018*/ 	.short	0x0002
        /*001a*/ 	.short	0x0064
        /*001c*/ 	.short	0x0082
	.zero		2


//--------------------- .nv.info                  --------------------------
	.section	.nv.info,"",@"SHT_CUDA_INFO"
	.align	4


	//----- nvinfo : EIATTR_REGCOUNT
	.align		4
        /*0000*/ 	.byte	0x04, 0x2f
        /*0002*/ 	.short	(.L_1 - .L_0)
	.align		4
.L_0:
        /*0004*/ 	.word	index@(_Z14MatMulKernelABiiPfiiS_iiS_ff)
        /*0008*/ 	.word	0x00000020


	//----- nvinfo : EIATTR_FRAME_SIZE
	.align		4
.L_1:
        /*000c*/ 	.byte	0x04, 0x11
        /*000e*/ 	.short	(.L_3 - .L_2)
	.align		4
.L_2:
        /*0010*/ 	.word	index@(_Z14MatMulKernelABiiPfiiS_iiS_ff)
        /*0014*/ 	.word	0x00000000


	//----- nvinfo : EIATTR_MIN_STACK_SIZE
	.align		4
.L_3:
        /*0018*/ 	.byte	0x04, 0x12
        /*001a*/ 	.short	(.L_5 - .L_4)
	.align		4
.L_4:
        /*001c*/ 	.word	index@(_Z14MatMulKernelABiiPfiiS_iiS_ff)
        /*0020*/ 	.word	0x00000000
.L_5:


//--------------------- .nv.compat                --------------------------
	.section	.nv.compat,"",@"SHT_CUDA_COMPAT_INFO"
	.align	4
        /*0000*/ 	.byte	0x02, 0x09, 0x00, 0x00, 0x02, 0x02, 0x01, 0x00, 0x02, 0x05, 0x05, 0x00, 0x03, 0x07, 0x01, 0x01
        /*0010*/ 	.byte	0x02, 0x03, 0x00, 0x00, 0x02, 0x06, 0x01, 0x00, 0x04, 0x0b, 0x08, 0x00, 0x09, 0x00, 0x00, 0x00
        /*0020*/ 	.byte	0x00, 0x00, 0x00, 0x00


//--------------------- .nv.info._Z14MatMulKernelABiiPfiiS_iiS_ff --------------------------
	.section	.nv.info._Z14MatMulKernelABiiPfiiS_iiS_ff,"",@"SHT_CUDA_INFO"
	.sectionflags	@""
	.align	4


	//----- nvinfo : EIATTR_CUDA_API_VERSION
	.align		4
        /*0000*/ 	.byte	0x04, 0x37
        /*0002*/ 	.short	(.L_7 - .L_6)
.L_6:
        /*0004*/ 	.word	0x00000082


	//----- nvinfo : EIATTR_KPARAM_INFO
	.align		4
.L_7:
        /*0008*/ 	.byte	0x04, 0x17
        /*000a*/ 	.short	(.L_9 - .L_8)
.L_8:
        /*000c*/ 	.word	0x00000000
        /*0010*/ 	.short	0x000a
        /*0012*/ 	.short	0x0034
        /*0014*/ 	.byte	0x00, 0xf0, 0x11, 0x00


	//----- nvinfo : EIATTR_KPARAM_INFO
	.align		4
.L_9:
        /*0018*/ 	.byte	0x04, 0x17
        /*001a*/ 	.short	(.L_11 - .L_10)
.L_10:
        /*001c*/ 	.word	0x00000000
        /*0020*/ 	.short	0x0009
        /*0022*/ 	.short	0x0030
        /*0024*/ 	.byte	0x00, 0xf0, 0x11, 0x00


	//----- nvinfo : EIATTR_KPARAM_INFO
	.align		4
.L_11:
        /*0028*/ 	.byte	0x04, 0x17
        /*002a*/ 	.short	(.L_13 - .L_12)
.L_12:
        /*002c*/ 	.word	0x00000000
        /*0030*/ 	.short	0x0008
        /*0032*/ 	.short	0x0028
        /*0034*/ 	.byte	0x00, 0xf5, 0x21, 0x00


	//----- nvinfo : EIATTR_KPARAM_INFO
	.align		4
.L_13:
        /*0038*/ 	.byte	0x04, 0x17
        /*003a*/ 	.short	(.L_15 - .L_14)
.L_14:
        /*003c*/ 	.word	0x00000000
        /*0040*/ 	.short	0x0007
        /*0042*/ 	.short	0x0024
        /*0044*/ 	.byte	0x00, 0xf0, 0x11, 0x00


	//----- nvinfo : EIATTR_KPARAM_INFO
	.align		4
.L_15:
        /*0048*/ 	.byte	0x04, 0x17
        /*004a*/ 	.short	(.L_17 - .L_16)
.L_16:
        /*004c*/ 	.word	0x00000000
        /*0050*/ 	.short	0x0006
        /*0052*/ 	.short	0x0020
        /*0054*/ 	.byte	0x00, 0xf0, 0x11, 0x00


	//----- nvinfo : EIATTR_KPARAM_INFO
	.align		4
.L_17:
        /*0058*/ 	.byte	0x04, 0x17
        /*005a*/ 	.short	(.L_19 - .L_18)
.L_18:
        /*005c*/ 	.word	0x00000000
        /*0060*/ 	.short	0x0005
        /*0062*/ 	.short	0x0018
        /*0064*/ 	.byte	0x00, 0xf5, 0x21, 0x00


	//----- nvinfo : EIATTR_KPARAM_INFO
	.align		4
.L_19:
        /*0068*/ 	.byte	0x04, 0x17
        /*006a*/ 	.short	(.L_21 - .L_20)
.L_20:
        /*006c*/ 	.word	0x00000000
        /*0070*/ 	.short	0x0004
        /*0072*/ 	.short	0x0014
        /*0074*/ 	.byte	0x00, 0xf0, 0x11, 0x00


	//----- nvinfo : EIATTR_KPARAM_INFO
	.align		4
.L_21:
        /*0078*/ 	.byte	0x04, 0x17
        /*007a*/ 	.short	(.L_23 - .L_22)
.L_22:
        /*007c*/ 	.word	0x00000000
        /*0080*/ 	.short	0x0003
        /*0082*/ 	.short	0x0010
        /*0084*/ 	.byte	0x00, 0xf0, 0x11, 0x00


	//----- nvinfo : EIATTR_KPARAM_INFO
	.align		4
.L_23:
        /*0088*/ 	.byte	0x04, 0x17
        /*008a*/ 	.short	(.L_25 - .L_24)
.L_24:
        /*008c*/ 	.word	0x00000000
        /*0090*/ 	.short	0x0002
        /*0092*/ 	.short	0x0008
        /*0094*/ 	.byte	0x00, 0xf5, 0x21, 0x00


	//----- nvinfo : EIATTR_KPARAM_INFO
	.align		4
.L_25:
        /*0098*/ 	.byte	0x04, 0x17
        /*009a*/ 	.short	(.L_27 - .L_26)
.L_26:
        /*009c*/ 	.word	0x00000000
        /*00a0*/ 	.short	0x0001
        /*00a2*/ 	.short	0x0004
        /*00a4*/ 	.byte	0x00, 0xf0, 0x11, 0x00


	//----- nvinfo : EIATTR_KPARAM_INFO
	.align		4
.L_27:
        /*00a8*/ 	.byte	0x04, 0x17
        /*00aa*/ 	.short	(.L_29 - .L_28)
.L_28:
        /*00ac*/ 	.word	0x00000000
        /*00b0*/ 	.short	0x0000
        /*00b2*/ 	.short	0x0000
        /*00b4*/ 	.byte	0x00, 0xf0, 0x11, 0x00


	//----- nvinfo : EIATTR_SPARSE_MMA_MASK
	.align		4
.L_29:
        /*00b8*/ 	.byte	0x03, 0x50
        /*00ba*/ 	.short	0x0000


	//----- nvinfo : EIATTR_MAXREG_COUNT
	.align		4
        /*00bc*/ 	.byte	0x03, 0x1b
        /*00be*/ 	.short	0x00ff


	//----- nvinfo : EIATTR_MERCURY_ISA_VERSION
	.align		4
        /*00c0*/ 	.byte	0x03, 0x5f
        /*00c2*/ 	.short	0x0101


	//----- nvinfo : EIATTR_VRC_CTA_INIT_COUNT
	.align		4
        /*00c4*/ 	.byte	0x02, 0x4a
	.zero		1
	.zero		1


	//----- nvinfo : EIATTR_EXIT_INSTR_OFFSETS
	.align		4
        /*00c8*/ 	.byte	0x04, 0x1c
        /*00ca*/ 	.short	(.L_31 - .L_30)


	//   ....[0]....
.L_30:
        /*00cc*/ 	.word	0x00000030


	//   ....[1]....
        /*00d0*/ 	.word	0x00052e70


	//----- nvinfo : EIATTR_CBANK_PARAM_SIZE
	.align		4
.L_31:
        /*00d4*/ 	.byte	0x03, 0x19
        /*00d6*/ 	.short	0x0038


	//----- nvinfo : EIATTR_PARAM_CBANK
	.align		4
        /*00d8*/ 	.byte	0x04, 0x0a
        /*00da*/ 	.short	(.L_33 - .L_32)
	.align		4
.L_32:
        /*00dc*/ 	.word	index@(.nv.constant0._Z14MatMulKernelABiiPfiiS_iiS_ff)
        /*00e0*/ 	.short	0x0380
        /*00e2*/ 	.short	0x0038


	//----- nvinfo : EIATTR_SW_WAR
	.align		4
.L_33:
        /*00e4*/ 	.byte	0x04, 0x36
        /*00e6*/ 	.short	(.L_35 - .L_34)
.L_34:
        /*00e8*/ 	.word	0x00000008
.L_35:


//--------------------- .nv.callgraph             --------------------------
	.section	.nv.callgraph,"",@"SHT_CUDA_CALLGRAPH"
	.align	4
	.sectionentsize	8
	.align		4
        /*0000*/ 	.word	0x00000000
	.align		4
        /*0004*/ 	.word	0xffffffff
	.align		4
        /*0008*/ 	.word	0x00000000
	.align		4
        /*000c*/ 	.word	0xfffffffe
	.align		4
        /*0010*/ 	.word	0x00000000
	.align		4
        /*0014*/ 	.word	0xfffffffd
	.align		4
        /*0018*/ 	.word	0x00000000
	.align		4
        /*001c*/ 	.word	0xfffffffc


//--------------------- .text._Z14MatMulKernelABiiPfiiS_iiS_ff --------------------------
	.section	.text._Z14MatMulKernelABiiPfiiS_iiS_ff,"ax",@progbits
	.align	128
        .global         _Z14MatMulKernelABiiPfiiS_iiS_ff
        .type           _Z14MatMulKernelABiiPfiiS_iiS_ff,@function
        .size           _Z14MatMulKernelABiiPfiiS_iiS_ff,(.L_x_641 - _Z14MatMulKernelABiiPfiiS_iiS_ff)
        .other          _Z14MatMulKernelABiiPfiiS_iiS_ff,@"STO_CUDA_ENTRY STV_DEFAULT"
_Z14MatMulKernelABiiPfiiS_iiS_ff:
.text._Z14MatMulKernelABiiPfiiS_iiS_ff:
[----:B------:R-:W-:Y:S08]  /*0000*/  LDC R1, c[0x0][0x37c] ;  /* 0x0000df00ff017b82 */ /* 0x000ff00000000800 */
[----:B------:R-:W0:Y:S02]  /*0010*/  LDC R6, c[0x0][0x384] ;  /* 0x0000e100ff067b82 */ /* 0x000e240000000800 */
[----:B0-----:R-:W-:-:S13]  /*0020*/  ISETP.GE.AND P0, PT, R6, 0x1, PT ;  /* 0x000000010600780c */ /* 0x001fda0003f06270 */
[----:B------:R-:W-:Y:S05]  /*0030*/  @!P0 EXIT ;  /* 0x000000000000894d */ /* 0x000fea0003800000 */
[----:B------:R-:W0:Y:S01]  /*0040*/  S2R R7, SR_TID.X ;  /* 0x0000000000077919 */ /* 0x000e220000002100 */
[C---:B------:R-:W-:Y:S01]  /*0050*/  LOP3.LUT R3, R6.reuse, 0x7, RZ, 0xc0, !PT ;  /* 0x0000000706037812 */ /* 0x040fe200078ec0ff */
[C---:B------:R-:W-:Y:S01]  /*0060*/  VIADD R2, R6.reuse, 0xffffffff ;  /* 0xffffffff06027836 */ /* 0x040fe20000000000 */
[C---:B------:R-:W-:Y:S01]  /*0070*/  LOP3.LUT R4, R6.reuse, 0x3, RZ, 0xc0, !PT ;  /* 0x0000000306047812 */ /* 0x040fe200078ec0ff */
[----:B------:R-:W1:Y:S01]  /*0080*/  LDCU.64 UR6, c[0x0][0x358] ;  /* 0x00006b00ff0677ac */ /* 0x000e620008000a00 */
[C---:B------:R-:W-:Y:S01]  /*0090*/  LOP3.LUT R5, R6.reuse, 0x7ffffff8, RZ, 0xc0, !PT ;  /* 0x7ffffff806057812 */ /* 0x040fe200078ec0ff */
[----:B------:R-:W-:Y:S01]  /*00a0*/  VIADD R8, R3, 0xffffffff ;  /* 0xffffffff03087836 */ /* 0x000fe20000000000 */
[----:B------:R-:W-:Y:S01]  /*00b0*/  LOP3.LUT R6, R6, 0x1, RZ, 0xc0, !PT ;  /* 0x0000000106067812 */ /* 0x000fe200078ec0ff */
[----:B------:R-:W-:Y:S01]  /*00c0*/  VIADD R9, R4, 0xffffffff ;  /* 0xffffffff04097836 */ /* 0x000fe20000000000 */
[----:B------:R-:W-:Y:S01]  /*00d0*/  UPLOP3.LUT UP0, UPT, UPT, UPT, UPT, 0x80, 0x8 ;  /* 0x000000000008789c */ /* 0x000fe20003f0f070 */
[----:B------:R-:W-:Y:S01]  /*00e0*/  IMAD.MOV R22, RZ, RZ, -R5 ;  /* 0x000000ffff167224 */ /* 0x000fe200078e0a05 */
[----:B------:R-:W-:Y:S01]  /*00f0*/  UMOV UR4, URZ ;  /* 0x000000ff00047c82 */ /* 0x000fe20008000000 */
[----:B01----:R-:W-:-:S08]  /*0100*/  IMAD.SHL.U32 R7, R7, 0x80, RZ ;  /* 0x0000008007077824 */ /* 0x003fd000078e00ff */
.L_x_639:
[----:B0-----:R-:W0:Y:S01]  /*0110*/  S2R R25, SR_TID.Y ;  /* 0x0000000000197919 */ /* 0x001e220000002200 */
[----:B-1----:R-:W1:Y:S08]  /*0120*/  LDC R24, c[0x0][0x394] ;  /* 0x0000e500ff187b82 */ /* 0x002e700000000800 */
[----:B--2---:R-:W2:Y:S01]  /*0130*/  LDC.64 R10, c[0x0][0x3a8] ;  /* 0x0000ea00ff0a7b82 */ /* 0x004ea20000000a00 */
[----:B------:R-:W-:Y:S01]  /*0140*/  ISETP.GE.U32.AND P1, PT, R2, 0x7, PT ;  /* 0x000000070200780c */ /* 0x000fe20003f26070 */
[----:B------:R-:W-:Y:S01]  /*0150*/  UPLOP3.LUT UP1, UPT, UPT, UPT, UP0, 0x80, 0x8 ;  /* 0x000000000008789c */ /* 0x000fe20003f2f000 */
[----:B0-----:R-:W-:Y:S01]  /*0160*/  LEA R25, R25, UR4, 0x1 ;  /* 0x0000000419197c11 */ /* 0x001fe2000f8e08ff */
[----:B------:R-:W0:Y:S04]  /*0170*/  LDCU UR4, c[0x0][0x384] ;  /* 0x00007080ff0477ac */ /* 0x000e280008000800 */
[----:B-1----:R-:W-:-:S04]  /*0180*/  IMAD R13, R25, R24, R7 ;  /* 0x00000018190d7224 */ /* 0x002fc800078e0207 */
[----:B--2---:R-:W-:-:S05]  /*0190*/  IMAD.WIDE R10, R13, 0x4, R10 ;  /* 0x000000040d0a7825 */ /* 0x004fca00078e020a */
[----:B------:R1:W5:Y:S01]  /*01a0*/  LDG.E R23, desc[UR6][R10.64] ;  /* 0x000000060a177981 */ /* 0x000362000c1e1900 */
[----:B------:R-:W-:Y:S02]  /*01b0*/  IMAD.MOV.U32 R0, RZ, RZ, RZ ;  /* 0x000000ffff007224 */ /* 0x000fe400078e00ff */
[----:B0-----:R-:W-:Y:S01]  /*01c0*/  IMAD R25, R25, UR4, RZ ;  /* 0x0000000419197c24 */ /* 0x001fe2000f8e02ff */
[----:B------:R-:W-:Y:S06]  /*01d0*/  @!P1 BRA `(.L_x_0) ;  /* 0x0000000000b09947 */ /* 0x000fec0003800000 */
[----:B------:R-:W-:Y:S02]  /*01e0*/  IMAD.MOV.U32 R27, RZ, RZ, R25 ;  /* 0x000000ffff1b7224 */ /* 0x000fe400078e0019 */
[----:B------:R-:W-:Y:S02]  /*01f0*/  IMAD.MOV.U32 R21, RZ, RZ, R7 ;  /* 0x000000ffff157224 */ /* 0x000fe400078e0007 */
[----:B------:R-:W-:-:S07]  /*0200*/  IMAD.MOV.U32 R0, RZ, RZ, R22 ;  /* 0x000000ffff007224 */ /* 0x000fce00078e0016 */
.L_x_1:
[----:B------:R-:W0:Y:S08]  /*0210*/  LDC.64 R14, c[0x0][0x388] ;  /* 0x0000e200ff0e7b82 */ /* 0x000e300000000a00 */
[----:B------:R-:W2:Y:S01]  /*0220*/  LDC.64 R12, c[0x0][0x398] ;  /* 0x0000e600ff0c7b82 */ /* 0x000ea20000000a00 */
[----:B0-----:R-:W-:-:S05]  /*0230*/  IMAD.WIDE.U32 R14, R27, 0x4, R14 ;  /* 0x000000041b0e7825 */ /* 0x001fca00078e000e */
[----:B------:R-:W3:Y:S01]  /*0240*/  LDG.E R20, desc[UR6][R14.64] ;  /* 0x000000060e147981 */ /* 0x000ee2000c1e1900 */
[----:B--2---:R-:W-:-:S03]  /*0250*/  IMAD.WIDE R16, R21, 0x4, R12 ;  /* 0x0000000415107825 */ /* 0x004fc600078e020c */
[----:B------:R-:W2:Y:S04]  /*0260*/  LDG.E R26, desc[UR6][R14.64+0x4] ;  /* 0x000004060e1a7981 */ /* 0x000ea8000c1e1900 */
[----:B------:R-:W3:Y:S01]  /*0270*/  LDG.E R28, desc[UR6][R16.64] ;  /* 0x00000006101c7981 */ /* 0x000ee2000c1e1900 */
[----:B------:R-:W-:-:S05]  /*0280*/  IMAD.WIDE R12, R24, 0x4, R16 ;  /* 0x00000004180c7825 */ /* 0x000fca00078e0210 */
[----:B------:R3:W2:Y:S01]  /*0290*/  LDG.E R17, desc[UR6][R12.64] ;  /* 0x000000060c117981 */ /* 0x0006a2000c1e1900 */
[----:B------:R-:W-:-:S04]  /*02a0*/  IMAD.WIDE R18, R24, 0x4, R12 ;  /* 0x0000000418127825 */ /* 0x000fc800078e020c */
[----:B---3-5:R-:W-:Y:S01]  /*02b0*/  FFMA R13, R20, R28, R23 ;  /* 0x0000001c140d7223 */ /* 0x028fe20000000017 */
[----:B------:R-:W-:Y:S01]  /*02c0*/  IMAD.WIDE R28, R24, 0x4, R18 ;  /* 0x00000004181c7825 */ /* 0x000fe200078e0212 */
[----:B------:R-:W3:Y:S04]  /*02d0*/  LDG.E R20, desc[UR6][R18.64] ;  /* 0x0000000612147981 */ /* 0x000ee8000c1e1900 */
[----:B------:R-:W3:Y:S01]  /*02e0*/  LDG.E R23, desc[UR6][R14.64+0x8] ;  /* 0x000008060e177981 */ /* 0x000ee2000c1e1900 */
[----:B--2---:R-:W-:-:S03]  /*02f0*/  FFMA R12, R26, R17, R13 ;  /* 0x000000111a0c7223 */ /* 0x004fc6000000000d */
[----:B------:R-:W2:Y:S04]  /*0300*/  LDG.E R26, desc[UR6][R14.64+0xc] ;  /* 0x00000c060e1a7981 */ /* 0x000ea8000c1e1900 */
[----:B------:R-:W2:Y:S01]  /*0310*/  LDG.E R19, desc[UR6][R28.64] ;  /* 0x000000061c137981 */ /* 0x000ea2000c1e1900 */
[----:B------:R-:W-:-:S04]  /*0320*/  IMAD.WIDE R16, R24, 0x4, R28 ;  /* 0x0000000418107825 */ /* 0x000fc800078e021c */
[----:B---3--:R-:W-:Y:S01]  /*0330*/  FFMA R23, R23, R20, R12 ;  /* 0x0000001417177223 */ /* 0x008fe2000000000c */
[----:B------:R-:W-:Y:S02]  /*0340*/  IMAD.WIDE R12, R24, 0x4, R16 ;  /* 0x00000004180c7825 */ /* 0x000fe400078e0210 */
[----:B------:R-:W3:Y:S04]  /*0350*/  LDG.E R16, desc[UR6][R16.64] ;  /* 0x0000000610107981 */ /* 0x000ee8000c1e1900 */
[----:B------:R-:W4:Y:S01]  /*0360*/  LDG.E R20, desc[UR6][R12.64] ;  /* 0x000000060c147981 */ /* 0x000f22000c1e1900 */
[----:B--2---:R-:W-:Y:S01]  /*0370*/  FFMA R23, R26, R19, R23 ;  /* 0x000000131a177223 */ /* 0x004fe20000000017 */
[C---:B------:R-:W-:Y:S02]  /*0380*/  IMAD.WIDE R18, R24.reuse, 0x4, R12 ;  /* 0x0000000418127825 */ /* 0x040fe400078e020c */
[----:B------:R-:W3:Y:S04]  /*0390*/  LDG.E R26, desc[UR6][R14.64+0x10] ;  /* 0x000010060e1a7981 */ /* 0x000ee8000c1e1900 */
[----:B------:R-:W2:Y:S01]  /*03a0*/  LDG.E R17, desc[UR6][R14.64+0x1c] ;  /* 0x00001c060e117981 */ /* 0x000ea2000c1e1900 */
[----:B------:R-:W-:-:S03]  /*03b0*/  IMAD.WIDE R28, R24, 0x4, R18 ;  /* 0x00000004181c7825 */ /* 0x000fc600078e0212 */
[----:B------:R-:W4:Y:S04]  /*03c0*/  LDG.E R13, desc[UR6][R14.64+0x14] ;  /* 0x000014060e0d7981 */ /* 0x000f28000c1e1900 */
[----:B------:R-:W2:Y:S04]  /*03d0*/  LDG.E R12, desc[UR6][R14.64+0x18] ;  /* 0x000018060e0c7981 */ /* 0x000ea8000c1e1900 */
[----:B------:R-:W2:Y:S04]  /*03e0*/  LDG.E R28, desc[UR6][R28.64] ;  /* 0x000000061c1c7981 */ /* 0x000ea8000c1e1900 */
[----:B------:R-:W2:Y:S01]  /*03f0*/  LDG.E R15, desc[UR6][R18.64] ;  /* 0x00000006120f7981 */ /* 0x000ea2000c1e1900 */
[----:B------:R-:W-:-:S05]  /*0400*/  VIADD R0, R0, 0x8 ;  /* 0x0000000800007836 */ /* 0x000fca0000000000 */
[----:B------:R-:W-:Y:S01]  /*0410*/  ISETP.NE.AND P0, PT, R0, RZ, PT ;  /* 0x000000ff0000720c */ /* 0x000fe20003f05270 */
[----:B------:R-:W-:Y:S02]  /*0420*/  VIADD R27, R27, 0x8 ;  /* 0x000000081b1b7836 */ /* 0x000fe40000000000 */
[----:B------:R-:W-:Y:S02]  /*0430*/  IMAD R21, R24, 0x8, R21 ;  /* 0x0000000818157824 */ /* 0x000fe400078e0215 */
[----:B---3--:R-:W-:-:S04]  /*0440*/  FFMA R16, R26, R16, R23 ;  /* 0x000000101a107223 */ /* 0x008fc80000000017 */
[----:B----4-:R-:W-:-:S04]  /*0450*/  FFMA R23, R13, R20, R16 ;  /* 0x000000140d177223 */ /* 0x010fc80000000010 */
[----:B--2---:R-:W-:-:S04]  /*0460*/  FFMA R12, R12, R15, R23 ;  /* 0x0000000f0c0c7223 */ /* 0x004fc80000000017 */
[----:B------:R-:W-:Y:S01]  /*0470*/  FFMA R23, R17, R28, R12 ;  /* 0x0000001c11177223 */ /* 0x000fe2000000000c */
[----:B------:R-:W-:Y:S06]  /*0480*/  @P0 BRA `(.L_x_1) ;  /* 0xfffffffc00600947 */ /* 0x000fec000383ffff */
[----:B------:R-:W-:-:S07]  /*0490*/  IMAD.MOV.U32 R0, RZ, RZ, R5 ;  /* 0x000000ffff007224 */ /* 0x000fce00078e0005 */
.L_x_0:
[----:B------:R-:W-:-:S13]  /*04a0*/  ISETP.NE.AND P0, PT, R3, RZ, PT ;  /* 0x000000ff0300720c */ /* 0x000fda0003f05270 */
[----:B------:R-:W-:Y:S05]  /*04b0*/  @!P0 BRA `(.L_x_2) ;  /* 0x0000000000f48947 */ /* 0x000fea0003800000 */
[----:B------:R-:W-:Y:S02]  /*04c0*/  ISETP.GE.U32.AND P2, PT, R8, 0x3, PT ;  /* 0x000000030800780c */ /* 0x000fe40003f46070 */
[----:B------:R-:W-:-:S11]  /*04d0*/  ISETP.NE.AND P3, PT, R4, RZ, PT ;  /* 0x000000ff0400720c */ /* 0x000fd60003f65270 */
[----:B------:R-:W-:Y:S05]  /*04e0*/  @!P2 BRA `(.L_x_3) ;  /* 0x00000000006ca947 */ /* 0x000fea0003800000 */
[----:B------:R-:W0:Y:S01]  /*04f0*/  LDC.64 R16, c[0x0][0x398] ;  /* 0x0000e600ff107b82 */ /* 0x000e220000000a00 */
[----:B------:R-:W2:Y:S01]  /*0500*/  LDCU.64 UR4, c[0x0][0x388] ;  /* 0x00007100ff0477ac */ /* 0x000ea20008000a00 */
[----:B------:R-:W-:Y:S02]  /*0510*/  IMAD R15, R0, R24, R7 ;  /* 0x00000018000f7224 */ /* 0x000fe400078e0207 */
[----:B------:R-:W-:-:S04]  /*0520*/  IMAD.IADD R13, R25, 0x1, R0 ;  /* 0x00000001190d7824 */ /* 0x000fc800078e0200 */
[----:B------:R-:W3:Y:S01]  /*0530*/  LDC.64 R18, c[0x0][0x388] ;  /* 0x0000e200ff127b82 */ /* 0x000ee20000000a00 */
[----:B0-----:R-:W-:Y:S01]  /*0540*/  IMAD.WIDE R16, R15, 0x4, R16 ;  /* 0x000000040f107825 */ /* 0x001fe200078e0210 */
[----:B------:R-:W-:-:S05]  /*0550*/  IADD3 R15, P2, PT, R25, R0, RZ ;  /* 0x00000000190f7210 */ /* 0x000fca0007f5e0ff */
[----:B------:R-:W-:Y:S01]  /*0560*/  IMAD.X R20, RZ, RZ, RZ, P2 ;  /* 0x000000ffff147224 */ /* 0x000fe200010e06ff */
[----:B--2---:R-:W-:Y:S01]  /*0570*/  LEA R14, P2, R15, UR4, 0x2 ;  /* 0x000000040f0e7c11 */ /* 0x004fe2000f8410ff */
[----:B---3--:R-:W-:-:S03]  /*0580*/  IMAD.WIDE.U32 R18, R13, 0x4, R18 ;  /* 0x000000040d127825 */ /* 0x008fc600078e0012 */
[----:B------:R-:W-:Y:S01]  /*0590*/  LEA.HI.X R15, R15, UR5, R20, 0x2, P2 ;  /* 0x000000050f0f7c11 */ /* 0x000fe200090f1414 */
[C---:B------:R-:W-:Y:S02]  /*05a0*/  IMAD.WIDE R12, R24.reuse, 0x4, R16 ;  /* 0x00000004180c7825 */ /* 0x040fe400078e0210 */
[----:B------:R-:W2:Y:S04]  /*05b0*/  LDG.E R18, desc[UR6][R18.64] ;  /* 0x0000000612127981 */ /* 0x000ea8000c1e1900 */
[----:B------:R-:W2:Y:S01]  /*05c0*/  LDG.E R16, desc[UR6][R16.64] ;  /* 0x0000000610107981 */ /* 0x000ea2000c1e1900 */
[----:B------:R-:W-:-:S03]  /*05d0*/  IMAD.WIDE R20, R24, 0x4, R12 ;  /* 0x0000000418147825 */ /* 0x000fc600078e020c */
[----:B------:R-:W3:Y:S04]  /*05e0*/  LDG.E R12, desc[UR6][R12.64] ;  /* 0x000000060c0c7981 */ /* 0x000ee8000c1e1900 */
[----:B------:R-:W3:Y:S01]  /*05f0*/  LDG.E R29, desc[UR6][R14.64+0x4] ;  /* 0x000004060e1d7981 */ /* 0x000ee2000c1e1900 */
[----:B------:R-:W-:-:S03]  /*0600*/  IMAD.WIDE R26, R24, 0x4, R20 ;  /* 0x00000004181a7825 */ /* 0x000fc600078e0214 */
[----:B------:R-:W4:Y:S04]  /*0610*/  LDG.E R28, desc[UR6][R20.64] ;  /* 0x00000006141c7981 */ /* 0x000f28000c1e1900 */
[----:B------:R-:W4:Y:S04]  /*0620*/  LDG.E R13, desc[UR6][R14.64+0xc] ;  /* 0x00000c060e0d7981 */ /* 0x000f28000c1e1900 */
[----:B------:R-:W4:Y:S04]  /*0630*/  LDG.E R26, desc[UR6][R26.64] ;  /* 0x000000061a1a7981 */ /* 0x000f28000c1e1900 */
[----:B------:R-:W4:Y:S01]  /*0640*/  LDG.E R20, desc[UR6][R14.64+0x8] ;  /* 0x000008060e147981 */ /* 0x000f22000c1e1900 */
[----:B------:R-:W-:-:S02]  /*0650*/  VIADD R0, R0, 0x4 ;  /* 0x0000000400007836 */ /* 0x000fc40000000000 */
[----:B--2--5:R-:W-:-:S04]  /*0660*/  FFMA R23, R18, R16, R23 ;  /* 0x0000001012177223 */ /* 0x024fc80000000017 */
[----:B---3--:R-:W-:-:S04]  /*0670*/  FFMA R23, R29, R12, R23 ;  /* 0x0000000c1d177223 */ /* 0x008fc80000000017 */
[----:B----4-:R-:W-:-:S04]  /*0680*/  FFMA R23, R20, R28, R23 ;  /* 0x0000001c14177223 */ /* 0x010fc80000000017 */
[----:B------:R-:W-:-:S07]  /*0690*/  FFMA R23, R13, R26, R23 ;  /* 0x0000001a0d177223 */ /* 0x000fce0000000017 */
.L_x_3:
[----:B------:R-:W-:Y:S05]  /*06a0*/  @!P3 BRA `(.L_x_2) ;  /* 0x000000000078b947 */ /* 0x000fea0003800000 */
[----:B------:R-:W-:Y:S02]  /*06b0*/  ISETP.NE.AND P2, PT, R9, RZ, PT ;  /* 0x000000ff0900720c */ /* 0x000fe40003f45270 */
[----:B------:R-:W-:-:S11]  /*06c0*/  ISETP.NE.AND P3, PT, R6, RZ, PT ;  /* 0x000000ff0600720c */ /* 0x000fd60003f65270 */
[----:B------:R-:W0:Y:S01]  /*06d0*/  @P2 LDC.64 R14, c[0x0][0x388] ;  /* 0x0000e200ff0e2b82 */ /* 0x000e220000000a00 */
[C---:B------:R-:W-:Y:S01]  /*06e0*/  @P2 IADD3 R12, P4, PT, R25.reuse, R0, RZ ;  /* 0x00000000190c2210 */ /* 0x040fe20007f9e0ff */
[----:B------:R-:W-:-:S04]  /*06f0*/  @P2 IMAD.IADD R27, R25, 0x1, R0 ;  /* 0x00000001191b2824 */ /* 0x000fc800078e0200 */
[----:B------:R-:W-:Y:S02]  /*0700*/  @P2 IMAD.X R13, RZ, RZ, RZ, P4 ;  /* 0x000000ffff0d2224 */ /* 0x000fe400020e06ff */
[----:B------:R-:W2:Y:S08]  /*0710*/  @P2 LDC.64 R20, c[0x0][0x388] ;  /* 0x0000e200ff142b82 */ /* 0x000eb00000000a00 */
[----:B------:R-:W3:Y:S01]  /*0720*/  @P2 LDC.64 R18, c[0x0][0x398] ;  /* 0x0000e600ff122b82 */ /* 0x000ee20000000a00 */
[----:B0-----:R-:W-:-:S07]  /*0730*/  @P2 LEA R14, P4, R12, R14, 0x2 ;  /* 0x0000000e0c0e2211 */ /* 0x001fce00078810ff */
[----:B------:R-:W0:Y:S01]  /*0740*/  @P3 LDC.64 R16, c[0x0][0x398] ;  /* 0x0000e600ff103b82 */ /* 0x000e220000000a00 */
[----:B------:R-:W-:Y:S01]  /*0750*/  @P2 LEA.HI.X R15, R12, R15, R13, 0x2, P4 ;  /* 0x0000000f0c0f2211 */ /* 0x000fe200020f140d */
[----:B--2---:R-:W-:-:S06]  /*0760*/  @P2 IMAD.WIDE.U32 R20, R27, 0x4, R20 ;  /* 0x000000041b142825 */ /* 0x004fcc00078e0014 */
[----:B------:R-:W2:Y:S01]  /*0770*/  @P3 LDC.64 R12, c[0x0][0x388] ;  /* 0x0000e200ff0c3b82 */ /* 0x000ea20000000a00 */
[----:B------:R4:W4:Y:S01]  /*0780*/  @P2 LDG.E R14, desc[UR6][R14.64+0x4] ;  /* 0x000004060e0e2981 */ /* 0x000922000c1e1900 */
[C---:B------:R-:W-:Y:S02]  /*0790*/  @P2 IMAD R27, R0.reuse, R24, R7 ;  /* 0x00000018001b2224 */ /* 0x040fe400078e0207 */
[----:B------:R-:W-:Y:S01]  /*07a0*/  @P2 VIADD R0, R0, 0x2 ;  /* 0x0000000200002836 */ /* 0x000fe20000000000 */
[----:B------:R-:W4:Y:S01]  /*07b0*/  @P2 LDG.E R20, desc[UR6][R20.64] ;  /* 0x0000000614142981 */ /* 0x000f22000c1e1900 */
[----:B---3--:R-:W-:-:S04]  /*07c0*/  @P2 IMAD.WIDE R18, R27, 0x4, R18 ;  /* 0x000000041b122825 */ /* 0x008fc800078e0212 */
[----:B------:R-:W-:Y:S02]  /*07d0*/  @P3 IMAD.IADD R29, R25, 0x1, R0 ;  /* 0x00000001191d3824 */ /* 0x000fe400078e0200 */
[----:B------:R-:W-:Y:S02]  /*07e0*/  @P3 IMAD R28, R0, R24, R7 ;  /* 0x00000018001c3224 */ /* 0x000fe400078e0207 */
[----:B------:R-:W-:Y:S01]  /*07f0*/  @P2 IMAD.WIDE R26, R24, 0x4, R18 ;  /* 0x00000004181a2825 */ /* 0x000fe200078e0212 */
[----:B------:R-:W4:Y:S03]  /*0800*/  @P2 LDG.E R0, desc[UR6][R18.64] ;  /* 0x0000000612002981 */ /* 0x000f26000c1e1900 */
[----:B0-----:R-:W-:Y:S02]  /*0810*/  @P3 IMAD.WIDE R16, R28, 0x4, R16 ;  /* 0x000000041c103825 */ /* 0x001fe400078e0210 */
[----:B------:R-:W3:Y:S02]  /*0820*/  @P2 LDG.E R26, desc[UR6][R26.64] ;  /* 0x000000061a1a2981 */ /* 0x000ee4000c1e1900 */
[----:B--2---:R-:W-:-:S02]  /*0830*/  @P3 IMAD.WIDE.U32 R12, R29, 0x4, R12 ;  /* 0x000000041d0c3825 */ /* 0x004fc400078e000c */
[----:B------:R-:W2:Y:S04]  /*0840*/  @P3 LDG.E R16, desc[UR6][R16.64] ;  /* 0x0000000610103981 */ /* 0x000ea8000c1e1900 */
[----:B------:R-:W2:Y:S01]  /*0850*/  @P3 LDG.E R12, desc[UR6][R12.64] ;  /* 0x000000060c0c3981 */ /* 0x000ea2000c1e1900 */
[----:B----45:R-:W-:-:S04]  /*0860*/  @P2 FFMA R15, R20, R0, R23 ;  /* 0x00000000140f2223 */ /* 0x030fc80000000017 */
[----:B---3--:R-:W-:-:S04]  /*0870*/  @P2 FFMA R23, R14, R26, R15 ;  /* 0x0000001a0e172223 */ /* 0x008fc8000000000f */
[----:B--2---:R-:W-:-:S07]  /*0880*/  @P3 FFMA R23, R12, R16, R23 ;  /* 0x000000100c173223 */ /* 0x004fce0000000017 */
.L_x_2:
[----:B------:R0:W5:Y:S01]  /*0890*/  LDG.E R21, desc[UR6][R10.64+0x4] ;  /* 0x000004060a157981 */ /* 0x000162000c1e1900 */
[----:B------:R-:W-:-:S03]  /*08a0*/  IMAD.MOV.U32 R0, RZ, RZ, RZ ;  /* 0x000000ffff007224 */ /* 0x000fc600078e00ff */
[----:B-----5:R0:W-:Y:S01]  /*08b0*/  STG.E desc[UR6][R10.64], R23 ;  /* 0x000000170a007986 */ /* 0x0201e2000c101906 */
[----:B------:R-:W-:Y:S05]  /*08c0*/  @!P1 BRA `(.L_x_4) ;  /* 0x0000000400249947 */ /* 0x000fea0003800000 */
[----:B------:R-:W2:Y:S01]  /*08d0*/  LDC.64 R12, c[0x0][0x388] ;  /* 0x0000e200ff0c7b82 */ /* 0x000ea20000000a00 */
[----:B------:R-:W3:Y:S01]  /*08e0*/  LDCU.64 UR8, c[0x0][0x398] ;  /* 0x00007300ff0877ac */ /* 0x000ee20008000a00 */
[----:B------:R-:W-:-:S05]  /*08f0*/  UMOV UR4, URZ ;  /* 0x000000ff00047c82 */ /* 0x000fca0008000000 */
.L_x_5:
[----:B------:R-:W-:Y:S02]  /*0900*/  IMAD R14, R24, UR4, RZ ;  /* 0x00000004180e7c24 */ /* 0x000fe4000f8e02ff */
[----:B------:R-:W-:-:S03]  /*0910*/  VIADD R19, R25, UR4 ;  /* 0x0000000419137c36 */ /* 0x000fc60008000000 */
[----:B------:R-:W-:Y:S01]  /*0920*/  IADD3 R0, P2, PT, R7, R14, RZ ;  /* 0x0000000e07007210 */ /* 0x000fe20007f5e0ff */
[----:B--2---:R-:W-:-:S03]  /*0930*/  IMAD.WIDE.U32 R18, R19, 0x4, R12 ;  /* 0x0000000413127825 */ /* 0x004fc600078e000c */
[----:B------:R-:W-:Y:S02]  /*0940*/  LEA.HI.X.SX32 R15, R14, RZ, 0x1, P2 ;  /* 0x000000ff0e0f7211 */ /* 0x000fe400010f0eff */
[----:B---3--:R-:W-:-:S04]  /*0950*/  LEA R26, P2, R0, UR8, 0x2 ;  /* 0x00000008001a7c11 */ /* 0x008fc8000f8410ff */
[----:B------:R-:W-:Y:S02]  /*0960*/  LEA.HI.X R27, R0, UR9, R15, 0x2, P2 ;  /* 0x00000009001b7c11 */ /* 0x000fe400090f140f */
[----:B------:R-:W2:Y:S04]  /*0970*/  LDG.E R0, desc[UR6][R18.64] ;  /* 0x0000000612007981 */ /* 0x000ea8000c1e1900 */
[----:B------:R-:W2:Y:S01]  /*0980*/  LDG.E R26, desc[UR6][R26.64+0x4] ;  /* 0x000004061a1a7981 */ /* 0x000ea2000c1e1900 */
[----:B------:R-:W-:-:S04]  /*0990*/  IMAD.IADD R14, R14, 0x1, R24 ;  /* 0x000000010e0e7824 */ /* 0x000fc800078e0218 */
[----:B------:R-:W-:Y:S01]  /*09a0*/  IMAD.IADD R20, R14, 0x1, R24 ;  /* 0x000000010e147824 */ /* 0x000fe200078e0218 */
[----:B------:R-:W-:-:S04]  /*09b0*/  IADD3 R17, P2, PT, R7, R14, RZ ;  /* 0x0000000e07117210 */ /* 0x000fc80007f5e0ff */
[----:B------:R-:W-:Y:S02]  /*09c0*/  LEA.HI.X.SX32 R14, R14, RZ, 0x1, P2 ;  /* 0x000000ff0e0e7211 */ /* 0x000fe400010f0eff */
[----:B------:R-:W-:Y:S02]  /*09d0*/  LEA R16, P2, R17, UR8, 0x2 ;  /* 0x0000000811107c11 */ /* 0x000fe4000f8410ff */
[----:B------:R-:W-:Y:S02]  /*09e0*/  IADD3 R15, P3, PT, R7, R20, RZ ;  /* 0x00000014070f7210 */ /* 0x000fe40007f7e0ff */
[----:B------:R-:W-:Y:S02]  /*09f0*/  LEA.HI.X R17, R17, UR9, R14, 0x2, P2 ;  /* 0x0000000911117c11 */ /* 0x000fe400090f140e */
[C---:B------:R-:W-:Y:S01]  /*0a00*/  LEA.HI.X.SX32 R28, R20.reuse, RZ, 0x1, P3 ;  /* 0x000000ff141c7211 */ /* 0x040fe200018f0eff */
[----:B------:R-:W-:Y:S01]  /*0a10*/  IMAD.IADD R20, R20, 0x1, R24 ;  /* 0x0000000114147824 */ /* 0x000fe200078e0218 */
[C---:B------:R-:W-:Y:S01]  /*0a20*/  LEA R14, P2, R15.reuse, UR8, 0x2 ;  /* 0x000000080f0e7c11 */ /* 0x040fe2000f8410ff */
[----:B------:R3:W4:Y:S03]  /*0a30*/  LDG.E R16, desc[UR6][R16.64+0x4] ;  /* 0x0000040610107981 */ /* 0x000726000c1e1900 */
[----:B------:R-:W-:-:S02]  /*0a40*/  LEA.HI.X R15, R15, UR9, R28, 0x2, P2 ;  /* 0x000000090f0f7c11 */ /* 0x000fc400090f141c */
[----:B0-----:R-:W-:Y:S01]  /*0a50*/  IADD3 R23, P2, PT, R7, R20, RZ ;  /* 0x0000001407177210 */ /* 0x001fe20007f5e0ff */
[----:B------:R-:W4:Y:S04]  /*0a60*/  LDG.E R28, desc[UR6][R18.64+0x4] ;  /* 0x00000406121c7981 */ /* 0x000f28000c1e1900 */
[----:B------:R0:W5:Y:S01]  /*0a70*/  LDG.E R14, desc[UR6][R14.64+0x4] ;  /* 0x000004060e0e7981 */ /* 0x000162000c1e1900 */
[----:B--2---:R-:W-:Y:S01]  /*0a80*/  FFMA R29, R0, R26, R21 ;  /* 0x0000001a001d7223 */ /* 0x004fe20000000015 */
[----:B------:R-:W-:Y:S02]  /*0a90*/  LEA.HI.X.SX32 R0, R20, RZ, 0x1, P2 ;  /* 0x000000ff14007211 */ /* 0x000fe400010f0eff */
[----:B------:R-:W5:Y:S01]  /*0aa0*/  LDG.E R21, desc[UR6][R18.64+0x8] ;  /* 0x0000080612157981 */ /* 0x000f62000c1e1900 */
[----:B------:R-:W-:-:S04]  /*0ab0*/  LEA R26, P2, R23, UR8, 0x2 ;  /* 0x00000008171a7c11 */ /* 0x000fc8000f8410ff */
[----:B------:R-:W-:Y:S02]  /*0ac0*/  LEA.HI.X R27, R23, UR9, R0, 0x2, P2 ;  /* 0x00000009171b7c11 */ /* 0x000fe400090f1400 */
[----:B------:R-:W2:Y:S04]  /*0ad0*/  LDG.E R23, desc[UR6][R18.64+0xc] ;  /* 0x00000c0612177981 */ /* 0x000ea8000c1e1900 */
[----:B------:R-:W2:Y:S01]  /*0ae0*/  LDG.E R0, desc[UR6][R26.64+0x4] ;  /* 0x000004061a007981 */ /* 0x000ea2000c1e1900 */
[----:B------:R-:W-:-:S04]  /*0af0*/  IMAD.IADD R20, R20, 0x1, R24 ;  /* 0x0000000114147824 */ /* 0x000fc800078e0218 */
[----:B---3--:R-:W-:Y:S01]  /*0b00*/  IMAD.IADD R17, R20, 0x1, R24 ;  /* 0x0000000114117824 */ /* 0x008fe200078e0218 */
[----:B0-----:R-:W-:Y:S01]  /*0b10*/  IADD3 R15, P2, PT, R7, R20, RZ ;  /* 0x00000014070f7210 */ /* 0x001fe20007f5e0ff */
[----:B----4-:R-:W-:-:S03]  /*0b20*/  FFMA R16, R28, R16, R29 ;  /* 0x000000101c107223 */ /* 0x010fc6000000001d */
[----:B------:R-:W-:Y:S01]  /*0b30*/  LEA.HI.X.SX32 R28, R20, RZ, 0x1, P2 ;  /* 0x000000ff141c7211 */ /* 0x000fe200010f0eff */
[----:B------:R-:W3:Y:S01]  /*0b40*/  LDG.E R29, desc[UR6][R18.64+0x14] ;  /* 0x00001406121d7981 */ /* 0x000ee2000c1e1900 */
[----:B------:R-:W-:Y:S01]  /*0b50*/  LEA R20, P2, R15, UR8, 0x2 ;  /* 0x000000080f147c11 */ /* 0x000fe2000f8410ff */
[----:B-----5:R-:W-:Y:S01]  /*0b60*/  FFMA R16, R21, R14, R16 ;  /* 0x0000000e15107223 */ /* 0x020fe20000000010 */
[----:B------:R-:W-:Y:S02]  /*0b70*/  IADD3 R14, P3, PT, R7, R17, RZ ;  /* 0x00000011070e7210 */ /* 0x000fe40007f7e0ff */
[----:B------:R-:W-:Y:S02]  /*0b80*/  LEA.HI.X R21, R15, UR9, R28, 0x2, P2 ;  /* 0x000000090f157c11 */ /* 0x000fe400090f141c */
[----:B------:R-:W4:Y:S04]  /*0b90*/  LDG.E R28, desc[UR6][R18.64+0x18] ;  /* 0x00001806121c7981 */ /* 0x000f28000c1e1900 */
[----:B------:R-:W5:Y:S01]  /*0ba0*/  LDG.E R21, desc[UR6][R20.64+0x4] ;  /* 0x0000040614157981 */ /* 0x000f62000c1e1900 */
[----:B--2---:R-:W-:Y:S01]  /*0bb0*/  FFMA R0, R23, R0, R16 ;  /* 0x0000000017007223 */ /* 0x004fe20000000010 */
[C---:B------:R-:W-:Y:S01]  /*0bc0*/  IMAD.IADD R23, R17.reuse, 0x1, R24 ;  /* 0x0000000111177824 */ /* 0x040fe200078e0218 */
[----:B------:R-:W-:-:S02]  /*0bd0*/  LEA.HI.X.SX32 R17, R17, RZ, 0x1, P3 ;  /* 0x000000ff11117211 */ /* 0x000fc400018f0eff */
[C---:B------:R-:W-:Y:S02]  /*0be0*/  LEA R16, P2, R14.reuse, UR8, 0x2 ;  /* 0x000000080e107c11 */ /* 0x040fe4000f8410ff */
[----:B------:R-:W-:Y:S02]  /*0bf0*/  IADD3 R15, P3, PT, R7, R23, RZ ;  /* 0x00000017070f7210 */ /* 0x000fe40007f7e0ff */
[----:B------:R-:W-:Y:S01]  /*0c00*/  LEA.HI.X R17, R14, UR9, R17, 0x2, P2 ;  /* 0x000000090e117c11 */ /* 0x000fe200090f1411 */
[----:B------:R-:W2:Y:S01]  /*0c10*/  LDG.E R20, desc[UR6][R18.64+0x1c] ;  /* 0x00001c0612147981 */ /* 0x000ea2000c1e1900 */
[----:B------:R-:W-:Y:S02]  /*0c20*/  LEA.HI.X.SX32 R26, R23, RZ, 0x1, P3 ;  /* 0x000000ff171a7211 */ /* 0x000fe400018f0eff */
[C---:B------:R-:W-:Y:S01]  /*0c30*/  LEA R14, P2, R15.reuse, UR8, 0x2 ;  /* 0x000000080f0e7c11 */ /* 0x040fe2000f8410ff */
[----:B------:R-:W3:Y:S03]  /*0c40*/  LDG.E R16, desc[UR6][R16.64+0x4] ;  /* 0x0000040610107981 */ /* 0x000ee6000c1e1900 */
[----:B------:R-:W-:Y:S01]  /*0c50*/  LEA.HI.X R15, R15, UR9, R26, 0x2, P2 ;  /* 0x000000090f0f7c11 */ /* 0x000fe200090f141a */
[----:B------:R-:W-:-:S05]  /*0c60*/  IMAD.IADD R26, R23, 0x1, R24 ;  /* 0x00000001171a7824 */ /* 0x000fca00078e0218 */
[----:B------:R-:W-:Y:S01]  /*0c70*/  IADD3 R23, P2, PT, R7, R26, RZ ;  /* 0x0000001a07177210 */ /* 0x000fe20007f5e0ff */
[----:B------:R-:W5:Y:S03]  /*0c80*/  LDG.E R17, desc[UR6][R18.64+0x10] ;  /* 0x0000100612117981 */ /* 0x000f66000c1e1900 */
[----:B------:R-:W-:Y:S01]  /*0c90*/  LEA.HI.X.SX32 R27, R26, RZ, 0x1, P2 ;  /* 0x000000ff1a1b7211 */ /* 0x000fe200010f0eff */
[----:B------:R-:W4:Y:S01]  /*0ca0*/  LDG.E R15, desc[UR6][R14.64+0x4] ;  /* 0x000004060e0f7981 */ /* 0x000f22000c1e1900 */
[----:B------:R-:W-:-:S04]  /*0cb0*/  LEA R26, P2, R23, UR8, 0x2 ;  /* 0x00000008171a7c11 */ /* 0x000fc8000f8410ff */
[----:B------:R-:W-:-:S05]  /*0cc0*/  LEA.HI.X R27, R23, UR9, R27, 0x2, P2 ;  /* 0x00000009171b7c11 */ /* 0x000fca00090f141b */
[----:B------:R-:W2:Y:S01]  /*0cd0*/  LDG.E R26, desc[UR6][R26.64+0x4] ;  /* 0x000004061a1a7981 */ /* 0x000ea2000c1e1900 */
[----:B------:R-:W-:-:S06]  /*0ce0*/  UIADD3 UR4, UPT, UPT, UR4, 0x8, URZ ;  /* 0x0000000804047890 */ /* 0x000fcc000fffe0ff */
[----:B------:R-:W-:Y:S01]  /*0cf0*/  ISETP.NE.AND P2, PT, R5, UR4, PT ;  /* 0x0000000405007c0c */ /* 0x000fe2000bf45270 */
[----:B-----5:R-:W-:-:S04]  /*0d00*/  FFMA R0, R17, R21, R0 ;  /* 0x0000001511007223 */ /* 0x020fc80000000000 */
[----:B---3--:R-:W-:-:S04]  /*0d10*/  FFMA R29, R29, R16, R0 ;  /* 0x000000101d1d7223 */ /* 0x008fc80000000000 */
[----:B----4-:R-:W-:-:S04]  /*0d20*/  FFMA R29, R28, R15, R29 ;  /* 0x0000000f1c1d7223 */ /* 0x010fc8000000001d */
[----:B--2---:R-:W-:Y:S01]  /*0d30*/  FFMA R21, R20, R26, R29 ;  /* 0x0000001a14157223 */ /* 0x004fe2000000001d */
[----:B------:R-:W-:Y:S06]  /*0d40*/  @P2 BRA `(.L_x_5) ;  /* 0xfffffff800ec2947 */ /* 0x000fec000383ffff */
[----:B------:R-:W-:-:S07]  /*0d50*/  IMAD.MOV.U32 R0, RZ, RZ, R5 ;  /* 0x000000ffff007224 */ /* 0x000fce00078e0005 */
.L_x_4:
[----:B------:R-:W-:Y:S05]  /*0d60*/  @!P0 BRA `(.L_x_6) ;  /* 0x0000000400608947 */ /* 0x000fea0003800000 */
[----:B------:R-:W-:Y:S02]  /*0d70*/  ISETP.GE.U32.AND P3, PT, R8, 0x3, PT ;  /* 0x000000030800780c */ /* 0x000fe40003f66070 */
[----:B------:R-:W-:-:S11]  /*0d80*/  ISETP.NE.AND P2, PT, R4, RZ, PT ;  /* 0x000000ff0400720c */ /* 0x000fd60003f45270 */
[----:B------:R-:W-:Y:S05]  /*0d90*/  @!P3 BRA `(.L_x_7) ;  /* 0x0000000000a8b947 */ /* 0x000fea0003800000 */
[----:B------:R-:W2:Y:S01]  /*0da0*/  LDCU.64 UR4, c[0x0][0x398] ;  /* 0x00007300ff0477ac */ /* 0x000ea20008000a00 */
[----:B------:R-:W3:Y:S01]  /*0db0*/  LDC.64 R12, c[0x0][0x388] ;  /* 0x0000e200ff0c7b82 */ /* 0x000ee20000000a00 */
[----:B------:R-:W-:Y:S01]  /*0dc0*/  IMAD R14, R0, R24, RZ ;  /* 0x00000018000e7224 */ /* 0x000fe200078e02ff */
[----:B------:R-:W4:Y:S01]  /*0dd0*/  LDCU.64 UR8, c[0x0][0x388] ;  /* 0x00007100ff0877ac */ /* 0x000f220008000a00 */
[----:B------:R-:W-:-:S03]  /*0de0*/  IMAD.IADD R27, R25, 0x1, R0 ;  /* 0x00000001191b7824 */ /* 0x000fc600078e0200 */
[----:B------:R-:W-:Y:S01]  /*0df0*/  IADD3 R17, P3, PT, R7, R14, RZ ;  /* 0x0000000e07117210 */ /* 0x000fe20007f7e0ff */
[----:B------:R-:W-:-:S03]  /*0e00*/  IMAD.IADD R18, R14, 0x1, R24 ;  /* 0x000000010e127824 */ /* 0x000fc600078e0218 */
[----:B------:R-:W-:Y:S02]  /*0e10*/  LEA.HI.X.SX32 R14, R14, RZ, 0x1, P3 ;  /* 0x000000ff0e0e7211 */ /* 0x000fe400018f0eff */
[----:B------:R-:W-:-:S04]  /*0e20*/  IADD3 R15, P4, PT, R7, R18, RZ ;  /* 0x00000012070f7210 */ /* 0x000fc80007f9e0ff */
[----:B------:R-:W-:Y:S02]  /*0e30*/  LEA.HI.X.SX32 R20, R18, RZ, 0x1, P4 ;  /* 0x000000ff12147211 */ /* 0x000fe400020f0eff */
[----:B--2---:R-:W-:-:S04]  /*0e40*/  LEA R16, P3, R17, UR4, 0x2 ;  /* 0x0000000411107c11 */ /* 0x004fc8000f8610ff */
[----:B------:R-:W-:Y:S02]  /*0e50*/  LEA.HI.X R17, R17, UR5, R14, 0x2, P3 ;  /* 0x0000000511117c11 */ /* 0x000fe400098f140e */
[----:B------:R-:W-:Y:S01]  /*0e60*/  LEA R14, P3, R15, UR4, 0x2 ;  /* 0x000000040f0e7c11 */ /* 0x000fe2000f8610ff */
[----:B---3--:R-:W-:-:S03]  /*0e70*/  IMAD.WIDE.U32 R26, R27, 0x4, R12 ;  /* 0x000000041b1a7825 */ /* 0x008fc600078e000c */
[----:B------:R-:W-:Y:S02]  /*0e80*/  LEA.HI.X R15, R15, UR5, R20, 0x2, P3 ;  /* 0x000000050f0f7c11 */ /* 0x000fe400098f1414 */
[----:B------:R-:W-:Y:S01]  /*0e90*/  IADD3 R12, P3, PT, R25, R0, RZ ;  /* 0x00000000190c7210 */ /* 0x000fe20007f7e0ff */
[--C-:B------:R-:W-:Y:S01]  /*0ea0*/  IMAD.IADD R28, R18, 0x1, R24.reuse ;  /* 0x00000001121c7824 */ /* 0x100fe200078e0218 */
[----:B------:R2:W3:Y:S03]  /*0eb0*/  LDG.E R20, desc[UR6][R16.64+0x4] ;  /* 0x0000040610147981 */ /* 0x0004e6000c1e1900 */
[----:B------:R-:W-:Y:S01]  /*0ec0*/  IMAD.X R19, RZ, RZ, RZ, P3 ;  /* 0x000000ffff137224 */ /* 0x000fe200018e06ff */
[----:B----4-:R-:W-:Y:S01]  /*0ed0*/  LEA R18, P3, R12, UR8, 0x2 ;  /* 0x000000080c127c11 */ /* 0x010fe2000f8610ff */
[----:B------:R-:W-:Y:S01]  /*0ee0*/  IMAD.IADD R29, R28, 0x1, R24 ;  /* 0x000000011c1d7824 */ /* 0x000fe200078e0218 */
[----:B------:R-:W-:Y:S01]  /*0ef0*/  IADD3 R13, P4, PT, R7, R28, RZ ;  /* 0x0000001c070d7210 */ /* 0x000fe20007f9e0ff */
[----:B------:R-:W3:Y:S01]  /*0f00*/  LDG.E R26, desc[UR6][R26.64] ;  /* 0x000000061a1a7981 */ /* 0x000ee2000c1e1900 */
[----:B------:R-:W-:-:S02]  /*0f10*/  LEA.HI.X R19, R12, UR9, R19, 0x2, P3 ;  /* 0x000000090c137c11 */ /* 0x000fc400098f1413 */
[----:B0-----:R-:W-:Y:S01]  /*0f20*/  IADD3 R23, P5, PT, R7, R29, RZ ;  /* 0x0000001d07177210 */ /* 0x001fe20007fbe0ff */
[----:B------:R-:W4:Y:S01]  /*0f30*/  LDG.E R14, desc[UR6][R14.64+0x4] ;  /* 0x000004060e0e7981 */ /* 0x000f22000c1e1900 */
[----:B--2---:R-:W-:Y:S02]  /*0f40*/  LEA.HI.X.SX32 R17, R28, RZ, 0x1, P4 ;  /* 0x000000ff1c117211 */ /* 0x004fe400020f0eff */
[----:B------:R-:W-:Y:S02]  /*0f50*/  LEA R16, P3, R13, UR4, 0x2 ;  /* 0x000000040d107c11 */ /* 0x000fe4000f8610ff */
[----:B------:R-:W-:Y:S01]  /*0f60*/  LEA.HI.X.SX32 R28, R29, RZ, 0x1, P5 ;  /* 0x000000ff1d1c7211 */ /* 0x000fe200028f0eff */
[----:B------:R-:W2:Y:S01]  /*0f70*/  LDG.E R27, desc[UR6][R18.64+0xc] ;  /* 0x00000c06121b7981 */ /* 0x000ea2000c1e1900 */
[----:B------:R-:W-:Y:S02]  /*0f80*/  LEA R12, P4, R23, UR4, 0x2 ;  /* 0x00000004170c7c11 */ /* 0x000fe4000f8810ff */
[----:B------:R-:W-:Y:S01]  /*0f90*/  LEA.HI.X R17, R13, UR5, R17, 0x2, P3 ;  /* 0x000000050d117c11 */ /* 0x000fe200098f1411 */
[----:B------:R-:W4:Y:S01]  /*0fa0*/  LDG.E R15, desc[UR6][R18.64+0x4] ;  /* 0x00000406120f7981 */ /* 0x000f22000c1e1900 */
[----:B------:R-:W-:-:S03]  /*0fb0*/  LEA.HI.X R13, R23, UR5, R28, 0x2, P4 ;  /* 0x00000005170d7c11 */ /* 0x000fc6000a0f141c */
[----:B------:R-:W5:Y:S04]  /*0fc0*/  LDG.E R16, desc[UR6][R16.64+0x4] ;  /* 0x0000040610107981 */ /* 0x000f68000c1e1900 */
[----:B------:R-:W5:Y:S04]  /*0fd0*/  LDG.E R23, desc[UR6][R18.64+0x8] ;  /* 0x0000080612177981 */ /* 0x000f68000c1e1900 */
[----:B------:R-:W2:Y:S01]  /*0fe0*/  LDG.E R12, desc[UR6][R12.64+0x4] ;  /* 0x000004060c0c7981 */ /* 0x000ea2000c1e1900 */
[----:B------:R-:W-:Y:S02]  /*0ff0*/  VIADD R0, R0, 0x4 ;  /* 0x0000000400007836 */ /* 0x000fe40000000000 */
[----:B---3--:R-:W-:-:S04]  /*1000*/  FFMA R20, R26, R20, R21 ;  /* 0x000000141a147223 */ /* 0x008fc80000000015 */
[----:B----4-:R-:W-:-:S04]  /*1010*/  FFMA R14, R15, R14, R20 ;  /* 0x0000000e0f0e7223 */ /* 0x010fc80000000014 */
[----:B-----5:R-:W-:-:S04]  /*1020*/  FFMA R14, R23, R16, R14 ;  /* 0x00000010170e7223 */ /* 0x020fc8000000000e */
[----:B--2---:R-:W-:-:S07]  /*1030*/  FFMA R21, R27, R12, R14 ;  /* 0x0000000c1b157223 */ /* 0x004fce000000000e */
.L_x_7:
[----:B------:R-:W-:Y:S05]  /*1040*/  @!P2 BRA `(.L_x_6) ;  /* 0x0000000000a8a947 */ /* 0x000fea0003800000 */
[----:B------:R-:W-:Y:S02]  /*1050*/  ISETP.NE.AND P3, PT, R9, RZ, PT ;  /* 0x000000ff0900720c */ /* 0x000fe40003f65270 */
[----:B------:R-:W-:-:S11]  /*1060*/  ISETP.NE.AND P2, PT, R6, RZ, PT ;  /* 0x000000ff0600720c */ /* 0x000fd60003f45270 */
[----:B------:R-:W-:Y:S05]  /*1070*/  @!P3 BRA `(.L_x_8) ;  /* 0x000000000068b947 */ /* 0x000fea0003800000 */
[----:B------:R-:W2:Y:S01]  /*1080*/  LDCU.64 UR4, c[0x0][0x398] ;  /* 0x00007300ff0477ac */ /* 0x000ea20008000a00 */
[----:B------:R-:W3:Y:S01]  /*1090*/  LDC.64 R18, c[0x0][0x388] ;  /* 0x0000e200ff127b82 */ /* 0x000ee20000000a00 */
[----:B------:R-:W-:Y:S01]  /*10a0*/  IMAD R14, R0, R24, RZ ;  /* 0x00000018000e7224 */ /* 0x000fe200078e02ff */
[C---:B------:R-:W-:Y:S01]  /*10b0*/  IADD3 R13, P4, PT, R25.reuse, R0, RZ ;  /* 0x00000000190d7210 */ /* 0x040fe20007f9e0ff */
[----:B------:R-:W4:Y:S01]  /*10c0*/  LDCU.64 UR8, c[0x0][0x388] ;  /* 0x00007100ff0877ac */ /* 0x000f220008000a00 */
[----:B0-----:R-:W-:Y:S02]  /*10d0*/  IMAD.IADD R23, R25, 0x1, R0 ;  /* 0x0000000119177824 */ /* 0x001fe400078e0200 */
[----:B------:R-:W-:Y:S01]  /*10e0*/  IADD3 R12, P3, PT, R7, R14, RZ ;  /* 0x0000000e070c7210 */ /* 0x000fe20007f7e0ff */
[----:B------:R-:W-:-:S03]  /*10f0*/  IMAD.X R20, RZ, RZ, RZ, P4 ;  /* 0x000000ffff147224 */ /* 0x000fc600020e06ff */
[C---:B------:R-:W-:Y:S01]  /*1100*/  LEA.HI.X.SX32 R15, R14.reuse, RZ, 0x1, P3 ;  /* 0x000000ff0e0f7211 */ /* 0x040fe200018f0eff */
[----:B------:R-:W-:Y:S01]  /*1110*/  IMAD.IADD R14, R14, 0x1, R24 ;  /* 0x000000010e0e7824 */ /* 0x000fe200078e0218 */
[----:B--2---:R-:W-:-:S04]  /*1120*/  LEA R16, P3, R12, UR4, 0x2 ;  /* 0x000000040c107c11 */ /* 0x004fc8000f8610ff */
[----:B------:R-:W-:Y:S02]  /*1130*/  LEA.HI.X R17, R12, UR5, R15, 0x2, P3 ;  /* 0x000000050c117c11 */ /* 0x000fe400098f140f */
[----:B------:R-:W-:Y:S01]  /*1140*/  IADD3 R15, P5, PT, R7, R14, RZ ;  /* 0x0000000e070f7210 */ /* 0x000fe20007fbe0ff */
[----:B---3--:R-:W-:Y:S01]  /*1150*/  IMAD.WIDE.U32 R18, R23, 0x4, R18 ;  /* 0x0000000417127825 */ /* 0x008fe200078e0012 */
[----:B----4-:R-:W-:Y:S01]  /*1160*/  LEA R12, P3, R13, UR8, 0x2 ;  /* 0x000000080d0c7c11 */ /* 0x010fe2000f8610ff */
[----:B------:R-:W2:Y:S01]  /*1170*/  LDG.E R16, desc[UR6][R16.64+0x4] ;  /* 0x0000040610107981 */ /* 0x000ea2000c1e1900 */
[----:B------:R-:W-:Y:S02]  /*1180*/  LEA.HI.X.SX32 R26, R14, RZ, 0x1, P5 ;  /* 0x000000ff0e1a7211 */ /* 0x000fe400028f0eff */
[----:B------:R-:W-:Y:S01]  /*1190*/  LEA R14, P4, R15, UR4, 0x2 ;  /* 0x000000040f0e7c11 */ /* 0x000fe2000f8810ff */
[----:B------:R-:W2:Y:S01]  /*11a0*/  LDG.E R18, desc[UR6][R18.64] ;  /* 0x0000000612127981 */ /* 0x000ea2000c1e1900 */
[----:B------:R-:W-:-:S02]  /*11b0*/  LEA.HI.X R13, R13, UR9, R20, 0x2, P3 ;  /* 0x000000090d0d7c11 */ /* 0x000fc400098f1414 */
[----:B------:R-:W-:-:S03]  /*11c0*/  LEA.HI.X R15, R15, UR5, R26, 0x2, P4 ;  /* 0x000000050f0f7c11 */ /* 0x000fc6000a0f141a */
[----:B------:R-:W3:Y:S04]  /*11d0*/  LDG.E R12, desc[UR6][R12.64+0x4] ;  /* 0x000004060c0c7981 */ /* 0x000ee8000c1e1900 */
[----:B------:R-:W3:Y:S01]  /*11e0*/  LDG.E R14, desc[UR6][R14.64+0x4] ;  /* 0x000004060e0e7981 */ /* 0x000ee2000c1e1900 */
[----:B------:R-:W-:Y:S02]  /*11f0*/  VIADD R0, R0, 0x2 ;  /* 0x0000000200007836 */ /* 0x000fe40000000000 */
[----:B--2---:R-:W-:-:S04]  /*1200*/  FFMA R21, R18, R16, R21 ;  /* 0x0000001012157223 */ /* 0x004fc80000000015 */
[----:B---3--:R-:W-:-:S07]  /*1210*/  FFMA R21, R12, R14, R21 ;  /* 0x0000000e0c157223 */ /* 0x008fce0000000015 */
.L_x_8:
[----:B------:R-:W-:Y:S05]  /*1220*/  @!P2 BRA `(.L_x_6) ;  /* 0x000000000030a947 */ /* 0x000fea0003800000 */
[----:B------:R-:W2:Y:S01]  /*1230*/  LDC.64 R12, c[0x0][0x388] ;  /* 0x0000e200ff0c7b82 */ /* 0x000ea20000000a00 */
[----:B------:R-:W3:Y:S01]  /*1240*/  LDCU.64 UR4, c[0x0][0x398] ;  /* 0x00007300ff0477ac */ /* 0x000ee20008000a00 */
[----:B------:R-:W-:Y:S02]  /*1250*/  IMAD R14, R0, R24, RZ ;  /* 0x00000018000e7224 */ /* 0x000fe400078e02ff */
[----:B------:R-:W-:-:S03]  /*1260*/  IMAD.IADD R15, R25, 0x1, R0 ;  /* 0x00000001190f7824 */ /* 0x000fc600078e0200 */
[----:B------:R-:W-:-:S04]  /*1270*/  IADD3 R16, P2, PT, R7, R14, RZ ;  /* 0x0000000e07107210 */ /* 0x000fc80007f5e0ff */
[----:B------:R-:W-:Y:S02]  /*1280*/  LEA.HI.X.SX32 R17, R14, RZ, 0x1, P2 ;  /* 0x000000ff0e117211 */ /* 0x000fe400010f0eff */
[----:B---3--:R-:W-:Y:S01]  /*1290*/  LEA R14, P2, R16, UR4, 0x2 ;  /* 0x00000004100e7c11 */ /* 0x008fe2000f8410ff */
[----:B--2---:R-:W-:-:S03]  /*12a0*/  IMAD.WIDE.U32 R12, R15, 0x4, R12 ;  /* 0x000000040f0c7825 */ /* 0x004fc600078e000c */
[----:B------:R-:W-:-:S03]  /*12b0*/  LEA.HI.X R15, R16, UR5, R17, 0x2, P2 ;  /* 0x00000005100f7c11 */ /* 0x000fc600090f1411 */
[----:B------:R-:W2:Y:S04]  /*12c0*/  LDG.E R12, desc[UR6][R12.64] ;  /* 0x000000060c0c7981 */ /* 0x000ea8000c1e1900 */
[----:B------:R-:W2:Y:S02]  /*12d0*/  LDG.E R14, desc[UR6][R14.64+0x4] ;  /* 0x000004060e0e7981 */ /* 0x000ea4000c1e1900 */
[----:B--2---:R-:W-:-:S07]  /*12e0*/  FFMA R21, R12, R14, R21 ;  /* 0x0000000e0c157223 */ /* 0x004fce0000000015 */
.L_x_6:
[----:B0-----:R0:W5:Y:S01]  /*12f0*/  LDG.E R23, desc[UR6][R10.64+0x8] ;  /* 0x000008060a177981 */ /* 0x001162000c1e1900 */
[----:B------:R-:W-:-:S03]  /*1300*/  IMAD.MOV.U32 R0, RZ, RZ, RZ ;  /* 0x000000ffff007224 */ /* 0x000fc600078e00ff */
[----:B------:R0:W-:Y:S01]  /*1310*/  STG.E desc[UR6][R10.64+0x4], R21 ;  /* 0x000004150a007986 */ /* 0x0001e2000c101906 */
[----:B------:R-:W-:Y:S05]  /*1320*/  @!P1 BRA `(.L_x_9) ;  /* 0x0000000400249947 */ /* 0x000fea0003800000 */
[----:B------:R-:W2:Y:S01]  /*1330*/  LDC.64 R12, c[0x0][0x388] ;  /* 0x0000e200ff0c7b82 */ /* 0x000ea20000000a00 */
[----:B------:R-:W3:Y:S01]  /*1340*/  LDCU.64 UR8, c[0x0][0x398] ;  /* 0x00007300ff0877ac */ /* 0x000ee20008000a00 */
[----:B------:R-:W-:-:S05]  /*1350*/  UMOV UR4, URZ ;  /* 0x000000ff00047c82 */ /* 0x000fca0008000000 */
.L_x_10:
[----:B------:R-:W-:Y:S02]  /*1360*/  IMAD R14, R24, UR4, RZ ;  /* 0x00000004180e7c24 */ /* 0x000fe4000f8e02ff */
[----:B------:R-:W-:-:S03]  /*1370*/  VIADD R19, R25, UR4 ;  /* 0x0000000419137c36 */ /* 0x000fc60008000000 */
[----:B------:R-:W-:Y:S01]  /*1380*/  IADD3 R0, P2, PT, R7, R14, RZ ;  /* 0x0000000e07007210 */ /* 0x000fe20007f5e0ff */
[----:B--2---:R-:W-:-:S03]  /*1390*/  IMAD.WIDE.U32 R18, R19, 0x4, R12 ;  /* 0x0000000413127825 */ /* 0x004fc600078e000c */
[----:B------:R-:W-:Y:S02]  /*13a0*/  LEA.HI.X.SX32 R15, R14, RZ, 0x1, P2 ;  /* 0x000000ff0e0f7211 */ /* 0x000fe400010f0eff */
[----:B---3--:R-:W-:-:S04]  /*13b0*/  LEA R20, P2, R0, UR8, 0x2 ;  /* 0x0000000800147c11 */ /* 0x008fc8000f8410ff */
[----:B0-----:R-:W-:Y:S02]  /*13c0*/  LEA.HI.X R21, R0, UR9, R15, 0x2, P2 ;  /* 0x0000000900157c11 */ /* 0x001fe400090f140f */
[----:B------:R-:W2:Y:S04]  /*13d0*/  LDG.E R0, desc[UR6][R18.64] ;  /* 0x0000000612007981 */ /* 0x000ea8000c1e1900 */
[----:B------:R0:W2:Y:S01]  /*13e0*/  LDG.E R26, desc[UR6][R20.64+0x8] ;  /* 0x00000806141a7981 */ /* 0x0000a2000c1e1900 */
[----:B------:R-:W-:-:S04]  /*13f0*/  IMAD.IADD R14, R14, 0x1, R24 ;  /* 0x000000010e0e7824 */ /* 0x000fc800078e0218 */
[----:B------:R-:W-:Y:S01]  /*1400*/  IMAD.IADD R27, R14, 0x1, R24 ;  /* 0x000000010e1b7824 */ /* 0x000fe200078e0218 */
[----:B------:R-:W-:-:S04]  /*1410*/  IADD3 R17, P2, PT, R7, R14, RZ ;  /* 0x0000000e07117210 */ /* 0x000fc80007f5e0ff */
[----:B------:R-:W-:Y:S01]  /*1420*/  LEA.HI.X.SX32 R14, R14, RZ, 0x1, P2 ;  /* 0x000000ff0e0e7211 */ /* 0x000fe200010f0eff */
[----:B0-----:R-:W-:Y:S01]  /*1430*/  IMAD.IADD R20, R27, 0x1, R24 ;  /* 0x000000011b147824 */ /* 0x001fe200078e0218 */
[----:B------:R-:W-:Y:S02]  /*1440*/  LEA R16, P2, R17, UR8, 0x2 ;  /* 0x0000000811107c11 */ /* 0x000fe4000f8410ff */
[----:B------:R-:W-:Y:S02]  /*1450*/  IADD3 R15, P3, PT, R7, R27, RZ ;  /* 0x0000001b070f7210 */ /* 0x000fe40007f7e0ff */
[----:B------:R-:W-:Y:S02]  /*1460*/  LEA.HI.X R17, R17, UR9, R14, 0x2, P2 ;  /* 0x0000000911117c11 */ /* 0x000fe400090f140e */
[----:B------:R-:W-:Y:S02]  /*1470*/  LEA.HI.X.SX32 R28, R27, RZ, 0x1, P3 ;  /* 0x000000ff1b1c7211 */ /* 0x000fe400018f0eff */
[C---:B------:R-:W-:Y:S01]  /*1480*/  LEA R14, P2, R15.reuse, UR8, 0x2 ;  /* 0x000000080f0e7c11 */ /* 0x040fe2000f8410ff */
[----:B------:R0:W3:Y:S03]  /*1490*/  LDG.E R16, desc[UR6][R16.64+0x8] ;  /* 0x0000080610107981 */ /* 0x0000e6000c1e1900 */
[----:B------:R-:W-:-:S02]  /*14a0*/  LEA.HI.X R15, R15, UR9, R28, 0x2, P2 ;  /* 0x000000090f0f7c11 */ /* 0x000fc400090f141c */
[----:B------:R-:W-:Y:S01]  /*14b0*/  IADD3 R21, P2, PT, R7, R20, RZ ;  /* 0x0000001407157210 */ /* 0x000fe20007f5e0ff */
[----:B------:R-:W3:Y:S04]  /*14c0*/  LDG.E R28, desc[UR6][R18.64+0x4] ;  /* 0x00000406121c7981 */ /* 0x000ee8000c1e1900 */
[----:B------:R4:W3:Y:S01]  /*14d0*/  LDG.E R14, desc[UR6][R14.64+0x8] ;  /* 0x000008060e0e7981 */ /* 0x0008e2000c1e1900 */
[----:B--2--5:R-:W-:Y:S01]  /*14e0*/  FFMA R29, R0, R26, R23 ;  /* 0x0000001a001d7223 */ /* 0x024fe20000000017 */
[----:B------:R-:W-:Y:S02]  /*14f0*/  LEA.HI.X.SX32 R0, R20, RZ, 0x1, P2 ;  /* 0x000000ff14007211 */ /* 0x000fe400010f0eff */
[----:B------:R-:W2:Y:S01]  /*1500*/  LDG.E R23, desc[UR6][R18.64+0xc] ;  /* 0x00000c0612177981 */ /* 0x000ea2000c1e1900 */
[----:B------:R-:W-:-:S04]  /*1510*/  LEA R26, P2, R21, UR8, 0x2 ;  /* 0x00000008151a7c11 */ /* 0x000fc8000f8410ff */
[----:B------:R-:W-:Y:S02]  /*1520*/  LEA.HI.X R27, R21, UR9, R0, 0x2, P2 ;  /* 0x00000009151b7c11 */ /* 0x000fe400090f1400 */
[----:B------:R-:W2:Y:S04]  /*1530*/  LDG.E R21, desc[UR6][R18.64+0x8] ;  /* 0x0000080612157981 */ /* 0x000ea8000c1e1900 */
[----:B------:R-:W2:Y:S01]  /*1540*/  LDG.E R0, desc[UR6][R26.64+0x8] ;  /* 0x000008061a007981 */ /* 0x000ea2000c1e1900 */
[----:B------:R-:W-:-:S04]  /*1550*/  IMAD.IADD R20, R20, 0x1, R24 ;  /* 0x0000000114147824 */ /* 0x000fc800078e0218 */
[----:B0-----:R-:W-:Y:S01]  /*1560*/  IMAD.IADD R17, R20, 0x1, R24 ;  /* 0x0000000114117824 */ /* 0x001fe200078e0218 */
[----:B----4-:R-:W-:Y:S01]  /*1570*/  IADD3 R15, P2, PT, R7, R20, RZ ;  /* 0x00000014070f7210 */ /* 0x010fe20007f5e0ff */
[----:B---3--:R-:W-:-:S03]  /*1580*/  FFMA R16, R28, R16, R29 ;  /* 0x000000101c107223 */ /* 0x008fc6000000001d */
[----:B------:R-:W-:Y:S01]  /*1590*/  LEA.HI.X.SX32 R28, R20, RZ, 0x1, P2 ;  /* 0x000000ff141c7211 */ /* 0x000fe200010f0eff */
[----:B------:R-:W3:Y:S01]  /*15a0*/  LDG.E R29, desc[UR6][R18.64+0x10] ;  /* 0x00001006121d7981 */ /* 0x000ee2000c1e1900 */
[----:B------:R-:W-:Y:S01]  /*15b0*/  LEA R20, P2, R15, UR8, 0x2 ;  /* 0x000000080f147c11 */ /* 0x000fe2000f8410ff */
[----:B--2---:R-:W-:Y:S01]  /*15c0*/  FFMA R16, R21, R14, R16 ;  /* 0x0000000e15107223 */ /* 0x004fe20000000010 */
[----:B------:R-:W-:-:S03]  /*15d0*/  IADD3 R14, P3, PT, R7, R17, RZ ;  /* 0x00000011070e7210 */ /* 0x000fc60007f7e0ff */
[----:B------:R-:W-:Y:S01]  /*15e0*/  FFMA R0, R23, R0, R16 ;  /* 0x0000000017007223 */ /* 0x000fe20000000010 */
[----:B------:R-:W-:Y:S01]  /*15f0*/  IMAD.IADD R23, R17, 0x1, R24 ;  /* 0x0000000111177824 */ /* 0x000fe200078e0218 */
[----:B------:R-:W-:Y:S02]  /*1600*/  LEA.HI.X R21, R15, UR9, R28, 0x2, P2 ;  /* 0x000000090f157c11 */ /* 0x000fe400090f141c */
[----:B------:R-:W-:Y:S01]  /*1610*/  LEA.HI.X.SX32 R17, R17, RZ, 0x1, P3 ;  /* 0x000000ff11117211 */ /* 0x000fe200018f0eff */
[----:B------:R-:W2:Y:S01]  /*1620*/  LDG.E R28, desc[UR6][R18.64+0x14] ;  /* 0x00001406121c7981 */ /* 0x000ea2000c1e1900 */
[C---:B------:R-:W-:Y:S02]  /*1630*/  LEA R16, P2, R14.reuse, UR8, 0x2 ;  /* 0x000000080e107c11 */ /* 0x040fe4000f8410ff */
[----:B------:R-:W-:Y:S01]  /*1640*/  IADD3 R15, P3, PT, R7, R23, RZ ;  /* 0x00000017070f7210 */ /* 0x000fe20007f7e0ff */
[----:B------:R0:W3:Y:S01]  /*1650*/  LDG.E R27, desc[UR6][R20.64+0x8] ;  /* 0x00000806141b7981 */ /* 0x0000e2000c1e1900 */
[----:B------:R-:W-:-:S02]  /*1660*/  LEA.HI.X R17, R14, UR9, R17, 0x2, P2 ;  /* 0x000000090e117c11 */ /* 0x000fc400090f1411 */
[C---:B------:R-:W-:Y:S01]  /*1670*/  LEA.HI.X.SX32 R26, R23.reuse, RZ, 0x1, P3 ;  /* 0x000000ff171a7211 */ /* 0x040fe200018f0eff */
[----:B------:R-:W-:Y:S01]  /*1680*/  IMAD.IADD R23, R23, 0x1, R24 ;  /* 0x0000000117177824 */ /* 0x000fe200078e0218 */
[C---:B------:R-:W-:Y:S02]  /*1690*/  LEA R14, P2, R15.reuse, UR8, 0x2 ;  /* 0x000000080f0e7c11 */ /* 0x040fe4000f8410ff */
[----:B------:R-:W2:Y:S02]  /*16a0*/  LDG.E R17, desc[UR6][R16.64+0x8] ;  /* 0x0000080610117981 */ /* 0x000ea4000c1e1900 */
[----:B------:R-:W-:Y:S02]  /*16b0*/  LEA.HI.X R15, R15, UR9, R26, 0x2, P2 ;  /* 0x000000090f0f7c11 */ /* 0x000fe400090f141a */
[----:B0-----:R-:W-:Y:S01]  /*16c0*/  IADD3 R21, P2, PT, R7, R23, RZ ;  /* 0x0000001707157210 */ /* 0x001fe20007f5e0ff */
[----:B------:R-:W4:Y:S03]  /*16d0*/  LDG.E R26, desc[UR6][R18.64+0x18] ;  /* 0x00001806121a7981 */ /* 0x000f26000c1e1900 */
[----:B------:R-:W-:Y:S01]  /*16e0*/  LEA.HI.X.SX32 R23, R23, RZ, 0x1, P2 ;  /* 0x000000ff17177211 */ /* 0x000fe200010f0eff */
[----:B------:R-:W4:Y:S01]  /*16f0*/  LDG.E R15, desc[UR6][R14.64+0x8] ;  /* 0x000008060e0f7981 */ /* 0x000f22000c1e1900 */
[----:B------:R-:W-:-:S03]  /*1700*/  LEA R20, P2, R21, UR8, 0x2 ;  /* 0x0000000815147c11 */ /* 0x000fc6000f8410ff */
[----:B------:R-:W4:Y:S01]  /*1710*/  LDG.E R16, desc[UR6][R18.64+0x1c] ;  /* 0x00001c0612107981 */ /* 0x000f22000c1e1900 */
[----:B------:R-:W-:-:S05]  /*1720*/  LEA.HI.X R21, R21, UR9, R23, 0x2, P2 ;  /* 0x0000000915157c11 */ /* 0x000fca00090f1417 */
[----:B------:R-:W4:Y:S01]  /*1730*/  LDG.E R20, desc[UR6][R20.64+0x8] ;  /* 0x0000080614147981 */ /* 0x000f22000c1e1900 */
[----:B------:R-:W-:-:S06]  /*1740*/  UIADD3 UR4, UPT, UPT, UR4, 0x8, URZ ;  /* 0x0000000804047890 */ /* 0x000fcc000fffe0ff */
[----:B------:R-:W-:Y:S01]  /*1750*/  ISETP.NE.AND P2, PT, R5, UR4, PT ;  /* 0x0000000405007c0c */ /* 0x000fe2000bf45270 */
[----:B---3--:R-:W-:-:S04]  /*1760*/  FFMA R27, R29, R27, R0 ;  /* 0x0000001b1d1b7223 */ /* 0x008fc80000000000 */
[----:B--2---:R-:W-:-:S04]  /*1770*/  FFMA R17, R28, R17, R27 ;  /* 0x000000111c117223 */ /* 0x004fc8000000001b */
[----:B----4-:R-:W-:-:S04]  /*1780*/  FFMA R17, R26, R15, R17 ;  /* 0x0000000f1a117223 */ /* 0x010fc80000000011 */
[----:B------:R-:W-:Y:S01]  /*1790*/  FFMA R23, R16, R20, R17 ;  /* 0x0000001410177223 */ /* 0x000fe20000000011 */
[----:B------:R-:W-:Y:S06]  /*17a0*/  @P2 BRA `(.L_x_10) ;  /* 0xfffffff800ec2947 */ /* 0x000fec000383ffff */
[----:B------:R-:W-:-:S07]  /*17b0*/  IMAD.MOV.U32 R0, RZ, RZ, R5 ;  /* 0x000000ffff007224 */ /* 0x000fce00078e0005 */
.L_x_9:
        /* <DEDUP_REMOVED lines=8> */
[----:B0-----:R-:W-:-:S03]  /*1840*/  IMAD.IADD R21, R25, 0x1, R0 ;  /* 0x0000000119157824 */ /* 0x001fc600078e0200 */
[----:B------:R-:W-:Y:S01]  /*1850*/  IADD3 R17, P3, PT, R7, R14, RZ ;  /* 0x0000000e07117210 */ /* 0x000fe20007f7e0ff */
[----:B------:R-:W-:-:S03]  /*1860*/  IMAD.IADD R18, R14, 0x1, R24 ;  /* 0x000000010e127824 */ /* 0x000fc600078e0218 */
[----:B------:R-:W-:Y:S02]  /*1870*/  LEA.HI.X.SX32 R14, R14, RZ, 0x1, P3 ;  /* 0x000000ff0e0e7211 */ /* 0x000fe400018f0eff */
[----:B------:R-:W-:-:S04]  /*1880*/  IADD3 R15, P4, PT, R7, R18, RZ ;  /* 0x00000012070f7210 */ /* 0x000fc80007f9e0ff */
[----:B------:R-:W-:Y:S02]  /*1890*/  LEA.HI.X.SX32 R20, R18, RZ, 0x1, P4 ;  /* 0x000000ff12147211 */ /* 0x000fe400020f0eff */
[----:B--2---:R-:W-:-:S04]  /*18a0*/  LEA R16, P3, R17, UR4, 0x2 ;  /* 0x0000000411107c11 */ /* 0x004fc8000f8610ff */
[----:B------:R-:W-:Y:S02]  /*18b0*/  LEA.HI.X R17, R17, UR5, R14, 0x2, P3 ;  /* 0x0000000511117c11 */ /* 0x000fe400098f140e */
[C---:B------:R-:W-:Y:S01]  /*18c0*/  LEA R14, P3, R15.reuse, UR4, 0x2 ;  /* 0x000000040f0e7c11 */ /* 0x040fe2000f8610ff */
[----:B------:R-:W-:Y:S02]  /*18d0*/  IMAD.IADD R28, R18, 0x1, R24 ;  /* 0x00000001121c7824 */ /* 0x000fe400078e0218 */
[----:B------:R0:W2:Y:S01]  /*18e0*/  LDG.E R26, desc[UR6][R16.64+0x8] ;  /* 0x00000806101a7981 */ /* 0x0000a2000c1e1900 */
[----:B------:R-:W-:Y:S01]  /*18f0*/  LEA.HI.X R15, R15, UR5, R20, 0x2, P3 ;  /* 0x000000050f0f7c11 */ /* 0x000fe200098f1414 */
[----:B---3--:R-:W-:Y:S01]  /*1900*/  IMAD.WIDE.U32 R20, R21, 0x4, R12 ;  /* 0x0000000415147825 */ /* 0x008fe200078e000c */
[----:B------:R-:W-:Y:S02]  /*1910*/  IADD3 R12, P3, PT, R25, R0, RZ ;  /* 0x00000000190c7210 */ /* 0x000fe40007f7e0ff */
[----:B------:R-:W-:Y:S01]  /*1920*/  IADD3 R13, P4, PT, R7, R28, RZ ;  /* 0x0000001c070d7210 */ /* 0x000fe20007f9e0ff */
[----:B------:R-:W-:Y:S01]  /*1930*/  IMAD.IADD R29, R28, 0x1, R24 ;  /* 0x000000011c1d7824 */ /* 0x000fe200078e0218 */
[----:B------:R-:W3:Y:S01]  /*1940*/  LDG.E R14, desc[UR6][R14.64+0x8] ;  /* 0x000008060e0e7981 */ /* 0x000ee2000c1e1900 */
[----:B------:R-:W-:Y:S01]  /*1950*/  IMAD.X R19, RZ, RZ, RZ, P3 ;  /* 0x000000ffff137224 */ /* 0x000fe200018e06ff */
[----:B----4-:R-:W-:-:S02]  /*1960*/  LEA R18, P3, R12, UR8, 0x2 ;  /* 0x000000080c127c11 */ /* 0x010fc4000f8610ff */
[----:B------:R-:W-:Y:S01]  /*1970*/  IADD3 R27, P5, PT, R7, R29, RZ ;  /* 0x0000001d071b7210 */ /* 0x000fe20007fbe0ff */
[----:B------:R-:W2:Y:S01]  /*1980*/  LDG.E R20, desc[UR6][R20.64] ;  /* 0x0000000614147981 */ /* 0x000ea2000c1e1900 */
[----:B------:R-:W-:Y:S02]  /*1990*/  LEA.HI.X R19, R12, UR9, R19, 0x2, P3 ;  /* 0x000000090c137c11 */ /* 0x000fe400098f1413 */
[----:B0-----:R-:W-:Y:S02]  /*19a0*/  LEA.HI.X.SX32 R17, R28, RZ, 0x1, P4 ;  /* 0x000000ff1c117211 */ /* 0x001fe400020f0eff */
[----:B------:R-:W-:Y:S01]  /*19b0*/  LEA R16, P3, R13, UR4, 0x2 ;  /* 0x000000040d107c11 */ /* 0x000fe2000f8610ff */
[----:B------:R-:W3:Y:S01]  /*19c0*/  LDG.E R15, desc[UR6][R18.64+0x4] ;  /* 0x00000406120f7981 */ /* 0x000ee2000c1e1900 */
[----:B------:R-:W-:Y:S02]  /*19d0*/  LEA.HI.X.SX32 R28, R29, RZ, 0x1, P5 ;  /* 0x000000ff1d1c7211 */ /* 0x000fe400028f0eff */
[----:B------:R-:W-:Y:S01]  /*19e0*/  LEA R12, P4, R27, UR4, 0x2 ;  /* 0x000000041b0c7c11 */ /* 0x000fe2000f8810ff */
[----:B------:R-:W4:Y:S01]  /*19f0*/  LDG.E R21, desc[UR6][R18.64+0x8] ;  /* 0x0000080612157981 */ /* 0x000f22000c1e1900 */
[----:B------:R-:W-:-:S02]  /*1a00*/  LEA.HI.X R17, R13, UR5, R17, 0x2, P3 ;  /* 0x000000050d117c11 */ /* 0x000fc400098f1411 */
[----:B------:R-:W-:Y:S02]  /*1a10*/  LEA.HI.X R13, R27, UR5, R28, 0x2, P4 ;  /* 0x000000051b0d7c11 */ /* 0x000fe4000a0f141c */
        /* <DEDUP_REMOVED lines=8> */
.L_x_12:
        /* <DEDUP_REMOVED lines=28> */
[----:B--2--5:R-:W-:-:S04]  /*1c60*/  FFMA R23, R18, R16, R23 ;  /* 0x0000001012177223 */ /* 0x024fc80000000017 */
[----:B---3--:R-:W-:-:S07]  /*1c70*/  FFMA R23, R12, R14, R23 ;  /* 0x0000000e0c177223 */ /* 0x008fce0000000017 */
.L_x_13:
        /* <DEDUP_REMOVED lines=12> */
[----:B--2--5:R-:W-:-:S07]  /*1d40*/  FFMA R23, R12, R14, R23 ;  /* 0x0000000e0c177223 */ /* 0x024fce0000000017 */
.L_x_11:
[----:B0-----:R0:W5:Y:S01]  /*1d50*/  LDG.E R21, desc[UR6][R10.64+0xc] ;  /* 0x00000c060a157981 */ /* 0x001162000c1e1900 */
[----:B------:R-:W-:-:S03]  /*1d60*/  IMAD.MOV.U32 R0, RZ, RZ, RZ ;  /* 0x000000ffff007224 */ /* 0x000fc600078e00ff */
[----:B-----5:R0:W-:Y:S01]  /*1d70*/  STG.E desc[UR6][R10.64+0x8], R23 ;  /* 0x000008170a007986 */ /* 0x0201e2000c101906 */
[----:B------:R-:W-:Y:S05]  /*1d80*/  @!P1 BRA `(.L_x_14) ;  /* 0x0000000400249947 */ /* 0x000fea0003800000 */
[----:B------:R-:W2:Y:S01]  /*1d90*/  LDC.64 R12, c[0x0][0x388] ;  /* 0x0000e200ff0c7b82 */ /* 0x000ea20000000a00 */
[----:B------:R-:W3:Y:S01]  /*1da0*/  LDCU.64 UR8, c[0x0][0x398] ;  /* 0x00007300ff0877ac */ /* 0x000ee20008000a00 */
[----:B------:R-:W-:-:S05]  /*1db0*/  UMOV UR4, URZ ;  /* 0x000000ff00047c82 */ /* 0x000fca0008000000 */
.L_x_15:
        /* <DEDUP_REMOVED lines=70> */
.L_x_14:
        /* <DEDUP_REMOVED lines=46> */
.L_x_17:
        /* <DEDUP_REMOVED lines=30> */
.L_x_18:
        /* <DEDUP_REMOVED lines=13> */
.L_x_16:
[----:B0-----:R0:W5:Y:S01]  /*27b0*/  LDG.E R23, desc[UR6][R10.64+0x10] ;  /* 0x000010060a177981 */ /* 0x001162000c1e1900 */
[----:B------:R-:W-:-:S03]  /*27c0*/  IMAD.MOV.U32 R0, RZ, RZ, RZ ;  /* 0x000000ffff007224 */ /* 0x000fc600078e00ff */
[----:B------:R0:W-:Y:S01]  /*27d0*/  STG.E desc[UR6][R10.64+0xc], R21 ;  /* 0x00000c150a007986 */ /* 0x0001e2000c101906 */
[----:B------:R-:W-:Y:S05]  /*27e0*/  @!P1 BRA `(.L_x_19) ;  /* 0x0000000400249947 */ /* 0x000fea0003800000 */
[----:B------:R-:W2:Y:S01]  /*27f0*/  LDC.64 R12, c[0x0][0x388] ;  /* 0x0000e200ff0c7b82 */ /* 0x000ea20000000a00 */
[----:B------:R-:W3:Y:S01]  /*2800*/  LDCU.64 UR8, c[0x0][0x398] ;  /* 0x00007300ff0877ac */ /* 0x000ee20008000a00 */
[----:B------:R-:W-:-:S05]  /*2810*/  UMOV UR4, URZ ;  /* 0x000000ff00047c82 */ /* 0x000fca0008000000 */
.L_x_20:
        /* <DEDUP_REMOVED lines=70> */
.L_x_19:
        /* <DEDUP_REMOVED lines=46> */
.L_x_22:
        /* <DEDUP_REMOVED lines=30> */
.L_x_23:
        /* <DEDUP_REMOVED lines=13> */
.L_x_21:
[----:B0-----:R0:W5:Y:S01]  /*3210*/  LDG.E R21, desc[UR6][R10.64+0x14] ;  /* 0x000014060a157981 */ /* 0x001162000c1e1900 */
[----:B------:R-:W-:-:S03]  /*3220*/  IMAD.MOV.U32 R0, RZ, RZ, RZ ;  /* 0x000000ffff007224 */ /* 0x000fc600078e00ff */
[----:B-----5:R0:W-:Y:S01]  /*3230*/  STG.E desc[UR6][R10.64+0x10], R23 ;  /* 0x000010170a007986 */ /* 0x0201e2000c101906 */
[----:B------:R-:W-:Y:S05]  /*3240*/  @!P1 BRA `(.L_x_24) ;  /* 0x0000000400249947 */ /* 0x000fea0003800000 */
[----:B------:R-:W2:Y:S01]  /*3250*/  LDC.64 R12, c[0x0][0x388] ;  /* 0x0000e200ff0c7b82 */ /* 0x000ea20000000a00 */
[----:B------:R-:W3:Y:S01]  /*3260*/  LDCU.64 UR8, c[0x0][0x398] ;  /* 0x00007300ff0877ac */ /* 0x000ee20008000a00 */
[----:B------:R-:W-:-:S05]  /*3270*/  UMOV UR4, URZ ;  /* 0x000000ff00047c82 */ /* 0x000fca0008000000 */
.L_x_25:
        /* <DEDUP_REMOVED lines=70> */
.L_x_24:
        /* <DEDUP_REMOVED lines=46> */
.L_x_27:
        /* <DEDUP_REMOVED lines=30> */
.L_x_28:
        /* <DEDUP_REMOVED lines=13> */
.L_x_26:
[----:B0-----:R0:W5:Y:S01]  /*3c70*/  LDG.E R23, desc[UR6][R10.64+0x18] ;  /* 0x000018060a177981 */ /* 0x001162000c1e1900 */
[----:B------:R-:W-:-:S03]  /*3c80*/  IMAD.MOV.U32 R0, RZ, RZ, RZ ;  /* 0x000000ffff007224 */ /* 0x000fc600078e00ff */
[----:B------:R0:W-:Y:S01]  /*3c90*/  STG.E desc[UR6][R10.64+0x14], R21 ;  /* 0x000014150a007986 */ /* 0x0001e2000c101906 */
[----:B------:R-:W-:Y:S05]  /*3ca0*/  @!P1 BRA `(.L_x_29) ;  /* 0x0000000400249947 */ /* 0x000fea0003800000 */
[----:B------:R-:W2:Y:S01]  /*3cb0*/  LDC.64 R12, c[0x0][0x388] ;  /* 0x0000e200ff0c7b82 */ /* 0x000ea20000000a00 */
[----:B------:R-:W3:Y:S01]  /*3cc0*/  LDCU.64 UR8, c[0x0][0x398] ;  /* 0x00007300ff0877ac */ /* 0x000ee20008000a00 */
[----:B------:R-:W-:-:S05]  /*3cd0*/  UMOV UR4, URZ ;  /* 0x000000ff00047c82 */ /* 0x000fca0008000000 */
.L_x_30:
        /* <DEDUP_REMOVED lines=70> */
.L_x_29:
        /* <DEDUP_REMOVED lines=46> */
.L_x_32:
        /* <DEDUP_REMOVED lines=30> */
.L_x_33:
        /* <DEDUP_REMOVED lines=13> */
.L_x_31:
[----:B0-----:R0:W5:Y:S01]  /*46d0*/  LDG.E R21, desc[UR6][R10.64+0x1c] ;  /* 0x00001c060a157981 */ /* 0x001162000c1e1900 */
[----:B------:R-:W-:-:S03]  /*46e0*/  IMAD.MOV.U32 R0, RZ, RZ, RZ ;  /* 0x000000ffff007224 */ /* 0x000fc600078e00ff */
[----:B-----5:R0:W-:Y:S01]  /*46f0*/  STG.E desc[UR6][R10.64+0x18], R23 ;  /* 0x000018170a007986 */ /* 0x0201e2000c101906 */
[----:B------:R-:W-:Y:S05]  /*4700*/  @!P1 BRA `(.L_x_34) ;  /* 0x0000000400249947 */ /* 0x000fea0003800000 */
[----:B------:R-:W2:Y:S01]  /*4710*/  LDC.64 R12, c[0x0][0x388] ;  /* 0x0000e200ff0c7b82 */ /* 0x000ea20000000a00 */
[----:B------:R-:W3:Y:S01]  /*4720*/  LDCU.64 UR8, c[0x0][0x398] ;  /* 0x00007300ff0877ac */ /* 0x000ee20008000a00 */
[----:B------:R-:W-:-:S05]  /*4730*/  UMOV UR4, URZ ;  /* 0x000000ff00047c82 */ /* 0x000fca0008000000 */
.L_x_35:
        /* <DEDUP_REMOVED lines=70> */
.L_x_34:
        /* <DEDUP_REMOVED lines=46> */
.L_x_37:
        /* <DEDUP_REMOVED lines=30> */
.L_x_38:
        /* <DEDUP_REMOVED lines=13> */
.L_x_36:
[----:B0-----:R0:W5:Y:S01]  /*5130*/  LDG.E R23, desc[UR6][R10.64+0x20] ;  /* 0x000020060a177981 */ /* 0x001162000c1e1900 */
[----:B------:R-:W-:-:S03]  /*5140*/  IMAD.MOV.U32 R0, RZ, RZ, RZ ;  /* 0x000000ffff007224 */ /* 0x000fc600078e00ff */
[----:B------:R0:W-:Y:S01]  /*5150*/  STG.E desc[UR6][R10.64+0x1c], R21 ;  /* 0x00001c150a007986 */ /* 0x0001e2000c101906 */
[----:B------:R-:W-:Y:S05]  /*5160*/  @!P1 BRA `(.L_x_39) ;  /* 0x0000000400249947 */ /* 0x000fea0003800000 */
[----:B------:R-:W2:Y:S01]  /*5170*/  LDC.64 R12, c[0x0][0x388] ;  /* 0x0000e200ff0c7b82 */ /* 0x000ea20000000a00 */
[----:B------:R-:W3:Y:S01]  /*5180*/  LDCU.64 UR8, c[0x0][0x398] ;  /* 0x00007300ff0877ac */ /* 0x000ee20008000a00 */
[----:B------:R-:W-:-:S05]  /*5190*/  UMOV UR4, URZ ;  /* 0x000000ff00047c82 */ /* 0x000fca0008000000 */
.L_x_40:
        /* <DEDUP_REMOVED lines=70> */
.L_x_39:
        /* <DEDUP_REMOVED lines=46> */
.L_x_42:
        /* <DEDUP_REMOVED lines=30> */
.L_x_43:
        /* <DEDUP_REMOVED lines=13> */
.L_x_41:
[----:B0-----:R0:W5:Y:S01]  /*5b90*/  LDG.E R21, desc[UR6][R10.64+0x24] ;  /* 0x000024060a157981 */ /* 0x001162000c1e1900 */
[----:B------:R-:W-:-:S03]  /*5ba0*/  IMAD.MOV.U32 R0, RZ, RZ, RZ ;  /* 0x000000ffff007224 */ /* 0x000fc600078e00ff */
[----:B-----5:R0:W-:Y:S01]  /*5bb0*/  STG.E desc[UR6][R10.64+0x20], R23 ;  /* 0x000020170a007986 */ /* 0x0201e2000c101906 */
[----:B------:R-:W-:Y:S05]  /*5bc0*/  @!P1 BRA `(.L_x_44) ;  /* 0x0000000400249947 */ /* 0x000fea0003800000 */
[----:B------:R-:W2:Y:S01]  /*5bd0*/  LDC.64 R12, c[0x0][0x388] ;  /* 0x0000e200ff0c7b82 */ /* 0x000ea20000000a00 */
[----:B------:R-:W3:Y:S01]  /*5be0*/  LDCU.64 UR8, c[0x0][0x398] ;  /* 0x00007300ff0877ac */ /* 0x000ee20008000a00 */
[----:B------:R-:W-:-:S05]  /*5bf0*/  UMOV UR4, URZ ;  /* 0x000000ff00047c82 */ /* 0x000fca0008000000 */
.L_x_45:
        /* <DEDUP_REMOVED lines=70> */
.L_x_44:
        /* <DEDUP_REMOVED lines=46> */
.L_x_47:
        /* <DEDUP_REMOVED lines=30> */
.L_x_48:
        /* <DEDUP_REMOVED lines=13> */
.L_x_46:
[----:B0-----:R0:W5:Y:S01]  /*65f0*/  LDG.E R23, desc[UR6][R10.64+0x28] ;  /* 0x000028060a177981 */ /* 0x001162000c1e1900 */
[----:B------:R-:W-:-:S03]  /*6600*/  IMAD.MOV.U32 R0, RZ, RZ, RZ ;  /* 0x000000ffff007224 */ /* 0x000fc600078e00ff */
[----:B------:R0:W-:Y:S01]  /*6610*/  STG.E desc[UR6][R10.64+0x24], R21 ;  /* 0x000024150a007986 */ /* 0x0001e2000c101906 */
[----:B------:R-:W-:Y:S05]  /*6620*/  @!P1 BRA `(.L_x_49) ;  /* 0x0000000400249947 */ /* 0x000fea0003800000 */
[----:B------:R-:W2:Y:S01]  /*6630*/  LDC.64 R12, c[0x0][0x388] ;  /* 0x0000e200ff0c7b82 */ /* 0x000ea20000000a00 */
[----:B------:R-:W3:Y:S01]  /*6640*/  LDCU.64 UR8, c[0x0][0x398] ;  /* 0x00007300ff0877ac */ /* 0x000ee20008000a00 */
[----:B------:R-:W-:-:S05]  /*6650*/  UMOV UR4, URZ ;  /* 0x000000ff00047c82 */ /* 0x000fca0008000000 */
.L_x_50:
        /* <DEDUP_REMOVED lines=70> */
.L_x_49:
        /* <DEDUP_REMOVED lines=46> */
.L_x_52:
        /* <DEDUP_REMOVED lines=30> */
.L_x_53:
        /* <DEDUP_REMOVED lines=13> */
.L_x_51:
[----:B0-----:R0:W5:Y:S01]  /*7050*/  LDG.E R21, desc[UR6][R10.64+0x2c] ;  /* 0x00002c060a157981 */ /* 0x001162000c1e1900 */
[----:B------:R-:W-:-:S03]  /*7060*/  IMAD.MOV.U32 R0, RZ, RZ, RZ ;  /* 0x000000ffff007224 */ /* 0x000fc600078e00ff */
[----:B-----5:R0:W-:Y:S01]  /*7070*/  STG.E desc[UR6][R10.64+0x28], R23 ;  /* 0x000028170a007986 */ /* 0x0201e2000c101906 */
[----:B------:R-:W-:Y:S05]  /*7080*/  @!P1 BRA `(.L_x_54) ;  /* 0x0000000400249947 */ /* 0x000fea0003800000 */
[----:B------:R-:W2:Y:S01]  /*7090*/  LDC.64 R12, c[0x0][0x388] ;  /* 0x0000e200ff0c7b82 */ /* 0x000ea20000000a00 */
[----:B------:R-:W3:Y:S01]  /*70a0*/  LDCU.64 UR8, c[0x0][0x398] ;  /* 0x00007300ff0877ac */ /* 0x000ee20008000a00 */
[----:B------:R-:W-:-:S05]  /*70b0*/  UMOV UR4, URZ ;  /* 0x000000ff00047c82 */ /* 0x000fca0008000000 */
.L_x_55:
        /* <DEDUP_REMOVED lines=70> */
.L_x_54:
        /* <DEDUP_REMOVED lines=46> */
.L_x_57:
        /* <DEDUP_REMOVED lines=30> */
.L_x_58:
        /* <DEDUP_REMOVED lines=13> */
.L_x_56:
[----:B0-----:R0:W5:Y:S01]  /*7ab0*/  LDG.E R23, desc[UR6][R10.64+0x30] ;  /* 0x000030060a177981 */ /* 0x001162000c1e1900 */
[----:B------:R-:W-:-:S03]  /*7ac0*/  IMAD.MOV.U32 R0, RZ, RZ, RZ ;  /* 0x000000ffff007224 */ /* 0x000fc600078e00ff */
[----:B------:R0:W-:Y:S01]  /*7ad0*/  STG.E desc[UR6][R10.64+0x2c], R21 ;  /* 0x00002c150a007986 */ /* 0x0001e2000c101906 */
[----:B------:R-:W-:Y:S05]  /*7ae0*/  @!P1 BRA `(.L_x_59) ;  /* 0x0000000400249947 */ /* 0x000fea0003800000 */
[----:B------:R-:W2:Y:S01]  /*7af0*/  LDC.64 R12, c[0x0][0x388] ;  /* 0x0000e200ff0c7b82 */ /* 0x000ea20000000a00 */
[----:B------:R-:W3:Y:S01]  /*7b00*/  LDCU.64 UR8, c[0x0][0x398] ;  /* 0x00007300ff0877ac */ /* 0x000ee20008000a00 */
[----:B------:R-:W-:-:S05]  /*7b10*/  UMOV UR4, URZ ;  /* 0x000000ff00047c82 */ /* 0x000fca0008000000 */
.L_x_60:
        /* <DEDUP_REMOVED lines=70> */
.L_x_59:
        /* <DEDUP_REMOVED lines=46> */
.L_x_62:
        /* <DEDUP_REMOVED lines=30> */
.L_x_63:
        /* <DEDUP_REMOVED lines=13> */
.L_x_61:
[----:B0-----:R0:W5:Y:S01]  /*8510*/  LDG.E R21, desc[UR6][R10.64+0x34] ;  /* 0x000034060a157981 */ /* 0x001162000c1e1900 */
[----:B------:R-:W-:-:S03]  /*8520*/  IMAD.MOV.U32 R0, RZ, RZ, RZ ;  /* 0x000000ffff007224 */ /* 0x000fc600078e00ff */
[----:B-----5:R0:W-:Y:S01]  /*8530*/  STG.E desc[UR6][R10.64+0x30], R23 ;  /* 0x000030170a007986 */ /* 0x0201e2000c101906 */
[----:B------:R-:W-:Y:S05]  /*8540*/  @!P1 BRA `(.L_x_64) ;  /* 0x0000000400249947 */ /* 0x000fea0003800000 */
[----:B------:R-:W2:Y:S01]  /*8550*/  LDC.64 R12, c[0x0][0x388] ;  /* 0x0000e200ff0c7b82 */ /* 0x000ea20000000a00 */
[----:B------:R-:W3:Y:S01]  /*8560*/  LDCU.64 UR8, c[0x0][0x398] ;  /* 0x00007300ff0877ac */ /* 0x000ee20008000a00 */
[----:B------:R-:W-:-:S05]  /*8570*/  UMOV UR4, URZ ;  /* 0x000000ff00047c82 */ /* 0x000fca0008000000 */
.L_x_65:
        /* <DEDUP_REMOVED lines=70> */
.L_x_64:
        /* <DEDUP_REMOVED lines=46> */
.L_x_67:
        /* <DEDUP_REMOVED lines=30> */
.L_x_68:
        /* <DEDUP_REMOVED lines=13> */
.L_x_66:
[----:B0-----:R0:W5:Y:S01]  /*8f70*/  LDG.E R23, desc[UR6][R10.64+0x38] ;  /* 0x000038060a177981 */ /* 0x001162000c1e1900 */
[----:B------:R-:W-:-:S03]  /*8f80*/  IMAD.MOV.U32 R0, RZ, RZ, RZ ;  /* 0x000000ffff007224 */ /* 0x000fc600078e00ff */
[----:B------:R0:W-:Y:S01]  /*8f90*/  STG.E desc[UR6][R10.64+0x34], R21 ;  /* 0x000034150a007986 */ /* 0x0001e2000c101906 */
[----:B------:R-:W-:Y:S05]  /*8fa0*/  @!P1 BRA `(.L_x_69) ;  /* 0x0000000400249947 */ /* 0x000fea0003800000 */
[----:B------:R-:W2:Y:S01]  /*8fb0*/  LDC.64 R12, c[0x0][0x388] ;  /* 0x0000e200ff0c7b82 */ /* 0x000ea20000000a00 */
[----:B------:R-:W3:Y:S01]  /*8fc0*/  LDCU.64 UR8, c[0x0][0x398] ;  /* 0x00007300ff0877ac */ /* 0x000ee20008000a00 */
[----:B------:R-:W-:-:S05]  /*8fd0*/  UMOV UR4, URZ ;  /* 0x000000ff00047c82 */ /* 0x000fca0008000000 */
.L_x_70:
        /* <DEDUP_REMOVED lines=70> */
.L_x_69:
        /* <DEDUP_REMOVED lines=46> */
.L_x_72:
        /* <DEDUP_REMOVED lines=30> */
.L_x_73:
        /* <DEDUP_REMOVED lines=13> */
.L_x_71:
[----:B0-----:R0:W5:Y:S01]  /*99d0*/  LDG.E R21, desc[UR6][R10.64+0x3c] ;  /* 0x00003c060a157981 */ /* 0x001162000c1e1900 */
[----:B------:R-:W-:-:S03]  /*99e0*/  IMAD.MOV.U32 R0, RZ, RZ, RZ ;  /* 0x000000ffff007224 */ /* 0x000fc600078e00ff */
[----:B-----5:R0:W-:Y:S01]  /*99f0*/  STG.E desc[UR6][R10.64+0x38], R23 ;  /* 0x000038170a007986 */ /* 0x0201e2000c101906 */
[----:B------:R-:W-:Y:S05]  /*9a00*/  @!P1 BRA `(.L_x_74) ;  /* 0x0000000400249947 */ /* 0x000fea0003800000 */
[----:B------:R-:W2:Y:S01]  /*9a10*/  LDC.64 R12, c[0x0][0x388] ;  /* 0x0000e200ff0c7b82 */ /* 0x000ea20000000a00 */
[----:B------:R-:W3:Y:S01]  /*9a20*/  LDCU.64 UR8, c[0x0][0x398] ;  /* 0x00007300ff0877ac */ /* 0x000ee20008000a00 */
[----:B------:R-:W-:-:S05]  /*9a30*/  UMOV UR4, URZ ;  /* 0x000000ff00047c82 */ /* 0x000fca0008000000 */
.L_x_75:
        /* <DEDUP_REMOVED lines=70> */
.L_x_74:
        /* <DEDUP_REMOVED lines=46> */
.L_x_77:
        /* <DEDUP_REMOVED lines=30> */
.L_x_78:
        /* <DEDUP_REMOVED lines=13> */
.L_x_76:
[----:B0-----:R0:W5:Y:S01]  /*a430*/  LDG.E R23, desc[UR6][R10.64+0x40] ;  /* 0x000040060a177981 */ /* 0x001162000c1e1900 */
[----:B------:R-:W-:-:S03]  /*a440*/  IMAD.MOV.U32 R0, RZ, RZ, RZ ;  /* 0x000000ffff007224 */ /* 0x000fc600078e00ff */
[----:B------:R0:W-:Y:S01]  /*a450*/  STG.E desc[UR6][R10.64+0x3c], R21 ;  /* 0x00003c150a007986 */ /* 0x0001e2000c101906 */
[----:B------:R-:W-:Y:S05]  /*a460*/  @!P1 BRA `(.L_x_79) ;  /* 0x0000000400249947 */ /* 0x000fea0003800000 */
[----:B------:R-:W2:Y:S01]  /*a470*/  LDC.64 R12, c[0x0][0x388] ;  /* 0x0000e200ff0c7b82 */ /* 0x000ea20000000a00 */
[----:B------:R-:W3:Y:S01]  /*a480*/  LDCU.64 UR8, c[0x0][0x398] ;  /* 0x00007300ff0877ac */ /* 0x000ee20008000a00 */
[----:B------:R-:W-:-:S05]  /*a490*/  UMOV UR4, URZ ;  /* 0x000000ff00047c82 */ /* 0x000fca0008000000 */
.L_x_80:
        /* <DEDUP_REMOVED lines=70> */
.L_x_79:
        /* <DEDUP_REMOVED lines=46> */
.L_x_82:
        /* <DEDUP_REMOVED lines=30> */
.L_x_83:
        /* <DEDUP_REMOVED lines=13> */
.L_x_81:
[----:B0-----:R0:W5:Y:S01]  /*ae90*/  LDG.E R21, desc[UR6][R10.64+0x44] ;  /* 0x000044060a157981 */ /* 0x001162000c1e1900 */
[----:B------:R-:W-:-:S03]  /*aea0*/  IMAD.MOV.U32 R0, RZ, RZ, RZ ;  /* 0x000000ffff007224 */ /* 0x000fc600078e00ff */
[----:B-----5:R0:W-:Y:S01]  /*aeb0*/  STG.E desc[UR6][R10.64+0x40], R23 ;  /* 0x000040170a007986 */ /* 0x0201e2000c101906 */
[----:B------:R-:W-:Y:S05]  /*aec0*/  @!P1 BRA `(.L_x_84) ;  /* 0x0000000400249947 */ /* 0x000fea0003800000 */
[----:B------:R-:W2:Y:S01]  /*aed0*/  LDC.64 R12, c[0x0][0x388] ;  /* 0x0000e200ff0c7b82 */ /* 0x000ea20000000a00 */
[----:B------:R-:W3:Y:S01]  /*aee0*/  LDCU.64 UR8, c[0x0][0x398] ;  /* 0x00007300ff0877ac */ /* 0x000ee20008000a00 */
[----:B------:R-:W-:-:S05]  /*aef0*/  UMOV UR4, URZ ;  /* 0x000000ff00047c82 */ /* 0x000fca0008000000 */
.L_x_85:
        /* <DEDUP_REMOVED lines=70> */
.L_x_84:
        /* <DEDUP_REMOVED lines=46> */
.L_x_87:
        /* <DEDUP_REMOVED lines=30> */
.L_x_88:
        /* <DEDUP_REMOVED lines=13> */
.L_x_86:
[----:B0-----:R0:W5:Y:S01]  /*b8f0*/  LDG.E R23, desc[UR6][R10.64+0x48] ;  /* 0x000048060a177981 */ /* 0x001162000c1e1900 */
[----:B------:R-:W-:-:S03]  /*b900*/  IMAD.MOV.U32 R0, RZ, RZ, RZ ;  /* 0x000000ffff007224 */ /* 0x000fc600078e00ff */
[----:B------:R0:W-:Y:S01]  /*b910*/  STG.E desc[UR6][R10.64+0x44], R21 ;  /* 0x000044150a007986 */ /* 0x0001e2000c101906 */
[----:B------:R-:W-:Y:S05]  /*b920*/  @!P1 BRA `(.L_x_89) ;  /* 0x0000000400249947 */ /* 0x000fea0003800000 */
[----:B------:R-:W2:Y:S01]  /*b930*/  LDC.64 R12, c[0x0][0x388] ;  /* 0x0000e200ff0c7b82 */ /* 0x000ea20000000a00 */
[----:B------:R-:W3:Y:S01]  /*b940*/  LDCU.64 UR8, c[0x0][0x398] ;  /* 0x00007300ff0877ac */ /* 0x000ee20008000a00 */
[----:B------:R-:W-:-:S05]  /*b950*/  UMOV UR4, URZ ;  /* 0x000000ff00047c82 */ /* 0x000fca0008000000 */
.L_x_90:
        /* <DEDUP_REMOVED lines=70> */
.L_x_89:
        /* <DEDUP_REMOVED lines=46> */
.L_x_92:
        /* <DEDUP_REMOVED lines=30> */
.L_x_93:
        /* <DEDUP_REMOVED lines=13> */
.L_x_91:
[----:B0-----:R0:W5:Y:S01]  /*c350*/  LDG.E R21, desc[UR6][R10.64+0x4c] ;  /* 0x00004c060a157981 */ /* 0x001162000c1e1900 */
[----:B------:R-:W-:-:S03]  /*c360*/  IMAD.MOV.U32 R0, RZ, RZ, RZ ;  /* 0x000000ffff007224 */ /* 0x000fc600078e00ff */
[----:B-----5:R0:W-:Y:S01]  /*c370*/  STG.E desc[UR6][R10.64+0x48], R23 ;  /* 0x000048170a007986 */ /* 0x0201e2000c101906 */
[----:B------:R-:W-:Y:S05]  /*c380*/  @!P1 BRA `(.L_x_94) ;  /* 0x0000000400249947 */ /* 0x000fea0003800000 */
[----:B------:R-:W2:Y:S01]  /*c390*/  LDC.64 R12, c[0x0][0x388] ;  /* 0x0000e200ff0c7b82 */ /* 0x000ea20000000a00 */
[----:B------:R-:W3:Y:S01]  /*c3a0*/  LDCU.64 UR8, c[0x0][0x398] ;  /* 0x00007300ff0877ac */ /* 0x000ee20008000a00 */
[----:B------:R-:W-:-:S05]  /*c3b0*/  UMOV UR4, URZ ;  /* 0x000000ff00047c82 */ /* 0x000fca0008000000 */
.L_x_95:
        /* <DEDUP_REMOVED lines=70> */
.L_x_94:
        /* <DEDUP_REMOVED lines=46> */
.L_x_97:
        /* <DEDUP_REMOVED lines=30> */
.L_x_98:
        /* <DEDUP_REMOVED lines=13> */
.L_x_96:
[----:B0-----:R0:W5:Y:S01]  /*cdb0*/  LDG.E R23, desc[UR6][R10.64+0x50] ;  /* 0x000050060a177981 */ /* 0x001162000c1e1900 */
[----:B------:R-:W-:-:S03]  /*cdc0*/  IMAD.MOV.U32 R0, RZ, RZ, RZ ;  /* 0x000000ffff007224 */ /* 0x000fc600078e00ff */
[----:B------:R0:W-:Y:S01]  /*cdd0*/  STG.E desc[UR6][R10.64+0x4c], R21 ;  /* 0x00004c150a007986 */ /* 0x0001e2000c101906 */
[----:B------:R-:W-:Y:S05]  /*cde0*/  @!P1 BRA `(.L_x_99) ;  /* 0x0000000400249947 */ /* 0x000fea0003800000 */
[----:B------:R-:W2:Y:S01]  /*cdf0*/  LDC.64 R12, c[0x0][0x388] ;  /* 0x0000e200ff0c7b82 */ /* 0x000ea20000000a00 */
[----:B------:R-:W3:Y:S01]  /*ce00*/  LDCU.64 UR8, c[0x0][0x398] ;  /* 0x00007300ff0877ac */ /* 0x000ee20008000a00 */
[----:B------:R-:W-:-:S05]  /*ce10*/  UMOV UR4, URZ ;  /* 0x000000ff00047c82 */ /* 0x000fca0008000000 */
.L_x_100:
        /* <DEDUP_REMOVED lines=70> */
.L_x_99:
        /* <DEDUP_REMOVED lines=46> */
.L_x_102:
        /* <DEDUP_REMOVED lines=30> */
.L_x_103:
        /* <DEDUP_REMOVED lines=13> */
.L_x_101:
[----:B0-----:R0:W5:Y:S01]  /*d810*/  LDG.E R21, desc[UR6][R10.64+0x54] ;  /* 0x000054060a157981 */ /* 0x001162000c1e1900 */
[----:B------:R-:W-:-:S03]  /*d820*/  IMAD.MOV.U32 R0, RZ, RZ, RZ ;  /* 0x000000ffff007224 */ /* 0x000fc600078e00ff */
[----:B-----5:R0:W-:Y:S01]  /*d830*/  STG.E desc[UR6][R10.64+0x50], R23 ;  /* 0x000050170a007986 */ /* 0x0201e2000c101906 */
[----:B------:R-:W-:Y:S05]  /*d840*/  @!P1 BRA `(.L_x_104) ;  /* 0x0000000400249947 */ /* 0x000fea0003800000 */
[----:B------:R-:W2:Y:S01]  /*d850*/  LDC.64 R12, c[0x0][0x388] ;  /* 0x0000e200ff0c7b82 */ /* 0x000ea20000000a00 */
[----:B------:R-:W3:Y:S01]  /*d860*/  LDCU.64 UR8, c[0x0][0x398] ;  /* 0x00007300ff0877ac */ /* 0x000ee20008000a00 */
[----:B------:R-:W-:-:S05]  /*d870*/  UMOV UR4, URZ ;  /* 0x000000ff00047c82 */ /* 0x000fca0008000000 */
.L_x_105:
        /* <DEDUP_REMOVED lines=70> */
.L_x_104:
        /* <DEDUP_REMOVED lines=46> */
.L_x_107:
        /* <DEDUP_REMOVED lines=30> */
.L_x_108:
        /* <DEDUP_REMOVED lines=13> */
.L_x_106:
[----:B0-----:R0:W5:Y:S01]  /*e270*/  LDG.E R23, desc[UR6][R10.64+0x58] ;  /* 0x000058060a177981 */ /* 0x001162000c1e1900 */
[----:B------:R-:W-:-:S03]  /*e280*/  IMAD.MOV.U32 R0, RZ, RZ, RZ ;  /* 0x000000ffff007224 */ /* 0x000fc600078e00ff */
[----:B------:R0:W-:Y:S01]  /*e290*/  STG.E desc[UR6][R10.64+0x54], R21 ;  /* 0x000054150a007986 */ /* 0x0001e2000c101906 */
[----:B------:R-:W-:Y:S05]  /*e2a0*/  @!P1 BRA `(.L_x_109) ;  /* 0x0000000400249947 */ /* 0x000fea0003800000 */
[----:B------:R-:W2:Y:S01]  /*e2b0*/  LDC.64 R12, c[0x0][0x388] ;  /* 0x0000e200ff0c7b82 */ /* 0x000ea20000000a00 */
[----:B------:R-:W3:Y:S01]  /*e2c0*/  LDCU.64 UR8, c[0x0][0x398] ;  /* 0x00007300ff0877ac */ /* 0x000ee20008000a00 */
[----:B------:R-:W-:-:S05]  /*e2d0*/  UMOV UR4, URZ ;  /* 0x000000ff00047c82 */ /* 0x000fca0008000000 */
.L_x_110:
        /* <DEDUP_REMOVED lines=70> */
.L_x_109:
        /* <DEDUP_REMOVED lines=46> */
.L_x_112:
        /* <DEDUP_REMOVED lines=30> */
.L_x_113:
        /* <DEDUP_REMOVED lines=13> */
.L_x_111:
[----:B0-----:R0:W5:Y:S01]  /*ecd0*/  LDG.E R21, desc[UR6][R10.64+0x5c] ;  /* 0x00005c060a157981 */ /* 0x001162000c1e1900 */
[----:B------:R-:W-:-:S03]  /*ece0*/  IMAD.MOV.U32 R0, RZ, RZ, RZ ;  /* 0x000000ffff007224 */ /* 0x000fc600078e00ff */
[----:B-----5:R0:W-:Y:S01]  /*ecf0*/  STG.E desc[UR6][R10.64+0x58], R23 ;  /* 0x000058170a007986 */ /* 0x0201e2000c101906 */
[----:B------:R-:W-:Y:S05]  /*ed00*/  @!P1 BRA `(.L_x_114) ;  /* 0x0000000400249947 */ /* 0x000fea0003800000 */
[----:B------:R-:W2:Y:S01]  /*ed10*/  LDC.64 R12, c[0x0][0x388] ;  /* 0x0000e200ff0c7b82 */ /* 0x000ea20000000a00 */
[----:B------:R-:W3:Y:S01]  /*ed20*/  LDCU.64 UR8, c[0x0][0x398] ;  /* 0x00007300ff0877ac */ /* 0x000ee20008000a00 */
[----:B------:R-:W-:-:S05]  /*ed30*/  UMOV UR4, URZ ;  /* 0x000000ff00047c82 */ /* 0x000fca0008000000 */
.L_x_115:
        /* <DEDUP_REMOVED lines=70> */
.L_x_114:
        /* <DEDUP_REMOVED lines=46> */
.L_x_117:
        /* <DEDUP_REMOVED lines=30> */
.L_x_118:
        /* <DEDUP_REMOVED lines=13> */
.L_x_116:
[----:B0-----:R0:W5:Y:S01]  /*f730*/  LDG.E R23, desc[UR6][R10.64+0x60] ;  /* 0x000060060a177981 */ /* 0x001162000c1e1900 */
[----:B------:R-:W-:-:S03]  /*f740*/  IMAD.MOV.U32 R0, RZ, RZ, RZ ;  /* 0x000000ffff007224 */ /* 0x000fc600078e00ff */
[----:B------:R0:W-:Y:S01]  /*f750*/  STG.E desc[UR6][R10.64+0x5c], R21 ;  /* 0x00005c150a007986 */ /* 0x0001e2000c101906 */
[----:B------:R-:W-:Y:S05]  /*f760*/  @!P1 BRA `(.L_x_119) ;  /* 0x0000000400249947 */ /* 0x000fea0003800000 */
[----:B------:R-:W2:Y:S01]  /*f770*/  LDC.64 R12, c[0x0][0x388] ;  /* 0x0000e200ff0c7b82 */ /* 0x000ea20000000a00 */
[----:B------:R-:W3:Y:S01]  /*f780*/  LDCU.64 UR8, c[0x0][0x398] ;  /* 0x00007300ff0877ac */ /* 0x000ee20008000a00 */
[----:B------:R-:W-:-:S05]  /*f790*/  UMOV UR4, URZ ;  /* 0x000000ff00047c82 */ /* 0x000fca0008000000 */
.L_x_120:
        /* <DEDUP_REMOVED lines=70> */
.L_x_119:
        /* <DEDUP_REMOVED lines=46> */
.L_x_122:
        /* <DEDUP_REMOVED lines=30> */
.L_x_123:
        /* <DEDUP_REMOVED lines=13> */
.L_x_121:
[----:B0-----:R0:W5:Y:S01]  /*10190*/  LDG.E R21, desc[UR6][R10.64+0x64] ;  /* 0x000064060a157981 */ /* 0x001162000c1e1900 */
[----:B------:R-:W-:-:S03]  /*101a0*/  IMAD.MOV.U32 R0, RZ, RZ, RZ ;  /* 0x000000ffff007224 */ /* 0x000fc600078e00ff */
[----:B-----5:R0:W-:Y:S01]  /*101b0*/  STG.E desc[UR6][R10.64+0x60], R23 ;  /* 0x000060170a007986 */ /* 0x0201e2000c101906 */
[----:B------:R-:W-:Y:S05]  /*101c0*/  @!P1 BRA `(.L_x_124) ;  /* 0x0000000400249947 */ /* 0x000fea0003800000 */
[----:B------:R-:W2:Y:S01]  /*101d0*/  LDC.64 R12, c[0x0][0x388] ;  /* 0x0000e200ff0c7b82 */ /* 0x000ea20000000a00 */
[----:B------:R-:W3:Y:S01]  /*101e0*/  LDCU.64 UR8, c[0x0][0x398] ;  /* 0x00007300ff0877ac */ /* 0x000ee20008000a00 */
[----:B------:R-:W-:-:S05]  /*101f0*/  UMOV UR4, URZ ;  /* 0x000000ff00047c82 */ /* 0x000fca0008000000 */
.L_x_125:
        /* <DEDUP_REMOVED lines=70> */
.L_x_124:
        /* <DEDUP_REMOVED lines=46> */
.L_x_127:
        /* <DEDUP_REMOVED lines=30> */
.L_x_128:
        /* <DEDUP_REMOVED lines=13> */
.L_x_126:
[----:B0-----:R0:W5:Y:S01]  /*10bf0*/  LDG.E R23, desc[UR6][R10.64+0x68] ;  /* 0x000068060a177981 */ /* 0x001162000c1e1900 */
[----:B------:R-:W-:-:S03]  /*10c00*/  IMAD.MOV.U32 R0, RZ, RZ, RZ ;  /* 0x000000ffff007224 */ /* 0x000fc600078e00ff */
[----:B------:R0:W-:Y:S01]  /*10c10*/  STG.E desc[UR6][R10.64+0x64], R21 ;  /* 0x000064150a007986 */ /* 0x0001e2000c101906 */
[----:B------:R-:W-:Y:S05]  /*10c20*/  @!P1 BRA `(.L_x_129) ;  /* 0x0000000400249947 */ /* 0x000fea0003800000 */
[----:B------:R-:W2:Y:S01]  /*10c30*/  LDC.64 R12, c[0x0][0x388] ;  /* 0x0000e200ff0c7b82 */ /* 0x000ea20000000a00 */
[----:B------:R-:W3:Y:S01]  /*10c40*/  LDCU.64 UR8, c[0x0][0x398] ;  /* 0x00007300ff0877ac */ /* 0x000ee20008000a00 */
[----:B------:R-:W-:-:S05]  /*10c50*/  UMOV UR4, URZ ;  /* 0x000000ff00047c82 */ /* 0x000fca0008000000 */
.L_x_130:
        /* <DEDUP_REMOVED lines=70> */
.L_x_129:
        /* <DEDUP_REMOVED lines=46> */
.L_x_132:
        /* <DEDUP_REMOVED lines=30> */
.L_x_133:
        /* <DEDUP_REMOVED lines=13> */
.L_x_131:
[----:B0-----:R0:W5:Y:S01]  /*11650*/  LDG.E R21, desc[UR6][R10.64+0x6c] ;  /* 0x00006c060a157981 */ /* 0x001162000c1e1900 */
[----:B------:R-:W-:-:S03]  /*11660*/  IMAD.MOV.U32 R0, RZ, RZ, RZ ;  /* 0x000000ffff007224 */ /* 0x000fc600078e00ff */
[----:B-----5:R0:W-:Y:S01]  /*11670*/  STG.E desc[UR6][R10.64+0x68], R23 ;  /* 0x000068170a007986 */ /* 0x0201e2000c101906 */
[----:B------:R-:W-:Y:S05]  /*11680*/  @!P1 BRA `(.L_x_134) ;  /* 0x0000000400249947 */ /* 0x000fea0003800000 */
[----:B------:R-:W2:Y:S01]  /*11690*/  LDC.64 R12, c[0x0][0x388] ;  /* 0x0000e200ff0c7b82 */ /* 0x000ea20000000a00 */
[----:B------:R-:W3:Y:S01]  /*116a0*/  LDCU.64 UR8, c[0x0][0x398] ;  /* 0x00007300ff0877ac */ /* 0x000ee20008000a00 */
[----:B------:R-:W-:-:S05]  /*116b0*/  UMOV UR4, URZ ;  /* 0x000000ff00047c82 */ /* 0x000fca0008000000 */
.L_x_135:
        /* <DEDUP_REMOVED lines=70> */
.L_x_134:
        /* <DEDUP_REMOVED lines=46> */
.L_x_137:
        /* <DEDUP_REMOVED lines=30> */
.L_x_138:
        /* <DEDUP_REMOVED lines=13> */
.L_x_136:
[----:B0-----:R0:W5:Y:S01]  /*120b0*/  LDG.E R23, desc[UR6][R10.64+0x70] ;  /* 0x000070060a177981 */ /* 0x001162000c1e1900 */
[----:B------:R-:W-:-:S03]  /*120c0*/  IMAD.MOV.U32 R0, RZ, RZ, RZ ;  /* 0x000000ffff007224 */ /* 0x000fc600078e00ff */
[----:B------:R0:W-:Y:S01]  /*120d0*/  STG.E desc[UR6][R10.64+0x6c], R21 ;  /* 0x00006c150a007986 */ /* 0x0001e2000c101906 */
[----:B------:R-:W-:Y:S05]  /*120e0*/  @!P1 BRA `(.L_x_139) ;  /* 0x0000000400249947 */ /* 0x000fea0003800000 */
[----:B------:R-:W2:Y:S01]  /*120f0*/  LDC.64 R12, c[0x0][0x388] ;  /* 0x0000e200ff0c7b82 */ /* 0x000ea20000000a00 */
[----:B------:R-:W3:Y:S01]  /*12100*/  LDCU.64 UR8, c[0x0][0x398] ;  /* 0x00007300ff0877ac */ /* 0x000ee20008000a00 */
[----:B------:R-:W-:-:S05]  /*12110*/  UMOV UR4, URZ ;  /* 0x000000ff00047c82 */ /* 0x000fca0008000000 */
.L_x_140:
        /* <DEDUP_REMOVED lines=70> */
.L_x_139:
        /* <DEDUP_REMOVED lines=46> */
.L_x_142:
        /* <DEDUP_REMOVED lines=30> */
.L_x_143:
        /* <DEDUP_REMOVED lines=13> */
.L_x_141:
[----:B0-----:R0:W5:Y:S01]  /*12b10*/  LDG.E R21, desc[UR6][R10.64+0x74] ;  /* 0x000074060a157981 */ /* 0x001162000c1e1900 */
[----:B------:R-:W-:-:S03]  /*12b20*/  IMAD.MOV.U32 R0, RZ, RZ, RZ ;  /* 0x000000ffff007224 */ /* 0x000fc600078e00ff */
[----:B-----5:R0:W-:Y:S01]  /*12b30*/  STG.E desc[UR6][R10.64+0x70], R23 ;  /* 0x000070170a007986 */ /* 0x0201e2000c101906 */
[----:B------:R-:W-:Y:S05]  /*12b40*/  @!P1 BRA `(.L_x_144) ;  /* 0x0000000400249947 */ /* 0x000fea0003800000 */
[----:B------:R-:W2:Y:S01]  /*12b50*/  LDC.64 R12, c[0x0][0x388] ;  /* 0x0000e200ff0c7b82 */ /* 0x000ea20000000a00 */
[----:B------:R-:W3:Y:S01]  /*12b60*/  LDCU.64 UR8, c[0x0][0x398] ;  /* 0x00007300ff0877ac */ /* 0x000ee20008000a00 */
[----:B------:R-:W-:-:S05]  /*12b70*/  UMOV UR4, URZ ;  /* 0x000000ff00047c82 */ /* 0x000fca0008000000 */
.L_x_145:
        /* <DEDUP_REMOVED lines=70> */
.L_x_144:
        /* <DEDUP_REMOVED lines=46> */
.L_x_147:
        /* <DEDUP_REMOVED lines=30> */
.L_x_148:
        /* <DEDUP_REMOVED lines=13> */
.L_x_146:
[----:B0-----:R0:W5:Y:S01]  /*13570*/  LDG.E R23, desc[UR6][R10.64+0x78] ;  /* 0x000078060a177981 */ /* 0x001162000c1e1900 */
[----:B------:R-:W-:-:S03]  /*13580*/  IMAD.MOV.U32 R0, RZ, RZ, RZ ;  /* 0x000000ffff007224 */ /* 0x000fc600078e00ff */
[----:B------:R0:W-:Y:S01]  /*13590*/  STG.E desc[UR6][R10.64+0x74], R21 ;  /* 0x000074150a007986 */ /* 0x0001e2000c101906 */
[----:B------:R-:W-:Y:S05]  /*135a0*/  @!P1 BRA `(.L_x_149) ;  /* 0x0000000400249947 */ /* 0x000fea0003800000 */
[----:B------:R-:W2:Y:S01]  /*135b0*/  LDC.64 R12, c[0x0][0x388] ;  /* 0x0000e200ff0c7b82 */ /* 0x000ea20000000a00 */
[----:B------:R-:W3:Y:S01]  /*135c0*/  LDCU.64 UR8, c[0x0][0x398] ;  /* 0x00007300ff0877ac */ /* 0x000ee20008000a00 */
[----:B------:R-:W-:-:S05]  /*135d0*/  UMOV UR4, URZ ;  /* 0x000000ff00047c82 */ /* 0x000fca0008000000 */
.L_x_150:
        /* <DEDUP_REMOVED lines=70> */
.L_x_149:
        /* <DEDUP_REMOVED lines=46> */
.L_x_152:
        /* <DEDUP_REMOVED lines=30> */
.L_x_153:
        /* <DEDUP_REMOVED lines=13> */
.L_x_151:
[----:B0-----:R0:W5:Y:S01]  /*13fd0*/  LDG.E R21, desc[UR6][R10.64+0x7c] ;  /* 0x00007c060a157981 */ /* 0x001162000c1e1900 */
[----:B------:R-:W-:-:S03]  /*13fe0*/  IMAD.MOV.U32 R0, RZ, RZ, RZ ;  /* 0x000000ffff007224 */ /* 0x000fc600078e00ff */
[----:B-----5:R0:W-:Y:S01]  /*13ff0*/  STG.E desc[UR6][R10.64+0x78], R23 ;  /* 0x000078170a007986 */ /* 0x0201e2000c101906 */
[----:B------:R-:W-:Y:S05]  /*14000*/  @!P1 BRA `(.L_x_154) ;  /* 0x0000000400249947 */ /* 0x000fea0003800000 */
[----:B------:R-:W2:Y:S01]  /*14010*/  LDC.64 R12, c[0x0][0x388] ;  /* 0x0000e200ff0c7b82 */ /* 0x000ea20000000a00 */
[----:B------:R-:W3:Y:S01]  /*14020*/  LDCU.64 UR8, c[0x0][0x398] ;  /* 0x00007300ff0877ac */ /* 0x000ee20008000a00 */
[----:B------:R-:W-:-:S05]  /*14030*/  UMOV UR4, URZ ;  /* 0x000000ff00047c82 */ /* 0x000fca0008000000 */
.L_x_155:
        /* <DEDUP_REMOVED lines=70> */
.L_x_154:
        /* <DEDUP_REMOVED lines=46> */
.L_x_157:
        /* <DEDUP_REMOVED lines=30> */
.L_x_158:
        /* <DEDUP_REMOVED lines=13> */
.L_x_156:
[----:B0-----:R0:W5:Y:S01]  /*14a30*/  LDG.E R23, desc[UR6][R10.64+0x80] ;  /* 0x000080060a177981 */ /* 0x001162000c1e1900 */
[----:B------:R-:W-:-:S03]  /*14a40*/  IMAD.MOV.U32 R0, RZ, RZ, RZ ;  /* 0x000000ffff007224 */ /* 0x000fc600078e00ff */
[----:B------:R0:W-:Y:S01]  /*14a50*/  STG.E desc[UR6][R10.64+0x7c], R21 ;  /* 0x00007c150a007986 */ /* 0x0001e2000c101906 */
[----:B------:R-:W-:Y:S05]  /*14a60*/  @!P1 BRA `(.L_x_159) ;  /* 0x0000000400249947 */ /* 0x000fea0003800000 */
[----:B------:R-:W2:Y:S01]  /*14a70*/  LDC.64 R12, c[0x0][0x388] ;  /* 0x0000e200ff0c7b82 */ /* 0x000ea20000000a00 */
[----:B------:R-:W3:Y:S01]  /*14a80*/  LDCU.64 UR8, c[0x0][0x398] ;  /* 0x00007300ff0877ac */ /* 0x000ee20008000a00 */
[----:B------:R-:W-:-:S05]  /*14a90*/  UMOV UR4, URZ ;  /* 0x000000ff00047c82 */ /* 0x000fca0008000000 */
.L_x_160:
        /* <DEDUP_REMOVED lines=70> */
.L_x_159:
        /* <DEDUP_REMOVED lines=46> */
.L_x_162:
        /* <DEDUP_REMOVED lines=30> */
.L_x_163:
        /* <DEDUP_REMOVED lines=13> */
.L_x_161:
[----:B0-----:R0:W5:Y:S01]  /*15490*/  LDG.E R21, desc[UR6][R10.64+0x84] ;  /* 0x000084060a157981 */ /* 0x001162000c1e1900 */
[----:B------:R-:W-:-:S03]  /*154a0*/  IMAD.MOV.U32 R0, RZ, RZ, RZ ;  /* 0x000000ffff007224 */ /* 0x000fc600078e00ff */
[----:B-----5:R0:W-:Y:S01]  /*154b0*/  STG.E desc[UR6][R10.64+0x80], R23 ;  /* 0x000080170a007986 */ /* 0x0201e2000c101906 */
[----:B------:R-:W-:Y:S05]  /*154c0*/  @!P1 BRA `(.L_x_164) ;  /* 0x0000000400249947 */ /* 0x000fea0003800000 */
[----:B------:R-:W2:Y:S01]  /*154d0*/  LDC.64 R12, c[0x0][0x388] ;  /* 0x0000e200ff0c7b82 */ /* 0x000ea20000000a00 */
[----:B------:R-:W3:Y:S01]  /*154e0*/  LDCU.64 UR8, c[0x0][0x398] ;  /* 0x00007300ff0877ac */ /* 0x000ee20008000a00 */
[----:B------:R-:W-:-:S05]  /*154f0*/  UMOV UR4, URZ ;  /* 0x000000ff00047c82 */ /* 0x000fca0008000000 */
.L_x_165:
        /* <DEDUP_REMOVED lines=70> */
.L_x_164:
        /* <DEDUP_REMOVED lines=46> */
.L_x_167:
        /* <DEDUP_REMOVED lines=30> */
.L_x_168:
        /* <DEDUP_REMOVED lines=13> */
.L_x_166:
[----:B0-----:R0:W5:Y:S01]  /*15ef0*/  LDG.E R23, desc[UR6][R10.64+0x88] ;  /* 0x000088060a177981 */ /* 0x001162000c1e1900 */
[----:B------:R-:W-:-:S03]  /*15f00*/  IMAD.MOV.U32 R0, RZ, RZ, RZ ;  /* 0x000000ffff007224 */ /* 0x000fc600078e00ff */
[----:B------:R0:W-:Y:S01]  /*15f10*/  STG.E desc[UR6][R10.64+0x84], R21 ;  /* 0x000084150a007986 */ /* 0x0001e2000c101906 */
[----:B------:R-:W-:Y:S05]  /*15f20*/  @!P1 BRA `(.L_x_169) ;  /* 0x0000000400249947 */ /* 0x000fea0003800000 */
[----:B------:R-:W2:Y:S01]  /*15f30*/  LDC.64 R12, c[0x0][0x388] ;  /* 0x0000e200ff0c7b82 */ /* 0x000ea20000000a00 */
[----:B------:R-:W3:Y:S01]  /*15f40*/  LDCU.64 UR8, c[0x0][0x398] ;  /* 0x00007300ff0877ac */ /* 0x000ee20008000a00 */
[----:B------:R-:W-:-:S05]  /*15f50*/  UMOV UR4, URZ ;  /* 0x000000ff00047c82 */ /* 0x000fca0008000000 */
.L_x_170:
        /* <DEDUP_REMOVED lines=70> */
.L_x_169:
        /* <DEDUP_REMOVED lines=46> */
.L_x_172:
        /* <DEDUP_REMOVED lines=30> */
.L_x_173:
        /* <DEDUP_REMOVED lines=13> */
.L_x_171:
[----:B0-----:R0:W5:Y:S01]  /*16950*/  LDG.E R21, desc[UR6][R10.64+0x8c] ;  /* 0x00008c060a157981 */ /* 0x001162000c1e1900 */
[----:B------:R-:W-:-:S03]  /*16960*/  IMAD.MOV.U32 R0, RZ, RZ, RZ ;  /* 0x000000ffff007224 */ /* 0x000fc600078e00ff */
[----:B-----5:R0:W-:Y:S01]  /*16970*/  STG.E desc[UR6][R10.64+0x88], R23 ;  /* 0x000088170a007986 */ /* 0x0201e2000c101906 */
[----:B------:R-:W-:Y:S05]  /*16980*/  @!P1 BRA `(.L_x_174) ;  /* 0x0000000400249947 */ /* 0x000fea0003800000 */
[----:B------:R-:W2:Y:S01]  /*16990*/  LDC.64 R12, c[0x0][0x388] ;  /* 0x0000e200ff0c7b82 */ /* 0x000ea20000000a00 */
[----:B------:R-:W3:Y:S01]  /*169a0*/  LDCU.64 UR8, c[0x0][0x398] ;  /* 0x00007300ff0877ac */ /* 0x000ee20008000a00 */
[----:B------:R-:W-:-:S05]  /*169b0*/  UMOV UR4, URZ ;  /* 0x000000ff00047c82 */ /* 0x000fca0008000000 */
.L_x_175:
        /* <DEDUP_REMOVED lines=70> */
.L_x_174:
        /* <DEDUP_REMOVED lines=46> */
.L_x_177:
        /* <DEDUP_REMOVED lines=30> */
.L_x_178:
        /* <DEDUP_REMOVED lines=13> */
.L_x_176:
[----:B0-----:R0:W5:Y:S01]  /*173b0*/  LDG.E R23, desc[UR6][R10.64+0x90] ;  /* 0x000090060a177981 */ /* 0x001162000c1e1900 */
[----:B------:R-:W-:-:S03]  /*173c0*/  IMAD.MOV.U32 R0, RZ, RZ, RZ ;  /* 0x000000ffff007224 */ /* 0x000fc600078e00ff */
[----:B------:R0:W-:Y:S01]  /*173d0*/  STG.E desc[UR6][R10.64+0x8c], R21 ;  /* 0x00008c150a007986 */ /* 0x0001e2000c101906 */
[----:B------:R-:W-:Y:S05]  /*173e0*/  @!P1 BRA `(.L_x_179) ;  /* 0x0000000400249947 */ /* 0x000fea0003800000 */
[----:B------:R-:W2:Y:S01]  /*173f0*/  LDC.64 R12, c[0x0][0x388] ;  /* 0x0000e200ff0c7b82 */ /* 0x000ea20000000a00 */
[----:B------:R-:W3:Y:S01]  /*17400*/  LDCU.64 UR8, c[0x0][0x398] ;  /* 0x00007300ff0877ac */ /* 0x000ee20008000a00 */
[----:B------:R-:W-:-:S05]  /*17410*/  UMOV UR4, URZ ;  /* 0x000000ff00047c82 */ /* 0x000fca0008000000 */
.L_x_180:
        /* <DEDUP_REMOVED lines=70> */
.L_x_179:
        /* <DEDUP_REMOVED lines=46> */
.L_x_182:
        /* <DEDUP_REMOVED lines=30> */
.L_x_183:
        /* <DEDUP_REMOVED lines=13> */
.L_x_181:
[----:B0-----:R0:W5:Y:S01]  /*17e10*/  LDG.E R21, desc[UR6][R10.64+0x94] ;  /* 0x000094060a157981 */ /* 0x001162000c1e1900 */
[----:B------:R-:W-:-:S03]  /*17e20*/  IMAD.MOV.U32 R0, RZ, RZ, RZ ;  /* 0x000000ffff007224 */ /* 0x000fc600078e00ff */
[----:B-----5:R0:W-:Y:S01]  /*17e30*/  STG.E desc[UR6][R10.64+0x90], R23 ;  /* 0x000090170a007986 */ /* 0x0201e2000c101906 */
[----:B------:R-:W-:Y:S05]  /*17e40*/  @!P1 BRA `(.L_x_184) ;  /* 0x0000000400249947 */ /* 0x000fea0003800000 */
[----:B------:R-:W2:Y:S01]  /*17e50*/  LDC.64 R12, c[0x0][0x388] ;  /* 0x0000e200ff0c7b82 */ /* 0x000ea20000000a00 */
[----:B------:R-:W3:Y:S01]  /*17e60*/  LDCU.64 UR8, c[0x0][0x398] ;  /* 0x00007300ff0877ac */ /* 0x000ee20008000a00 */
[----:B------:R-:W-:-:S05]  /*17e70*/  UMOV UR4, URZ ;  /* 0x000000ff00047c82 */ /* 0x000fca0008000000 */
.L_x_185:
        /* <DEDUP_REMOVED lines=70> */
.L_x_184:
        /* <DEDUP_REMOVED lines=46> */
.L_x_187:
        /* <DEDUP_REMOVED lines=30> */
.L_x_188:
        /* <DEDUP_REMOVED lines=13> */
.L_x_186:
[----:B0-----:R0:W5:Y:S01]  /*18870*/  LDG.E R23, desc[UR6][R10.64+0x98] ;  /* 0x000098060a177981 */ /* 0x001162000c1e1900 */
[----:B------:R-:W-:-:S03]  /*18880*/  IMAD.MOV.U32 R0, RZ, RZ, RZ ;  /* 0x000000ffff007224 */ /* 0x000fc600078e00ff */
[----:B------:R0:W-:Y:S01]  /*18890*/  STG.E desc[UR6][R10.64+0x94], R21 ;  /* 0x000094150a007986 */ /* 0x0001e2000c101906 */
[----:B------:R-:W-:Y:S05]  /*188a0*/  @!P1 BRA `(.L_x_189) ;  /* 0x0000000400249947 */ /* 0x000fea0003800000 */
[----:B------:R-:W2:Y:S01]  /*188b0*/  LDC.64 R12, c[0x0][0x388] ;  /* 0x0000e200ff0c7b82 */ /* 0x000ea20000000a00 */
[----:B------:R-:W3:Y:S01]  /*188c0*/  LDCU.64 UR8, c[0x0][0x398] ;  /* 0x00007300ff0877ac */ /* 0x000ee20008000a00 */
[----:B------:R-:W-:-:S05]  /*188d0*/  UMOV UR4, URZ ;  /* 0x000000ff00047c82 */ /* 0x000fca0008000000 */
.L_x_190:
        /* <DEDUP_REMOVED lines=70> */
.L_x_189:
        /* <DEDUP_REMOVED lines=46> */
.L_x_192:
        /* <DEDUP_REMOVED lines=30> */
.L_x_193:
        /* <DEDUP_REMOVED lines=13> */
.L_x_191:
[----:B0-----:R0:W5:Y:S01]  /*192d0*/  LDG.E R21, desc[UR6][R10.64+0x9c] ;  /* 0x00009c060a157981 */ /* 0x001162000c1e1900 */
[----:B------:R-:W-:-:S03]  /*192e0*/  IMAD.MOV.U32 R0, RZ, RZ, RZ ;  /* 0x000000ffff007224 */ /* 0x000fc600078e00ff */
[----:B-----5:R0:W-:Y:S01]  /*192f0*/  STG.E desc[UR6][R10.64+0x98], R23 ;  /* 0x000098170a007986 */ /* 0x0201e2000c101906 */
[----:B------:R-:W-:Y:S05]  /*19300*/  @!P1 BRA `(.L_x_194) ;  /* 0x0000000400249947 */ /* 0x000fea0003800000 */
[----:B------:R-:W2:Y:S01]  /*19310*/  LDC.64 R12, c[0x0][0x388] ;  /* 0x0000e200ff0c7b82 */ /* 0x000ea20000000a00 */
[----:B------:R-:W3:Y:S01]  /*19320*/  LDCU.64 UR8, c[0x0][0x398] ;  /* 0x00007300ff0877ac */ /* 0x000ee20008000a00 */
[----:B------:R-:W-:-:S05]  /*19330*/  UMOV UR4, URZ ;  /* 0x000000ff00047c82 */ /* 0x000fca0008000000 */
.L_x_195:
        /* <DEDUP_REMOVED lines=70> */
.L_x_194:
        /* <DEDUP_REMOVED lines=46> */
.L_x_197:
        /* <DEDUP_REMOVED lines=30> */
.L_x_198:
        /* <DEDUP_REMOVED lines=13> */
.L_x_196:
[----:B0-----:R0:W5:Y:S01]  /*19d30*/  LDG.E R23, desc[UR6][R10.64+0xa0] ;  /* 0x0000a0060a177981 */ /* 0x001162000c1e1900 */
[----:B------:R-:W-:-:S03]  /*19d40*/  IMAD.MOV.U32 R0, RZ, RZ, RZ ;  /* 0x000000ffff007224 */ /* 0x000fc600078e00ff */
[----:B------:R0:W-:Y:S01]  /*19d50*/  STG.E desc[UR6][R10.64+0x9c], R21 ;  /* 0x00009c150a007986 */ /* 0x0001e2000c101906 */
[----:B------:R-:W-:Y:S05]  /*19d60*/  @!P1 BRA `(.L_x_199) ;  /* 0x0000000400249947 */ /* 0x000fea0003800000 */
[----:B------:R-:W2:Y:S01]  /*19d70*/  LDC.64 R12, c[0x0][0x388] ;  /* 0x0000e200ff0c7b82 */ /* 0x000ea20000000a00 */
[----:B------:R-:W3:Y:S01]  /*19d80*/  LDCU.64 UR8, c[0x0][0x398] ;  /* 0x00007300ff0877ac */ /* 0x000ee20008000a00 */
[----:B------:R-:W-:-:S05]  /*19d90*/  UMOV UR4, URZ ;  /* 0x000000ff00047c82 */ /* 0x000fca0008000000 */
.L_x_200:
        /* <DEDUP_REMOVED lines=70> */
.L_x_199:
        /* <DEDUP_REMOVED lines=46> */
.L_x_202:
        /* <DEDUP_REMOVED lines=30> */
.L_x_203:
        /* <DEDUP_REMOVED lines=13> */
.L_x_201:
[----:B0-----:R0:W5:Y:S01]  /*1a790*/  LDG.E R21, desc[UR6][R10.64+0xa4] ;  /* 0x0000a4060a157981 */ /* 0x001162000c1e1900 */
[----:B------:R-:W-:-:S03]  /*1a7a0*/  IMAD.MOV.U32 R0, RZ, RZ, RZ ;  /* 0x000000ffff007224 */ /* 0x000fc600078e00ff */
[----:B-----5:R0:W-:Y:S01]  /*1a7b0*/  STG.E desc[UR6][R10.64+0xa0], R23 ;  /* 0x0000a0170a007986 */ /* 0x0201e2000c101906 */
[----:B------:R-:W-:Y:S05]  /*1a7c0*/  @!P1 BRA `(.L_x_204) ;  /* 0x0000000400249947 */ /* 0x000fea0003800000 */
[----:B------:R-:W2:Y:S01]  /*1a7d0*/  LDC.64 R12, c[0x0][0x388] ;  /* 0x0000e200ff0c7b82 */ /* 0x000ea20000000a00 */
[----:B------:R-:W3:Y:S01]  /*1a7e0*/  LDCU.64 UR8, c[0x0][0x398] ;  /* 0x00007300ff0877ac */ /* 0x000ee20008000a00 */
[----:B------:R-:W-:-:S05]  /*1a7f0*/  UMOV UR4, URZ ;  /* 0x000000ff00047c82 */ /* 0x000fca0008000000 */
.L_x_205:
        /* <DEDUP_REMOVED lines=70> */
.L_x_204:
        /* <DEDUP_REMOVED lines=46> */
.L_x_207:
        /* <DEDUP_REMOVED lines=30> */
.L_x_208:
        /* <DEDUP_REMOVED lines=13> */
.L_x_206:
[----:B0-----:R0:W5:Y:S01]  /*1b1f0*/  LDG.E R23, desc[UR6][R10.64+0xa8] ;  /* 0x0000a8060a177981 */ /* 0x001162000c1e1900 */
[----:B------:R-:W-:-:S03]  /*1b200*/  IMAD.MOV.U32 R0, RZ, RZ, RZ ;  /* 0x000000ffff007224 */ /* 0x000fc600078e00ff */
[----:B------:R0:W-:Y:S01]  /*1b210*/  STG.E desc[UR6][R10.64+0xa4], R21 ;  /* 0x0000a4150a007986 */ /* 0x0001e2000c101906 */
[----:B------:R-:W-:Y:S05]  /*1b220*/  @!P1 BRA `(.L_x_209) ;  /* 0x0000000400249947 */ /* 0x000fea0003800000 */
[----:B------:R-:W2:Y:S01]  /*1b230*/  LDC.64 R12, c[0x0][0x388] ;  /* 0x0000e200ff0c7b82 */ /* 0x000ea20000000a00 */
[----:B------:R-:W3:Y:S01]  /*1b240*/  LDCU.64 UR8, c[0x0][0x398] ;  /* 0x00007300ff0877ac */ /* 0x000ee20008000a00 */
[----:B------:R-:W-:-:S05]  /*1b250*/  UMOV UR4, URZ ;  /* 0x000000ff00047c82 */ /* 0x000fca0008000000 */
.L_x_210:
        /* <DEDUP_REMOVED lines=70> */
.L_x_209:
        /* <DEDUP_REMOVED lines=46> */
.L_x_212:
        /* <DEDUP_REMOVED lines=30> */
.L_x_213:
        /* <DEDUP_REMOVED lines=13> */
.L_x_211:
[----:B0-----:R0:W5:Y:S01]  /*1bc50*/  LDG.E R21, desc[UR6][R10.64+0xac] ;  /* 0x0000ac060a157981 */ /* 0x001162000c1e1900 */
[----:B------:R-:W-:-:S03]  /*1bc60*/  IMAD.MOV.U32 R0, RZ, RZ, RZ ;  /* 0x000000ffff007224 */ /* 0x000fc600078e00ff */
[----:B-----5:R0:W-:Y:S01]  /*1bc70*/  STG.E desc[UR6][R10.64+0xa8], R23 ;  /* 0x0000a8170a007986 */ /* 0x0201e2000c101906 */
[----:B------:R-:W-:Y:S05]  /*1bc80*/  @!P1 BRA `(.L_x_214) ;  /* 0x0000000400249947 */ /* 0x000fea0003800000 */
[----:B------:R-:W2:Y:S01]  /*1bc90*/  LDC.64 R12, c[0x0][0x388] ;  /* 0x0000e200ff0c7b82 */ /* 0x000ea20000000a00 */
[----:B------:R-:W3:Y:S01]  /*1bca0*/  LDCU.64 UR8, c[0x0][0x398] ;  /* 0x00007300ff0877ac */ /* 0x000ee20008000a00 */
[----:B------:R-:W-:-:S05]  /*1bcb0*/  UMOV UR4, URZ ;  /* 0x000000ff00047c82 */ /* 0x000fca0008000000 */
.L_x_215:
        /* <DEDUP_REMOVED lines=70> */
.L_x_214:
        /* <DEDUP_REMOVED lines=46> */
.L_x_217:
        /* <DEDUP_REMOVED lines=30> */
.L_x_218:
        /* <DEDUP_REMOVED lines=13> */
.L_x_216:
[----:B0-----:R0:W5:Y:S01]  /*1c6b0*/  LDG.E R23, desc[UR6][R10.64+0xb0] ;  /* 0x0000b0060a177981 */ /* 0x001162000c1e1900 */
[----:B------:R-:W-:-:S03]  /*1c6c0*/  IMAD.MOV.U32 R0, RZ, RZ, RZ ;  /* 0x000000ffff007224 */ /* 0x000fc600078e00ff */
[----:B------:R0:W-:Y:S01]  /*1c6d0*/  STG.E desc[UR6][R10.64+0xac], R21 ;  /* 0x0000ac150a007986 */ /* 0x0001e2000c101906 */
[----:B------:R-:W-:Y:S05]  /*1c6e0*/  @!P1 BRA `(.L_x_219) ;  /* 0x0000000400249947 */ /* 0x000fea0003800000 */
[----:B------:R-:W2:Y:S01]  /*1c6f0*/  LDC.64 R12, c[0x0][0x388] ;  /* 0x0000e200ff0c7b82 */ /* 0x000ea20000000a00 */
[----:B------:R-:W3:Y:S01]  /*1c700*/  LDCU.64 UR8, c[0x0][0x398] ;  /* 0x00007300ff0877ac */ /* 0x000ee20008000a00 */
[----:B------:R-:W-:-:S05]  /*1c710*/  UMOV UR4, URZ ;  /* 0x000000ff00047c82 */ /* 0x000fca0008000000 */
.L_x_220:
        /* <DEDUP_REMOVED lines=70> */
.L_x_219:
        /* <DEDUP_REMOVED lines=46> */
.L_x_222:
        /* <DEDUP_REMOVED lines=30> */
.L_x_223:
        /* <DEDUP_REMOVED lines=13> */
.L_x_221:
[----:B0-----:R0:W5:Y:S01]  /*1d110*/  LDG.E R21, desc[UR6][R10.64+0xb4] ;  /* 0x0000b4060a157981 */ /* 0x001162000c1e1900 */
[----:B------:R-:W-:-:S03]  /*1d120*/  IMAD.MOV.U32 R0, RZ, RZ, RZ ;  /* 0x000000ffff007224 */ /* 0x000fc600078e00ff */
[----:B-----5:R0:W-:Y:S01]  /*1d130*/  STG.E desc[UR6][R10.64+0xb0], R23 ;  /* 0x0000b0170a007986 */ /* 0x0201e2000c101906 */
[----:B------:R-:W-:Y:S05]  /*1d140*/  @!P1 BRA `(.L_x_224) ;  /* 0x0000000400249947 */ /* 0x000fea0003800000 */
[----:B------:R-:W2:Y:S01]  /*1d150*/  LDC.64 R12, c[0x0][0x388] ;  /* 0x0000e200ff0c7b82 */ /* 0x000ea20000000a00 */
[----:B------:R-:W3:Y:S01]  /*1d160*/  LDCU.64 UR8, c[0x0][0x398] ;  /* 0x00007300ff0877ac */ /* 0x000ee20008000a00 */
[----:B------:R-:W-:-:S05]  /*1d170*/  UMOV UR4, URZ ;  /* 0x000000ff00047c82 */ /* 0x000fca0008000000 */
.L_x_225:
        /* <DEDUP_REMOVED lines=70> */
.L_x_224:
        /* <DEDUP_REMOVED lines=46> */
.L_x_227:
        /* <DEDUP_REMOVED lines=30> */
.L_x_228:
        /* <DEDUP_REMOVED lines=13> */
.L_x_226:
[----:B0-----:R0:W5:Y:S01]  /*1db70*/  LDG.E R23, desc[UR6][R10.64+0xb8] ;  /* 0x0000b8060a177981 */ /* 0x001162000c1e1900 */
[----:B------:R-:W-:-:S03]  /*1db80*/  IMAD.MOV.U32 R0, RZ, RZ, RZ ;  /* 0x000000ffff007224 */ /* 0x000fc600078e00ff */
[----:B------:R0:W-:Y:S01]  /*1db90*/  STG.E desc[UR6][R10.64+0xb4], R21 ;  /* 0x0000b4150a007986 */ /* 0x0001e2000c101906 */
[----:B------:R-:W-:Y:S05]  /*1dba0*/  @!P1 BRA `(.L_x_229) ;  /* 0x0000000400249947 */ /* 0x000fea0003800000 */
[----:B------:R-:W2:Y:S01]  /*1dbb0*/  LDC.64 R12, c[0x0][0x388] ;  /* 0x0000e200ff0c7b82 */ /* 0x000ea20000000a00 */
[----:B------:R-:W3:Y:S01]  /*1dbc0*/  LDCU.64 UR8, c[0x0][0x398] ;  /* 0x00007300ff0877ac */ /* 0x000ee20008000a00 */
[----:B------:R-:W-:-:S05]  /*1dbd0*/  UMOV UR4, URZ ;  /* 0x000000ff00047c82 */ /* 0x000fca0008000000 */
.L_x_230:
        /* <DEDUP_REMOVED lines=70> */
.L_x_229:
        /* <DEDUP_REMOVED lines=46> */
.L_x_232:
        /* <DEDUP_REMOVED lines=30> */
.L_x_233:
        /* <DEDUP_REMOVED lines=13> */
.L_x_231:
[----:B0-----:R0:W5:Y:S01]  /*1e5d0*/  LDG.E R21, desc[UR6][R10.64+0xbc] ;  /* 0x0000bc060a157981 */ /* 0x001162000c1e1900 */
[----:B------:R-:W-:-:S03]  /*1e5e0*/  IMAD.MOV.U32 R0, RZ, RZ, RZ ;  /* 0x000000ffff007224 */ /* 0x000fc600078e00ff */
[----:B-----5:R0:W-:Y:S01]  /*1e5f0*/  STG.E desc[UR6][R10.64+0xb8], R23 ;  /* 0x0000b8170a007986 */ /* 0x0201e2000c101906 */
[----:B------:R-:W-:Y:S05]  /*1e600*/  @!P1 BRA `(.L_x_234) ;  /* 0x0000000400249947 */ /* 0x000fea0003800000 */
[----:B------:R-:W2:Y:S01]  /*1e610*/  LDC.64 R12, c[0x0][0x388] ;  /* 0x0000e200ff0c7b82 */ /* 0x000ea20000000a00 */
[----:B------:R-:W3:Y:S01]  /*1e620*/  LDCU.64 UR8, c[0x0][0x398] ;  /* 0x00007300ff0877ac */ /* 0x000ee20008000a00 */
[----:B------:R-:W-:-:S05]  /*1e630*/  UMOV UR4, URZ ;  /* 0x000000ff00047c82 */ /* 0x000fca0008000000 */
.L_x_235:
        /* <DEDUP_REMOVED lines=70> */
.L_x_234:
        /* <DEDUP_REMOVED lines=46> */
.L_x_237:
        /* <DEDUP_REMOVED lines=30> */
.L_x_238:
        /* <DEDUP_REMOVED lines=13> */
.L_x_236:
[----:B0-----:R0:W5:Y:S01]  /*1f030*/  LDG.E R23, desc[UR6][R10.64+0xc0] ;  /* 0x0000c0060a177981 */ /* 0x001162000c1e1900 */
[----:B------:R-:W-:-:S03]  /*1f040*/  IMAD.MOV.U32 R0, RZ, RZ, RZ ;  /* 0x000000ffff007224 */ /* 0x000fc600078e00ff */
[----:B------:R0:W-:Y:S01]  /*1f050*/  STG.E desc[UR6][R10.64+0xbc], R21 ;  /* 0x0000bc150a007986 */ /* 0x0001e2000c101906 */
[----:B------:R-:W-:Y:S05]  /*1f060*/  @!P1 BRA `(.L_x_239) ;  /* 0x0000000400249947 */ /* 0x000fea0003800000 */
[----:B------:R-:W2:Y:S01]  /*1f070*/  LDC.64 R12, c[0x0][0x388] ;  /* 0x0000e200ff0c7b82 */ /* 0x000ea20000000a00 */
[----:B------:R-:W3:Y:S01]  /*1f080*/  LDCU.64 UR8, c[0x0][0x398] ;  /* 0x00007300ff0877ac */ /* 0x000ee20008000a00 */
[----:B------:R-:W-:-:S05]  /*1f090*/  UMOV UR4, URZ ;  /* 0x000000ff00047c82 */ /* 0x000fca0008000000 */
.L_x_240:
        /* <DEDUP_REMOVED lines=70> */
.L_x_239:
        /* <DEDUP_REMOVED lines=46> */
.L_x_242:
        /* <DEDUP_REMOVED lines=30> */
.L_x_243:
        /* <DEDUP_REMOVED lines=13> */
.L_x_241:
[----:B0-----:R0:W5:Y:S01]  /*1fa90*/  LDG.E R21, desc[UR6][R10.64+0xc4] ;  /* 0x0000c4060a157981 */ /* 0x001162000c1e1900 */
[----:B------:R-:W-:-:S03]  /*1faa0*/  IMAD.MOV.U32 R0, RZ, RZ, RZ ;  /* 0x000000ffff007224 */ /* 0x000fc600078e00ff */
[----:B-----5:R0:W-:Y:S01]  /*1fab0*/  STG.E desc[UR6][R10.64+0xc0], R23 ;  /* 0x0000c0170a007986 */ /* 0x0201e2000c101906 */
[----:B------:R-:W-:Y:S05]  /*1fac0*/  @!P1 BRA `(.L_x_244) ;  /* 0x0000000400249947 */ /* 0x000fea0003800000 */
[----:B------:R-:W2:Y:S01]  /*1fad0*/  LDC.64 R12, c[0x0][0x388] ;  /* 0x0000e200ff0c7b82 */ /* 0x000ea20000000a00 */
[----:B------:R-:W3:Y:S01]  /*1fae0*/  LDCU.64 UR8, c[0x0][0x398] ;  /* 0x00007300ff0877ac */ /* 0x000ee20008000a00 */
[----:B------:R-:W-:-:S05]  /*1faf0*/  UMOV UR4, URZ ;  /* 0x000000ff00047c82 */ /* 0x000fca0008000000 */
.L_x_245:
        /* <DEDUP_REMOVED lines=70> */
.L_x_244:
        /* <DEDUP_REMOVED lines=46> */
.L_x_247:
        /* <DEDUP_REMOVED lines=30> */
.L_x_248:
        /* <DEDUP_REMOVED lines=13> */
.L_x_246:
[----:B0-----:R0:W5:Y:S01]  /*204f0*/  LDG.E R23, desc[UR6][R10.64+0xc8] ;  /* 0x0000c8060a177981 */ /* 0x001162000c1e1900 */
[----:B------:R-:W-:-:S03]  /*20500*/  IMAD.MOV.U32 R0, RZ, RZ, RZ ;  /* 0x000000ffff007224 */ /* 0x000fc600078e00ff */
[----:B------:R0:W-:Y:S01]  /*20510*/  STG.E desc[UR6][R10.64+0xc4], R21 ;  /* 0x0000c4150a007986 */ /* 0x0001e2000c101906 */
[----:B------:R-:W-:Y:S05]  /*20520*/  @!P1 BRA `(.L_x_249) ;  /* 0x0000000400249947 */ /* 0x000fea0003800000 */
[----:B------:R-:W2:Y:S01]  /*20530*/  LDC.64 R12, c[0x0][0x388] ;  /* 0x0000e200ff0c7b82 */ /* 0x000ea20000000a00 */
[----:B------:R-:W3:Y:S01]  /*20540*/  LDCU.64 UR8, c[0x0][0x398] ;  /* 0x00007300ff0877ac */ /* 0x000ee20008000a00 */
[----:B------:R-:W-:-:S05]  /*20550*/  UMOV UR4, URZ ;  /* 0x000000ff00047c82 */ /* 0x000fca0008000000 */
.L_x_250:
        /* <DEDUP_REMOVED lines=70> */
.L_x_249:
        /* <DEDUP_REMOVED lines=46> */
.L_x_252:
        /* <DEDUP_REMOVED lines=30> */
.L_x_253:
        /* <DEDUP_REMOVED lines=13> */
.L_x_251:
[----:B0-----:R0:W5:Y:S01]  /*20f50*/  LDG.E R21, desc[UR6][R10.64+0xcc] ;  /* 0x0000cc060a157981 */ /* 0x001162000c1e1900 */
[----:B------:R-:W-:-:S03]  /*20f60*/  IMAD.MOV.U32 R0, RZ, RZ, RZ ;  /* 0x000000ffff007224 */ /* 0x000fc600078e00ff */
[----:B-----5:R0:W-:Y:S01]  /*20f70*/  STG.E desc[UR6][R10.64+0xc8], R23 ;  /* 0x0000c8170a007986 */ /* 0x0201e2000c101906 */
[----:B------:R-:W-:Y:S05]  /*20f80*/  @!P1 BRA `(.L_x_254) ;  /* 0x0000000400249947 */ /* 0x000fea0003800000 */
[----:B------:R-:W2:Y:S01]  /*20f90*/  LDC.64 R12, c[0x0][0x388] ;  /* 0x0000e200ff0c7b82 */ /* 0x000ea20000000a00 */
[----:B------:R-:W3:Y:S01]  /*20fa0*/  LDCU.64 UR8, c[0x0][0x398] ;  /* 0x00007300ff0877ac */ /* 0x000ee20008000a00 */
[----:B------:R-:W-:-:S05]  /*20fb0*/  UMOV UR4, URZ ;  /* 0x000000ff00047c82 */ /* 0x000fca0008000000 */
.L_x_255:
        /* <DEDUP_REMOVED lines=70> */
.L_x_254:
        /* <DEDUP_REMOVED lines=46> */
.L_x_257:
        /* <DEDUP_REMOVED lines=30> */
.L_x_258:
        /* <DEDUP_REMOVED lines=13> */
.L_x_256:
[----:B0-----:R0:W5:Y:S01]  /*219b0*/  LDG.E R23, desc[UR6][R10.64+0xd0] ;  /* 0x0000d0060a177981 */ /* 0x001162000c1e1900 */
[----:B------:R-:W-:-:S03]  /*219c0*/  IMAD.MOV.U32 R0, RZ, RZ, RZ ;  /* 0x000000ffff007224 */ /* 0x000fc600078e00ff */
[----:B------:R0:W-:Y:S01]  /*219d0*/  STG.E desc[UR6][R10.64+0xcc], R21 ;  /* 0x0000cc150a007986 */ /* 0x0001e2000c101906 */
[----:B------:R-:W-:Y:S05]  /*219e0*/  @!P1 BRA `(.L_x_259) ;  /* 0x0000000400249947 */ /* 0x000fea0003800000 */
[----:B------:R-:W2:Y:S01]  /*219f0*/  LDC.64 R12, c[0x0][0x388] ;  /* 0x0000e200ff0c7b82 */ /* 0x000ea20000000a00 */
[----:B------:R-:W3:Y:S01]  /*21a00*/  LDCU.64 UR8, c[0x0][0x398] ;  /* 0x00007300ff0877ac */ /* 0x000ee20008000a00 */
[----:B------:R-:W-:-:S05]  /*21a10*/  UMOV UR4, URZ ;  /* 0x000000ff00047c82 */ /* 0x000fca0008000000 */
.L_x_260:
        /* <DEDUP_REMOVED lines=70> */
.L_x_259:
        /* <DEDUP_REMOVED lines=46> */
.L_x_262:
        /* <DEDUP_REMOVED lines=30> */
.L_x_263:
        /* <DEDUP_REMOVED lines=13> */
.L_x_261:
[----:B0-----:R0:W5:Y:S01]  /*22410*/  LDG.E R21, desc[UR6][R10.64+0xd4] ;  /* 0x0000d4060a157981 */ /* 0x001162000c1e1900 */
[----:B------:R-:W-:-:S03]  /*22420*/  IMAD.MOV.U32 R0, RZ, RZ, RZ ;  /* 0x000000ffff007224 */ /* 0x000fc600078e00ff */
[----:B-----5:R0:W-:Y:S01]  /*22430*/  STG.E desc[UR6][R10.64+0xd0], R23 ;  /* 0x0000d0170a007986 */ /* 0x0201e2000c101906 */
[----:B------:R-:W-:Y:S05]  /*22440*/  @!P1 BRA `(.L_x_264) ;  /* 0x0000000400249947 */ /* 0x000fea0003800000 */
[----:B------:R-:W2:Y:S01]  /*22450*/  LDC.64 R12, c[0x0][0x388] ;  /* 0x0000e200ff0c7b82 */ /* 0x000ea20000000a00 */
[----:B------:R-:W3:Y:S01]  /*22460*/  LDCU.64 UR8, c[0x0][0x398] ;  /* 0x00007300ff0877ac */ /* 0x000ee20008000a00 */
[----:B------:R-:W-:-:S05]  /*22470*/  UMOV UR4, URZ ;  /* 0x000000ff00047c82 */ /* 0x000fca0008000000 */
.L_x_265:
        /* <DEDUP_REMOVED lines=70> */
.L_x_264:
        /* <DEDUP_REMOVED lines=46> */
.L_x_267:
        /* <DEDUP_REMOVED lines=30> */
.L_x_268:
        /* <DEDUP_REMOVED lines=13> */
.L_x_266:
[----:B0-----:R0:W5:Y:S01]  /*22e70*/  LDG.E R23, desc[UR6][R10.64+0xd8] ;  /* 0x0000d8060a177981 */ /* 0x001162000c1e1900 */
[----:B------:R-:W-:-:S03]  /*22e80*/  IMAD.MOV.U32 R0, RZ, RZ, RZ ;  /* 0x000000ffff007224 */ /* 0x000fc600078e00ff */
[----:B------:R0:W-:Y:S01]  /*22e90*/  STG.E desc[UR6][R10.64+0xd4], R21 ;  /* 0x0000d4150a007986 */ /* 0x0001e2000c101906 */
[----:B------:R-:W-:Y:S05]  /*22ea0*/  @!P1 BRA `(.L_x_269) ;  /* 0x0000000400249947 */ /* 0x000fea0003800000 */
[----:B------:R-:W2:Y:S01]  /*22eb0*/  LDC.64 R12, c[0x0][0x388] ;  /* 0x0000e200ff0c7b82 */ /* 0x000ea20000000a00 */
[----:B------:R-:W3:Y:S01]  /*22ec0*/  LDCU.64 UR8, c[0x0][0x398] ;  /* 0x00007300ff0877ac */ /* 0x000ee20008000a00 */
[----:B------:R-:W-:-:S05]  /*22ed0*/  UMOV UR4, URZ ;  /* 0x000000ff00047c82 */ /* 0x000fca0008000000 */
.L_x_270:
        /* <DEDUP_REMOVED lines=70> */
.L_x_269:
        /* <DEDUP_REMOVED lines=46> */
.L_x_272:
        /* <DEDUP_REMOVED lines=30> */
.L_x_273:
        /* <DEDUP_REMOVED lines=13> */
.L_x_271:
[----:B0-----:R0:W5:Y:S01]  /*238d0*/  LDG.E R21, desc[UR6][R10.64+0xdc] ;  /* 0x0000dc060a157981 */ /* 0x001162000c1e1900 */
[----:B------:R-:W-:-:S03]  /*238e0*/  IMAD.MOV.U32 R0, RZ, RZ, RZ ;  /* 0x000000ffff007224 */ /* 0x000fc600078e00ff */
[----:B-----5:R0:W-:Y:S01]  /*238f0*/  STG.E desc[UR6][R10.64+0xd8], R23 ;  /* 0x0000d8170a007986 */ /* 0x0201e2000c101906 */
[----:B------:R-:W-:Y:S05]  /*23900*/  @!P1 BRA `(.L_x_274) ;  /* 0x0000000400249947 */ /* 0x000fea0003800000 */
[----:B------:R-:W2:Y:S01]  /*23910*/  LDC.64 R12, c[0x0][0x388] ;  /* 0x0000e200ff0c7b82 */ /* 0x000ea20000000a00 */
[----:B------:R-:W3:Y:S01]  /*23920*/  LDCU.64 UR8, c[0x0][0x398] ;  /* 0x00007300ff0877ac */ /* 0x000ee20008000a00 */
[----:B------:R-:W-:-:S05]  /*23930*/  UMOV UR4, URZ ;  /* 0x000000ff00047c82 */ /* 0x000fca0008000000 */
.L_x_275:
        /* <DEDUP_REMOVED lines=70> */
.L_x_274:
        /* <DEDUP_REMOVED lines=46> */
.L_x_277:
        /* <DEDUP_REMOVED lines=30> */
.L_x_278:
        /* <DEDUP_REMOVED lines=13> */
.L_x_276:
[----:B0-----:R0:W5:Y:S01]  /*24330*/  LDG.E R23, desc[UR6][R10.64+0xe0] ;  /* 0x0000e0060a177981 */ /* 0x001162000c1e1900 */
[----:B------:R-:W-:-:S03]  /*24340*/  IMAD.MOV.U32 R0, RZ, RZ, RZ ;  /* 0x000000ffff007224 */ /* 0x000fc600078e00ff */
[----:B------:R0:W-:Y:S01]  /*24350*/  STG.E desc[UR6][R10.64+0xdc], R21 ;  /* 0x0000dc150a007986 */ /* 0x0001e2000c101906 */
[----:B------:R-:W-:Y:S05]  /*24360*/  @!P1 BRA `(.L_x_279) ;  /* 0x0000000400249947 */ /* 0x000fea0003800000 */
[----:B------:R-:W2:Y:S01]  /*24370*/  LDC.64 R12, c[0x0][0x388] ;  /* 0x0000e200ff0c7b82 */ /* 0x000ea20000000a00 */
[----:B------:R-:W3:Y:S01]  /*24380*/  LDCU.64 UR8, c[0x0][0x398] ;  /* 0x00007300ff0877ac */ /* 0x000ee20008000a00 */
[----:B------:R-:W-:-:S05]  /*24390*/  UMOV UR4, URZ ;  /* 0x000000ff00047c82 */ /* 0x000fca0008000000 */
.L_x_280:
        /* <DEDUP_REMOVED lines=70> */
.L_x_279:
        /* <DEDUP_REMOVED lines=46> */
.L_x_282:
        /* <DEDUP_REMOVED lines=30> */
.L_x_283:
        /* <DEDUP_REMOVED lines=13> */
.L_x_281:
[----:B0-----:R0:W5:Y:S01]  /*24d90*/  LDG.E R21, desc[UR6][R10.64+0xe4] ;  /* 0x0000e4060a157981 */ /* 0x001162000c1e1900 */
[----:B------:R-:W-:-:S03]  /*24da0*/  IMAD.MOV.U32 R0, RZ, RZ, RZ ;  /* 0x000000ffff007224 */ /* 0x000fc600078e00ff */
[----:B-----5:R0:W-:Y:S01]  /*24db0*/  STG.E desc[UR6][R10.64+0xe0], R23 ;  /* 0x0000e0170a007986 */ /* 0x0201e2000c101906 */
[----:B------:R-:W-:Y:S05]  /*24dc0*/  @!P1 BRA `(.L_x_284) ;  /* 0x0000000400249947 */ /* 0x000fea0003800000 */
[----:B------:R-:W2:Y:S01]  /*24dd0*/  LDC.64 R12, c[0x0][0x388] ;  /* 0x0000e200ff0c7b82 */ /* 0x000ea20000000a00 */
[----:B------:R-:W3:Y:S01]  /*24de0*/  LDCU.64 UR8, c[0x0][0x398] ;  /* 0x00007300ff0877ac */ /* 0x000ee20008000a00 */
[----:B------:R-:W-:-:S05]  /*24df0*/  UMOV UR4, URZ ;  /* 0x000000ff00047c82 */ /* 0x000fca0008000000 */
.L_x_285:
        /* <DEDUP_REMOVED lines=70> */
.L_x_284:
        /* <DEDUP_REMOVED lines=46> */
.L_x_287:
        /* <DEDUP_REMOVED lines=30> */
.L_x_288:
        /* <DEDUP_REMOVED lines=13> */
.L_x_286:
[----:B0-----:R0:W5:Y:S01]  /*257f0*/  LDG.E R23, desc[UR6][R10.64+0xe8] ;  /* 0x0000e8060a177981 */ /* 0x001162000c1e1900 */
[----:B------:R-:W-:-:S03]  /*25800*/  IMAD.MOV.U32 R0, RZ, RZ, RZ ;  /* 0x000000ffff007224 */ /* 0x000fc600078e00ff */
[----:B------:R0:W-:Y:S01]  /*25810*/  STG.E desc[UR6][R10.64+0xe4], R21 ;  /* 0x0000e4150a007986 */ /* 0x0001e2000c101906 */
[----:B------:R-:W-:Y:S05]  /*25820*/  @!P1 BRA `(.L_x_289) ;  /* 0x0000000400249947 */ /* 0x000fea0003800000 */
[----:B------:R-:W2:Y:S01]  /*25830*/  LDC.64 R12, c[0x0][0x388] ;  /* 0x0000e200ff0c7b82 */ /* 0x000ea20000000a00 */
[----:B------:R-:W3:Y:S01]  /*25840*/  LDCU.64 UR8, c[0x0][0x398] ;  /* 0x00007300ff0877ac */ /* 0x000ee20008000a00 */
[----:B------:R-:W-:-:S05]  /*25850*/  UMOV UR4, URZ ;  /* 0x000000ff00047c82 */ /* 0x000fca0008000000 */
.L_x_290:
        /* <DEDUP_REMOVED lines=70> */
.L_x_289:
        /* <DEDUP_REMOVED lines=46> */
.L_x_292:
        /* <DEDUP_REMOVED lines=30> */
.L_x_293:
        /* <DEDUP_REMOVED lines=13> */
.L_x_291:
[----:B0-----:R0:W5:Y:S01]  /*26250*/  LDG.E R21, desc[UR6][R10.64+0xec] ;  /* 0x0000ec060a157981 */ /* 0x001162000c1e1900 */
[----:B------:R-:W-:-:S03]  /*26260*/  IMAD.MOV.U32 R0, RZ, RZ, RZ ;  /* 0x000000ffff007224 */ /* 0x000fc600078e00ff */
[----:B-----5:R0:W-:Y:S01]  /*26270*/  STG.E desc[UR6][R10.64+0xe8], R23 ;  /* 0x0000e8170a007986 */ /* 0x0201e2000c101906 */
[----:B------:R-:W-:Y:S05]  /*26280*/  @!P1 BRA `(.L_x_294) ;  /* 0x0000000400249947 */ /* 0x000fea0003800000 */
[----:B------:R-:W2:Y:S01]  /*26290*/  LDC.64 R12, c[0x0][0x388] ;  /* 0x0000e200ff0c7b82 */ /* 0x000ea20000000a00 */
[----:B------:R-:W3:Y:S01]  /*262a0*/  LDCU.64 UR8, c[0x0][0x398] ;  /* 0x00007300ff0877ac */ /* 0x000ee20008000a00 */
[----:B------:R-:W-:-:S05]  /*262b0*/  UMOV UR4, URZ ;  /* 0x000000ff00047c82 */ /* 0x000fca0008000000 */
.L_x_295:
        /* <DEDUP_REMOVED lines=70> */
.L_x_294:
        /* <DEDUP_REMOVED lines=46> */
.L_x_297:
        /* <DEDUP_REMOVED lines=30> */
.L_x_298:
        /* <DEDUP_REMOVED lines=13> */
.L_x_296:
[----:B0-----:R0:W5:Y:S01]  /*26cb0*/  LDG.E R23, desc[UR6][R10.64+0xf0] ;  /* 0x0000f0060a177981 */ /* 0x001162000c1e1900 */
[----:B------:R-:W-:-:S03]  /*26cc0*/  IMAD.MOV.U32 R0, RZ, RZ, RZ ;  /* 0x000000ffff007224 */ /* 0x000fc600078e00ff */
[----:B------:R0:W-:Y:S01]  /*26cd0*/  STG.E desc[UR6][R10.64+0xec], R21 ;  /* 0x0000ec150a007986 */ /* 0x0001e2000c101906 */
[----:B------:R-:W-:Y:S05]  /*26ce0*/  @!P1 BRA `(.L_x_299) ;  /* 0x0000000400249947 */ /* 0x000fea0003800000 */
[----:B------:R-:W2:Y:S01]  /*26cf0*/  LDC.64 R12, c[0x0][0x388] ;  /* 0x0000e200ff0c7b82 */ /* 0x000ea20000000a00 */
[----:B------:R-:W3:Y:S01]  /*26d00*/  LDCU.64 UR8, c[0x0][0x398] ;  /* 0x00007300ff0877ac */ /* 0x000ee20008000a00 */
[----:B------:R-:W-:-:S05]  /*26d10*/  UMOV UR4, URZ ;  /* 0x000000ff00047c82 */ /* 0x000fca0008000000 */
.L_x_300:
        /* <DEDUP_REMOVED lines=70> */
.L_x_299:
        /* <DEDUP_REMOVED lines=46> */
.L_x_302:
        /* <DEDUP_REMOVED lines=30> */
.L_x_303:
        /* <DEDUP_REMOVED lines=13> */
.L_x_301:
[----:B0-----:R0:W5:Y:S01]  /*27710*/  LDG.E R21, desc[UR6][R10.64+0xf4] ;  /* 0x0000f4060a157981 */ /* 0x001162000c1e1900 */
[----:B------:R-:W-:-:S03]  /*27720*/  IMAD.MOV.U32 R0, RZ, RZ, RZ ;  /* 0x000000ffff007224 */ /* 0x000fc600078e00ff */
[----:B-----5:R0:W-:Y:S01]  /*27730*/  STG.E desc[UR6][R10.64+0xf0], R23 ;  /* 0x0000f0170a007986 */ /* 0x0201e2000c101906 */
[----:B------:R-:W-:Y:S05]  /*27740*/  @!P1 BRA `(.L_x_304) ;  /* 0x0000000400249947 */ /* 0x000fea0003800000 */
[----:B------:R-:W2:Y:S01]  /*27750*/  LDC.64 R12, c[0x0][0x388] ;  /* 0x0000e200ff0c7b82 */ /* 0x000ea20000000a00 */
[----:B------:R-:W3:Y:S01]  /*27760*/  LDCU.64 UR8, c[0x0][0x398] ;  /* 0x00007300ff0877ac */ /* 0x000ee20008000a00 */
[----:B------:R-:W-:-:S05]  /*27770*/  UMOV UR4, URZ ;  /* 0x000000ff00047c82 */ /* 0x000fca0008000000 */
.L_x_305:
        /* <DEDUP_REMOVED lines=70> */
.L_x_304:
        /* <DEDUP_REMOVED lines=46> */
.L_x_307:
        /* <DEDUP_REMOVED lines=30> */
.L_x_308:
        /* <DEDUP_REMOVED lines=13> */
.L_x_306:
[----:B0-----:R0:W5:Y:S01]  /*28170*/  LDG.E R23, desc[UR6][R10.64+0xf8] ;  /* 0x0000f8060a177981 */ /* 0x001162000c1e1900 */
[----:B------:R-:W-:-:S03]  /*28180*/  IMAD.MOV.U32 R0, RZ, RZ, RZ ;  /* 0x000000ffff007224 */ /* 0x000fc600078e00ff */
[----:B------:R0:W-:Y:S01]  /*28190*/  STG.E desc[UR6][R10.64+0xf4], R21 ;  /* 0x0000f4150a007986 */ /* 0x0001e2000c101906 */
[----:B------:R-:W-:Y:S05]  /*281a0*/  @!P1 BRA `(.L_x_309) ;  /* 0x0000000400249947 */ /* 0x000fea0003800000 */
[----:B------:R-:W2:Y:S01]  /*281b0*/  LDC.64 R12, c[0x0][0x388] ;  /* 0x0000e200ff0c7b82 */ /* 0x000ea20000000a00 */
[----:B------:R-:W3:Y:S01]  /*281c0*/  LDCU.64 UR8, c[0x0][0x398] ;  /* 0x00007300ff0877ac */ /* 0x000ee20008000a00 */
[----:B------:R-:W-:-:S05]  /*281d0*/  UMOV UR4, URZ ;  /* 0x000000ff00047c82 */ /* 0x000fca0008000000 */
.L_x_310:
        /* <DEDUP_REMOVED lines=70> */
.L_x_309:
        /* <DEDUP_REMOVED lines=46> */
.L_x_312:
        /* <DEDUP_REMOVED lines=30> */
.L_x_313:
        /* <DEDUP_REMOVED lines=13> */
.L_x_311:
[----:B0-----:R0:W5:Y:S01]  /*28bd0*/  LDG.E R21, desc[UR6][R10.64+0xfc] ;  /* 0x0000fc060a157981 */ /* 0x001162000c1e1900 */
[----:B------:R-:W-:-:S03]  /*28be0*/  IMAD.MOV.U32 R0, RZ, RZ, RZ ;  /* 0x000000ffff007224 */ /* 0x000fc600078e00ff */
[----:B-----5:R0:W-:Y:S01]  /*28bf0*/  STG.E desc[UR6][R10.64+0xf8], R23 ;  /* 0x0000f8170a007986 */ /* 0x0201e2000c101906 */
[----:B------:R-:W-:Y:S05]  /*28c00*/  @!P1 BRA `(.L_x_314) ;  /* 0x0000000400249947 */ /* 0x000fea0003800000 */
[----:B------:R-:W2:Y:S01]  /*28c10*/  LDC.64 R12, c[0x0][0x388] ;  /* 0x0000e200ff0c7b82 */ /* 0x000ea20000000a00 */
[----:B------:R-:W3:Y:S01]  /*28c20*/  LDCU.64 UR8, c[0x0][0x398] ;  /* 0x00007300ff0877ac */ /* 0x000ee20008000a00 */
[----:B------:R-:W-:-:S05]  /*28c30*/  UMOV UR4, URZ ;  /* 0x000000ff00047c82 */ /* 0x000fca0008000000 */
.L_x_315:
        /* <DEDUP_REMOVED lines=70> */
.L_x_314:
        /* <DEDUP_REMOVED lines=46> */
.L_x_317:
        /* <DEDUP_REMOVED lines=30> */
.L_x_318:
        /* <DEDUP_REMOVED lines=13> */
.L_x_316:
[----:B0-----:R0:W5:Y:S01]  /*29630*/  LDG.E R23, desc[UR6][R10.64+0x100] ;  /* 0x000100060a177981 */ /* 0x001162000c1e1900 */
[----:B------:R-:W-:-:S03]  /*29640*/  IMAD.MOV.U32 R0, RZ, RZ, RZ ;  /* 0x000000ffff007224 */ /* 0x000fc600078e00ff */
[----:B------:R0:W-:Y:S01]  /*29650*/  STG.E desc[UR6][R10.64+0xfc], R21 ;  /* 0x0000fc150a007986 */ /* 0x0001e2000c101906 */
[----:B------:R-:W-:Y:S05]  /*29660*/  @!P1 BRA `(.L_x_319) ;  /* 0x0000000400249947 */ /* 0x000fea0003800000 */
[----:B------:R-:W2:Y:S01]  /*29670*/  LDC.64 R12, c[0x0][0x388] ;  /* 0x0000e200ff0c7b82 */ /* 0x000ea20000000a00 */
[----:B------:R-:W3:Y:S01]  /*29680*/  LDCU.64 UR8, c[0x0][0x398] ;  /* 0x00007300ff0877ac */ /* 0x000ee20008000a00 */
[----:B------:R-:W-:-:S05]  /*29690*/  UMOV UR4, URZ ;  /* 0x000000ff00047c82 */ /* 0x000fca0008000000 */
.L_x_320:
        /* <DEDUP_REMOVED lines=70> */
.L_x_319:
        /* <DEDUP_REMOVED lines=46> */
.L_x_322:
        /* <DEDUP_REMOVED lines=30> */
.L_x_323:
        /* <DEDUP_REMOVED lines=13> */
.L_x_321:
[----:B0-----:R0:W5:Y:S01]  /*2a090*/  LDG.E R21, desc[UR6][R10.64+0x104] ;  /* 0x000104060a157981 */ /* 0x001162000c1e1900 */
[----:B------:R-:W-:-:S03]  /*2a0a0*/  IMAD.MOV.U32 R0, RZ, RZ, RZ ;  /* 0x000000ffff007224 */ /* 0x000fc600078e00ff */
[----:B-----5:R0:W-:Y:S01]  /*2a0b0*/  STG.E desc[UR6][R10.64+0x100], R23 ;  /* 0x000100170a007986 */ /* 0x0201e2000c101906 */
[----:B------:R-:W-:Y:S05]  /*2a0c0*/  @!P1 BRA `(.L_x_324) ;  /* 0x0000000400249947 */ /* 0x000fea0003800000 */
[----:B------:R-:W2:Y:S01]  /*2a0d0*/  LDC.64 R12, c[0x0][0x388] ;  /* 0x0000e200ff0c7b82 */ /* 0x000ea20000000a00 */
[----:B------:R-:W3:Y:S01]  /*2a0e0*/  LDCU.64 UR8, c[0x0][0x398] ;  /* 0x00007300ff0877ac */ /* 0x000ee20008000a00 */
[----:B------:R-:W-:-:S05]  /*2a0f0*/  UMOV UR4, URZ ;  /* 0x000000ff00047c82 */ /* 0x000fca0008000000 */
.L_x_325:
        /* <DEDUP_REMOVED lines=70> */
.L_x_324:
        /* <DEDUP_REMOVED lines=46> */
.L_x_327:
        /* <DEDUP_REMOVED lines=30> */
.L_x_328:
        /* <DEDUP_REMOVED lines=13> */
.L_x_326:
[----:B0-----:R0:W5:Y:S01]  /*2aaf0*/  LDG.E R23, desc[UR6][R10.64+0x108] ;  /* 0x000108060a177981 */ /* 0x001162000c1e1900 */
[----:B------:R-:W-:-:S03]  /*2ab00*/  IMAD.MOV.U32 R0, RZ, RZ, RZ ;  /* 0x000000ffff007224 */ /* 0x000fc600078e00ff */
[----:B------:R0:W-:Y:S01]  /*2ab10*/  STG.E desc[UR6][R10.64+0x104], R21 ;  /* 0x000104150a007986 */ /* 0x0001e2000c101906 */
[----:B------:R-:W-:Y:S05]  /*2ab20*/  @!P1 BRA `(.L_x_329) ;  /* 0x0000000400249947 */ /* 0x000fea0003800000 */
[----:B------:R-:W2:Y:S01]  /*2ab30*/  LDC.64 R12, c[0x0][0x388] ;  /* 0x0000e200ff0c7b82 */ /* 0x000ea20000000a00 */
[----:B------:R-:W3:Y:S01]  /*2ab40*/  LDCU.64 UR8, c[0x0][0x398] ;  /* 0x00007300ff0877ac */ /* 0x000ee20008000a00 */
[----:B------:R-:W-:-:S05]  /*2ab50*/  UMOV UR4, URZ ;  /* 0x000000ff00047c82 */ /* 0x000fca0008000000 */
.L_x_330:
        /* <DEDUP_REMOVED lines=70> */
.L_x_329:
        /* <DEDUP_REMOVED lines=46> */
.L_x_332:
        /* <DEDUP_REMOVED lines=30> */
.L_x_333:
        /* <DEDUP_REMOVED lines=13> */
.L_x_331:
[----:B0-----:R0:W5:Y:S01]  /*2b550*/  LDG.E R21, desc[UR6][R10.64+0x10c] ;  /* 0x00010c060a157981 */ /* 0x001162000c1e1900 */
[----:B------:R-:W-:-:S03]  /*2b560*/  IMAD.MOV.U32 R0, RZ, RZ, RZ ;  /* 0x000000ffff007224 */ /* 0x000fc600078e00ff */
[----:B-----5:R0:W-:Y:S01]  /*2b570*/  STG.E desc[UR6][R10.64+0x108], R23 ;  /* 0x000108170a007986 */ /* 0x0201e2000c101906 */
[----:B------:R-:W-:Y:S05]  /*2b580*/  @!P1 BRA `(.L_x_334) ;  /* 0x0000000400249947 */ /* 0x000fea0003800000 */
[----:B------:R-:W2:Y:S01]  /*2b590*/  LDC.64 R12, c[0x0][0x388] ;  /* 0x0000e200ff0c7b82 */ /* 0x000ea20000000a00 */
[----:B------:R-:W3:Y:S01]  /*2b5a0*/  LDCU.64 UR8, c[0x0][0x398] ;  /* 0x00007300ff0877ac */ /* 0x000ee20008000a00 */
[----:B------:R-:W-:-:S05]  /*2b5b0*/  UMOV UR4, URZ ;  /* 0x000000ff00047c82 */ /* 0x000fca0008000000 */
.L_x_335:
        /* <DEDUP_REMOVED lines=70> */
.L_x_334:
        /* <DEDUP_REMOVED lines=46> */
.L_x_337:
        /* <DEDUP_REMOVED lines=30> */
.L_x_338:
        /* <DEDUP_REMOVED lines=13> */
.L_x_336:
[----:B0-----:R0:W5:Y:S01]  /*2bfb0*/  LDG.E R23, desc[UR6][R10.64+0x110] ;  /* 0x000110060a177981 */ /* 0x001162000c1e1900 */
[----:B------:R-:W-:-:S03]  /*2bfc0*/  IMAD.MOV.U32 R0, RZ, RZ, RZ ;  /* 0x000000ffff007224 */ /* 0x000fc600078e00ff */
[----:B------:R0:W-:Y:S01]  /*2bfd0*/  STG.E desc[UR6][R10.64+0x10c], R21 ;  /* 0x00010c150a007986 */ /* 0x0001e2000c101906 */
[----:B------:R-:W-:Y:S05]  /*2bfe0*/  @!P1 BRA `(.L_x_339) ;  /* 0x0000000400249947 */ /* 0x000fea0003800000 */
[----:B------:R-:W2:Y:S01]  /*2bff0*/  LDC.64 R12, c[0x0][0x388] ;  /* 0x0000e200ff0c7b82 */ /* 0x000ea20000000a00 */
[----:B------:R-:W3:Y:S01]  /*2c000*/  LDCU.64 UR8, c[0x0][0x398] ;  /* 0x00007300ff0877ac */ /* 0x000ee20008000a00 */
[----:B------:R-:W-:-:S05]  /*2c010*/  UMOV UR4, URZ ;  /* 0x000000ff00047c82 */ /* 0x000fca0008000000 */
.L_x_340:
        /* <DEDUP_REMOVED lines=70> */
.L_x_339:
        /* <DEDUP_REMOVED lines=46> */
.L_x_342:
        /* <DEDUP_REMOVED lines=30> */
.L_x_343:
        /* <DEDUP_REMOVED lines=13> */
.L_x_341:
[----:B0-----:R0:W5:Y:S01]  /*2ca10*/  LDG.E R21, desc[UR6][R10.64+0x114] ;  /* 0x000114060a157981 */ /* 0x001162000c1e1900 */
[----:B------:R-:W-:-:S03]  /*2ca20*/  IMAD.MOV.U32 R0, RZ, RZ, RZ ;  /* 0x000000ffff007224 */ /* 0x000fc600078e00ff */
[----:B-----5:R0:W-:Y:S01]  /*2ca30*/  STG.E desc[UR6][R10.64+0x110], R23 ;  /* 0x000110170a007986 */ /* 0x0201e2000c101906 */
[----:B------:R-:W-:Y:S05]  /*2ca40*/  @!P1 BRA `(.L_x_344) ;  /* 0x0000000400249947 */ /* 0x000fea0003800000 */
[----:B------:R-:W2:Y:S01]  /*2ca50*/  LDC.64 R12, c[0x0][0x388] ;  /* 0x0000e200ff0c7b82 */ /* 0x000ea20000000a00 */
[----:B------:R-:W3:Y:S01]  /*2ca60*/  LDCU.64 UR8, c[0x0][0x398] ;  /* 0x00007300ff0877ac */ /* 0x000ee20008000a00 */
[----:B------:R-:W-:-:S05]  /*2ca70*/  UMOV UR4, URZ ;  /* 0x000000ff00047c82 */ /* 0x000fca0008000000 */
.L_x_345:
        /* <DEDUP_REMOVED lines=70> */
.L_x_344:
        /* <DEDUP_REMOVED lines=46> */
.L_x_347:
        /* <DEDUP_REMOVED lines=30> */
.L_x_348:
        /* <DEDUP_REMOVED lines=13> */
.L_x_346:
[----:B0-----:R0:W5:Y:S01]  /*2d470*/  LDG.E R23, desc[UR6][R10.64+0x118] ;  /* 0x000118060a177981 */ /* 0x001162000c1e1900 */
[----:B------:R-:W-:-:S03]  /*2d480*/  IMAD.MOV.U32 R0, RZ, RZ, RZ ;  /* 0x000000ffff007224 */ /* 0x000fc600078e00ff */
[----:B------:R0:W-:Y:S01]  /*2d490*/  STG.E desc[UR6][R10.64+0x114], R21 ;  /* 0x000114150a007986 */ /* 0x0001e2000c101906 */
[----:B------:R-:W-:Y:S05]  /*2d4a0*/  @!P1 BRA `(.L_x_349) ;  /* 0x0000000400249947 */ /* 0x000fea0003800000 */
[----:B------:R-:W2:Y:S01]  /*2d4b0*/  LDC.64 R12, c[0x0][0x388] ;  /* 0x0000e200ff0c7b82 */ /* 0x000ea20000000a00 */
[----:B------:R-:W3:Y:S01]  /*2d4c0*/  LDCU.64 UR8, c[0x0][0x398] ;  /* 0x00007300ff0877ac */ /* 0x000ee20008000a00 */
[----:B------:R-:W-:-:S05]  /*2d4d0*/  UMOV UR4, URZ ;  /* 0x000000ff00047c82 */ /* 0x000fca0008000000 */
.L_x_350:
        /* <DEDUP_REMOVED lines=70> */
.L_x_349:
        /* <DEDUP_REMOVED lines=46> */
.L_x_352:
        /* <DEDUP_REMOVED lines=30> */
.L_x_353:
        /* <DEDUP_REMOVED lines=13> */
.L_x_351:
[----:B0-----:R0:W5:Y:S01]  /*2ded0*/  LDG.E R21, desc[UR6][R10.64+0x11c] ;  /* 0x00011c060a157981 */ /* 0x001162000c1e1900 */
[----:B------:R-:W-:-:S03]  /*2dee0*/  IMAD.MOV.U32 R0, RZ, RZ, RZ ;  /* 0x000000ffff007224 */ /* 0x000fc600078e00ff */
[----:B-----5:R0:W-:Y:S01]  /*2def0*/  STG.E desc[UR6][R10.64+0x118], R23 ;  /* 0x000118170a007986 */ /* 0x0201e2000c101906 */
[----:B------:R-:W-:Y:S05]  /*2df00*/  @!P1 BRA `(.L_x_354) ;  /* 0x0000000400249947 */ /* 0x000fea0003800000 */
[----:B------:R-:W2:Y:S01]  /*2df10*/  LDC.64 R12, c[0x0][0x388] ;  /* 0x0000e200ff0c7b82 */ /* 0x000ea20000000a00 */
[----:B------:R-:W3:Y:S01]  /*2df20*/  LDCU.64 UR8, c[0x0][0x398] ;  /* 0x00007300ff0877ac */ /* 0x000ee20008000a00 */
[----:B------:R-:W-:-:S05]  /*2df30*/  UMOV UR4, URZ ;  /* 0x000000ff00047c82 */ /* 0x000fca0008000000 */
.L_x_355:
        /* <DEDUP_REMOVED lines=70> */
.L_x_354:
        /* <DEDUP_REMOVED lines=46> */
.L_x_357:
        /* <DEDUP_REMOVED lines=30> */
.L_x_358:
        /* <DEDUP_REMOVED lines=13> */
.L_x_356:
[----:B0-----:R0:W5:Y:S01]  /*2e930*/  LDG.E R23, desc[UR6][R10.64+0x120] ;  /* 0x000120060a177981 */ /* 0x001162000c1e1900 */
[----:B------:R-:W-:-:S03]  /*2e940*/  IMAD.MOV.U32 R0, RZ, RZ, RZ ;  /* 0x000000ffff007224 */ /* 0x000fc600078e00ff */
[----:B------:R0:W-:Y:S01]  /*2e950*/  STG.E desc[UR6][R10.64+0x11c], R21 ;  /* 0x00011c150a007986 */ /* 0x0001e2000c101906 */
[----:B------:R-:W-:Y:S05]  /*2e960*/  @!P1 BRA `(.L_x_359) ;  /* 0x0000000400249947 */ /* 0x000fea0003800000 */
[----:B------:R-:W2:Y:S01]  /*2e970*/  LDC.64 R12, c[0x0][0x388] ;  /* 0x0000e200ff0c7b82 */ /* 0x000ea20000000a00 */
[----:B------:R-:W3:Y:S01]  /*2e980*/  LDCU.64 UR8, c[0x0][0x398] ;  /* 0x00007300ff0877ac */ /* 0x000ee20008000a00 */
[----:B------:R-:W-:-:S05]  /*2e990*/  UMOV UR4, URZ ;  /* 0x000000ff00047c82 */ /* 0x000fca0008000000 */
.L_x_360:
        /* <DEDUP_REMOVED lines=70> */
.L_x_359:
        /* <DEDUP_REMOVED lines=46> */
.L_x_362:
        /* <DEDUP_REMOVED lines=30> */
.L_x_363:
        /* <DEDUP_REMOVED lines=13> */
.L_x_361:
[----:B0-----:R0:W5:Y:S01]  /*2f390*/  LDG.E R21, desc[UR6][R10.64+0x124] ;  /* 0x000124060a157981 */ /* 0x001162000c1e1900 */
[----:B------:R-:W-:-:S03]  /*2f3a0*/  IMAD.MOV.U32 R0, RZ, RZ, RZ ;  /* 0x000000ffff007224 */ /* 0x000fc600078e00ff */
[----:B-----5:R0:W-:Y:S01]  /*2f3b0*/  STG.E desc[UR6][R10.64+0x120], R23 ;  /* 0x000120170a007986 */ /* 0x0201e2000c101906 */
[----:B------:R-:W-:Y:S05]  /*2f3c0*/  @!P1 BRA `(.L_x_364) ;  /* 0x0000000400249947 */ /* 0x000fea0003800000 */
[----:B------:R-:W2:Y:S01]  /*2f3d0*/  LDC.64 R12, c[0x0][0x388] ;  /* 0x0000e200ff0c7b82 */ /* 0x000ea20000000a00 */
[----:B------:R-:W3:Y:S01]  /*2f3e0*/  LDCU.64 UR8, c[0x0][0x398] ;  /* 0x00007300ff0877ac */ /* 0x000ee20008000a00 */
[----:B------:R-:W-:-:S05]  /*2f3f0*/  UMOV UR4, URZ ;  /* 0x000000ff00047c82 */ /* 0x000fca0008000000 */
.L_x_365:
        /* <DEDUP_REMOVED lines=70> */
.L_x_364:
        /* <DEDUP_REMOVED lines=46> */
.L_x_367:
        /* <DEDUP_REMOVED lines=30> */
.L_x_368:
        /* <DEDUP_REMOVED lines=13> */
.L_x_366:
[----:B0-----:R0:W5:Y:S01]  /*2fdf0*/  LDG.E R23, desc[UR6][R10.64+0x128] ;  /* 0x000128060a177981 */ /* 0x001162000c1e1900 */
[----:B------:R-:W-:-:S03]  /*2fe00*/  IMAD.MOV.U32 R0, RZ, RZ, RZ ;  /* 0x000000ffff007224 */ /* 0x000fc600078e00ff */
[----:B------:R0:W-:Y:S01]  /*2fe10*/  STG.E desc[UR6][R10.64+0x124], R21 ;  /* 0x000124150a007986 */ /* 0x0001e2000c101906 */
[----:B------:R-:W-:Y:S05]  /*2fe20*/  @!P1 BRA `(.L_x_369) ;  /* 0x0000000400249947 */ /* 0x000fea0003800000 */
[----:B------:R-:W2:Y:S01]  /*2fe30*/  LDC.64 R12, c[0x0][0x388] ;  /* 0x0000e200ff0c7b82 */ /* 0x000ea20000000a00 */
[----:B------:R-:W3:Y:S01]  /*2fe40*/  LDCU.64 UR8, c[0x0][0x398] ;  /* 0x00007300ff0877ac */ /* 0x000ee20008000a00 */
[----:B------:R-:W-:-:S05]  /*2fe50*/  UMOV UR4, URZ ;  /* 0x000000ff00047c82 */ /* 0x000fca0008000000 */
.L_x_370:
        /* <DEDUP_REMOVED lines=70> */
.L_x_369:
        /* <DEDUP_REMOVED lines=46> */
.L_x_372:
        /* <DEDUP_REMOVED lines=30> */
.L_x_373:
        /* <DEDUP_REMOVED lines=13> */
.L_x_371:
[----:B0-----:R0:W5:Y:S01]  /*30850*/  LDG.E R21, desc[UR6][R10.64+0x12c] ;  /* 0x00012c060a157981 */ /* 0x001162000c1e1900 */
[----:B------:R-:W-:-:S03]  /*30860*/  IMAD.MOV.U32 R0, RZ, RZ, RZ ;  /* 0x000000ffff007224 */ /* 0x000fc600078e00ff */
[----:B-----5:R0:W-:Y:S01]  /*30870*/  STG.E desc[UR6][R10.64+0x128], R23 ;  /* 0x000128170a007986 */ /* 0x0201e2000c101906 */
[----:B------:R-:W-:Y:S05]  /*30880*/  @!P1 BRA `(.L_x_374) ;  /* 0x0000000400249947 */ /* 0x000fea0003800000 */
[----:B------:R-:W2:Y:S01]  /*30890*/  LDC.64 R12, c[0x0][0x388] ;  /* 0x0000e200ff0c7b82 */ /* 0x000ea20000000a00 */
[----:B------:R-:W3:Y:S01]  /*308a0*/  LDCU.64 UR8, c[0x0][0x398] ;  /* 0x00007300ff0877ac */ /* 0x000ee20008000a00 */
[----:B------:R-:W-:-:S05]  /*308b0*/  UMOV UR4, URZ ;  /* 0x000000ff00047c82 */ /* 0x000fca0008000000 */
.L_x_375:
        /* <DEDUP_REMOVED lines=70> */
.L_x_374:
        /* <DEDUP_REMOVED lines=46> */
.L_x_377:
        /* <DEDUP_REMOVED lines=30> */
.L_x_378:
        /* <DEDUP_REMOVED lines=13> */
.L_x_376:
[----:B0-----:R0:W5:Y:S01]  /*312b0*/  LDG.E R23, desc[UR6][R10.64+0x130] ;  /* 0x000130060a177981 */ /* 0x001162000c1e1900 */
[----:B------:R-:W-:-:S03]  /*312c0*/  IMAD.MOV.U32 R0, RZ, RZ, RZ ;  /* 0x000000ffff007224 */ /* 0x000fc600078e00ff */
[----:B------:R0:W-:Y:S01]  /*312d0*/  STG.E desc[UR6][R10.64+0x12c], R21 ;  /* 0x00012c150a007986 */ /* 0x0001e2000c101906 */
[----:B------:R-:W-:Y:S05]  /*312e0*/  @!P1 BRA `(.L_x_379) ;  /* 0x0000000400249947 */ /* 0x000fea0003800000 */
[----:B------:R-:W2:Y:S01]  /*312f0*/  LDC.64 R12, c[0x0][0x388] ;  /* 0x0000e200ff0c7b82 */ /* 0x000ea20000000a00 */
[----:B------:R-:W3:Y:S01]  /*31300*/  LDCU.64 UR8, c[0x0][0x398] ;  /* 0x00007300ff0877ac */ /* 0x000ee20008000a00 */
[----:B------:R-:W-:-:S05]  /*31310*/  UMOV UR4, URZ ;  /* 0x000000ff00047c82 */ /* 0x000fca0008000000 */
.L_x_380:
        /* <DEDUP_REMOVED lines=70> */
.L_x_379:
        /* <DEDUP_REMOVED lines=46> */
.L_x_382:
        /* <DEDUP_REMOVED lines=30> */
.L_x_383:
        /* <DEDUP_REMOVED lines=13> */
.L_x_381:
[----:B0-----:R0:W5:Y:S01]  /*31d10*/  LDG.E R21, desc[UR6][R10.64+0x134] ;  /* 0x000134060a157981 */ /* 0x001162000c1e1900 */
[----:B------:R-:W-:-:S03]  /*31d20*/  IMAD.MOV.U32 R0, RZ, RZ, RZ ;  /* 0x000000ffff007224 */ /* 0x000fc600078e00ff */
[----:B-----5:R0:W-:Y:S01]  /*31d30*/  STG.E desc[UR6][R10.64+0x130], R23 ;  /* 0x000130170a007986 */ /* 0x0201e2000c101906 */
[----:B------:R-:W-:Y:S05]  /*31d40*/  @!P1 BRA `(.L_x_384) ;  /* 0x0000000400249947 */ /* 0x000fea0003800000 */
[----:B------:R-:W2:Y:S01]  /*31d50*/  LDC.64 R12, c[0x0][0x388] ;  /* 0x0000e200ff0c7b82 */ /* 0x000ea20000000a00 */
[----:B------:R-:W3:Y:S01]  /*31d60*/  LDCU.64 UR8, c[0x0][0x398] ;  /* 0x00007300ff0877ac */ /* 0x000ee20008000a00 */
[----:B------:R-:W-:-:S05]  /*31d70*/  UMOV UR4, URZ ;  /* 0x000000ff00047c82 */ /* 0x000fca0008000000 */
.L_x_385:
        /* <DEDUP_REMOVED lines=70> */
.L_x_384:
        /* <DEDUP_REMOVED lines=46> */
.L_x_387:
        /* <DEDUP_REMOVED lines=30> */
.L_x_388:
        /* <DEDUP_REMOVED lines=13> */
.L_x_386:
[----:B0-----:R0:W5:Y:S01]  /*32770*/  LDG.E R23, desc[UR6][R10.64+0x138] ;  /* 0x000138060a177981 */ /* 0x001162000c1e1900 */
[----:B------:R-:W-:-:S03]  /*32780*/  IMAD.MOV.U32 R0, RZ, RZ, RZ ;  /* 0x000000ffff007224 */ /* 0x000fc600078e00ff */
[----:B------:R0:W-:Y:S01]  /*32790*/  STG.E desc[UR6][R10.64+0x134], R21 ;  /* 0x000134150a007986 */ /* 0x0001e2000c101906 */
[----:B------:R-:W-:Y:S05]  /*327a0*/  @!P1 BRA `(.L_x_389) ;  /* 0x0000000400249947 */ /* 0x000fea0003800000 */
[----:B------:R-:W2:Y:S01]  /*327b0*/  LDC.64 R12, c[0x0][0x388] ;  /* 0x0000e200ff0c7b82 */ /* 0x000ea20000000a00 */
[----:B------:R-:W3:Y:S01]  /*327c0*/  LDCU.64 UR8, c[0x0][0x398] ;  /* 0x00007300ff0877ac */ /* 0x000ee20008000a00 */
[----:B------:R-:W-:-:S05]  /*327d0*/  UMOV UR4, URZ ;  /* 0x000000ff00047c82 */ /* 0x000fca0008000000 */
.L_x_390:
        /* <DEDUP_REMOVED lines=70> */
.L_x_389:
        /* <DEDUP_REMOVED lines=46> */
.L_x_392:
        /* <DEDUP_REMOVED lines=30> */
.L_x_393:
        /* <DEDUP_REMOVED lines=13> */
.L_x_391:
[----:B0-----:R0:W5:Y:S01]  /*331d0*/  LDG.E R21, desc[UR6][R10.64+0x13c] ;  /* 0x00013c060a157981 */ /* 0x001162000c1e1900 */
[----:B------:R-:W-:-:S03]  /*331e0*/  IMAD.MOV.U32 R0, RZ, RZ, RZ ;  /* 0x000000ffff007224 */ /* 0x000fc600078e00ff */
[----:B-----5:R0:W-:Y:S01]  /*331f0*/  STG.E desc[UR6][R10.64+0x138], R23 ;  /* 0x000138170a007986 */ /* 0x0201e2000c101906 */
[----:B------:R-:W-:Y:S05]  /*33200*/  @!P1 BRA `(.L_x_394) ;  /* 0x0000000400249947 */ /* 0x000fea0003800000 */
[----:B------:R-:W2:Y:S01]  /*33210*/  LDC.64 R12, c[0x0][0x388] ;  /* 0x0000e200ff0c7b82 */ /* 0x000ea20000000a00 */
[----:B------:R-:W3:Y:S01]  /*33220*/  LDCU.64 UR8, c[0x0][0x398] ;  /* 0x00007300ff0877ac */ /* 0x000ee20008000a00 */
[----:B------:R-:W-:-:S05]  /*33230*/  UMOV UR4, URZ ;  /* 0x000000ff00047c82 */ /* 0x000fca0008000000 */
.L_x_395:
        /* <DEDUP_REMOVED lines=70> */
.L_x_394:
        /* <DEDUP_REMOVED lines=46> */
.L_x_397:
        /* <DEDUP_REMOVED lines=30> */
.L_x_398:
        /* <DEDUP_REMOVED lines=13> */
.L_x_396:
[----:B0-----:R0:W5:Y:S01]  /*33c30*/  LDG.E R23, desc[UR6][R10.64+0x140] ;  /* 0x000140060a177981 */ /* 0x001162000c1e1900 */
[----:B------:R-:W-:-:S03]  /*33c40*/  IMAD.MOV.U32 R0, RZ, RZ, RZ ;  /* 0x000000ffff007224 */ /* 0x000fc600078e00ff */
[----:B------:R0:W-:Y:S01]  /*33c50*/  STG.E desc[UR6][R10.64+0x13c], R21 ;  /* 0x00013c150a007986 */ /* 0x0001e2000c101906 */
[----:B------:R-:W-:Y:S05]  /*33c60*/  @!P1 BRA `(.L_x_399) ;  /* 0x0000000400249947 */ /* 0x000fea0003800000 */
[----:B------:R-:W2:Y:S01]  /*33c70*/  LDC.64 R12, c[0x0][0x388] ;  /* 0x0000e200ff0c7b82 */ /* 0x000ea20000000a00 */
[----:B------:R-:W3:Y:S01]  /*33c80*/  LDCU.64 UR8, c[0x0][0x398] ;  /* 0x00007300ff0877ac */ /* 0x000ee20008000a00 */
[----:B------:R-:W-:-:S05]  /*33c90*/  UMOV UR4, URZ ;  /* 0x000000ff00047c82 */ /* 0x000fca0008000000 */
.L_x_400:
        /* <DEDUP_REMOVED lines=70> */
.L_x_399:
        /* <DEDUP_REMOVED lines=46> */
.L_x_402:
        /* <DEDUP_REMOVED lines=30> */
.L_x_403:
        /* <DEDUP_REMOVED lines=13> */
.L_x_401:
[----:B0-----:R0:W5:Y:S01]  /*34690*/  LDG.E R21, desc[UR6][R10.64+0x144] ;  /* 0x000144060a157981 */ /* 0x001162000c1e1900 */
[----:B------:R-:W-:-:S03]  /*346a0*/  IMAD.MOV.U32 R0, RZ, RZ, RZ ;  /* 0x000000ffff007224 */ /* 0x000fc600078e00ff */
[----:B-----5:R0:W-:Y:S01]  /*346b0*/  STG.E desc[UR6][R10.64+0x140], R23 ;  /* 0x000140170a007986 */ /* 0x0201e2000c101906 */
[----:B------:R-:W-:Y:S05]  /*346c0*/  @!P1 BRA `(.L_x_404) ;  /* 0x0000000400249947 */ /* 0x000fea0003800000 */
[----:B------:R-:W2:Y:S01]  /*346d0*/  LDC.64 R12, c[0x0][0x388] ;  /* 0x0000e200ff0c7b82 */ /* 0x000ea20000000a00 */
[----:B------:R-:W3:Y:S01]  /*346e0*/  LDCU.64 UR8, c[0x0][0x398] ;  /* 0x00007300ff0877ac */ /* 0x000ee20008000a00 */
[----:B------:R-:W-:-:S05]  /*346f0*/  UMOV UR4, URZ ;  /* 0x000000ff00047c82 */ /* 0x000fca0008000000 */
.L_x_405:
        /* <DEDUP_REMOVED lines=70> */
.L_x_404:
        /* <DEDUP_REMOVED lines=46> */
.L_x_407:
        /* <DEDUP_REMOVED lines=30> */
.L_x_408:
        /* <DEDUP_REMOVED lines=13> */
.L_x_406:
[----:B0-----:R0:W5:Y:S01]  /*350f0*/  LDG.E R23, desc[UR6][R10.64+0x148] ;  /* 0x000148060a177981 */ /* 0x001162000c1e1900 */
[----:B------:R-:W-:-:S03]  /*35100*/  IMAD.MOV.U32 R0, RZ, RZ, RZ ;  /* 0x000000ffff007224 */ /* 0x000fc600078e00ff */
[----:B------:R0:W-:Y:S01]  /*35110*/  STG.E desc[UR6][R10.64+0x144], R21 ;  /* 0x000144150a007986 */ /* 0x0001e2000c101906 */
[----:B------:R-:W-:Y:S05]  /*35120*/  @!P1 BRA `(.L_x_409) ;  /* 0x0000000400249947 */ /* 0x000fea0003800000 */
[----:B------:R-:W2:Y:S01]  /*35130*/  LDC.64 R12, c[0x0][0x388] ;  /* 0x0000e200ff0c7b82 */ /* 0x000ea20000000a00 */
[----:B------:R-:W3:Y:S01]  /*35140*/  LDCU.64 UR8, c[0x0][0x398] ;  /* 0x00007300ff0877ac */ /* 0x000ee20008000a00 */
[----:B------:R-:W-:-:S05]  /*35150*/  UMOV UR4, URZ ;  /* 0x000000ff00047c82 */ /* 0x000fca0008000000 */
.L_x_410:
        /* <DEDUP_REMOVED lines=70> */
.L_x_409:
        /* <DEDUP_REMOVED lines=46> */
.L_x_412:
        /* <DEDUP_REMOVED lines=30> */
.L_x_413:
        /* <DEDUP_REMOVED lines=13> */
.L_x_411:
[----:B0-----:R0:W5:Y:S01]  /*35b50*/  LDG.E R21, desc[UR6][R10.64+0x14c] ;  /* 0x00014c060a157981 */ /* 0x001162000c1e1900 */
[----:B------:R-:W-:-:S03]  /*35b60*/  IMAD.MOV.U32 R0, RZ, RZ, RZ ;  /* 0x000000ffff007224 */ /* 0x000fc600078e00ff */
[----:B-----5:R0:W-:Y:S01]  /*35b70*/  STG.E desc[UR6][R10.64+0x148], R23 ;  /* 0x000148170a007986 */ /* 0x0201e2000c101906 */
[----:B------:R-:W-:Y:S05]  /*35b80*/  @!P1 BRA `(.L_x_414) ;  /* 0x0000000400249947 */ /* 0x000fea0003800000 */
[----:B------:R-:W2:Y:S01]  /*35b90*/  LDC.64 R12, c[0x0][0x388] ;  /* 0x0000e200ff0c7b82 */ /* 0x000ea20000000a00 */
[----:B------:R-:W3:Y:S01]  /*35ba0*/  LDCU.64 UR8, c[0x0][0x398] ;  /* 0x00007300ff0877ac */ /* 0x000ee20008000a00 */
[----:B------:R-:W-:-:S05]  /*35bb0*/  UMOV UR4, URZ ;  /* 0x000000ff00047c82 */ /* 0x000fca0008000000 */
.L_x_415:
        /* <DEDUP_REMOVED lines=70> */
.L_x_414:
        /* <DEDUP_REMOVED lines=46> */
.L_x_417:
        /* <DEDUP_REMOVED lines=30> */
.L_x_418:
        /* <DEDUP_REMOVED lines=13> */
.L_x_416:
[----:B0-----:R0:W5:Y:S01]  /*365b0*/  LDG.E R23, desc[UR6][R10.64+0x150] ;  /* 0x000150060a177981 */ /* 0x001162000c1e1900 */
[----:B------:R-:W-:-:S03]  /*365c0*/  IMAD.MOV.U32 R0, RZ, RZ, RZ ;  /* 0x000000ffff007224 */ /* 0x000fc600078e00ff */
[----:B------:R0:W-:Y:S01]  /*365d0*/  STG.E desc[UR6][R10.64+0x14c], R21 ;  /* 0x00014c150a007986 */ /* 0x0001e2000c101906 */
[----:B------:R-:W-:Y:S05]  /*365e0*/  @!P1 BRA `(.L_x_419) ;  /* 0x0000000400249947 */ /* 0x000fea0003800000 */
[----:B------:R-:W2:Y:S01]  /*365f0*/  LDC.64 R12, c[0x0][0x388] ;  /* 0x0000e200ff0c7b82 */ /* 0x000ea20000000a00 */
[----:B------:R-:W3:Y:S01]  /*36600*/  LDCU.64 UR8, c[0x0][0x398] ;  /* 0x00007300ff0877ac */ /* 0x000ee20008000a00 */
[----:B------:R-:W-:-:S05]  /*36610*/  UMOV UR4, URZ ;  /* 0x000000ff00047c82 */ /* 0x000fca0008000000 */
.L_x_420:
        /* <DEDUP_REMOVED lines=70> */
.L_x_419:
        /* <DEDUP_REMOVED lines=46> */
.L_x_422:
        /* <DEDUP_REMOVED lines=30> */
.L_x_423:
        /* <DEDUP_REMOVED lines=13> */
.L_x_421:
[----:B0-----:R0:W5:Y:S01]  /*37010*/  LDG.E R21, desc[UR6][R10.64+0x154] ;  /* 0x000154060a157981 */ /* 0x001162000c1e1900 */
[----:B------:R-:W-:-:S03]  /*37020*/  IMAD.MOV.U32 R0, RZ, RZ, RZ ;  /* 0x000000ffff007224 */ /* 0x000fc600078e00ff */
[----:B-----5:R0:W-:Y:S01]  /*37030*/  STG.E desc[UR6][R10.64+0x150], R23 ;  /* 0x000150170a007986 */ /* 0x0201e2000c101906 */
[----:B------:R-:W-:Y:S05]  /*37040*/  @!P1 BRA `(.L_x_424) ;  /* 0x0000000400249947 */ /* 0x000fea0003800000 */
[----:B------:R-:W2:Y:S01]  /*37050*/  LDC.64 R12, c[0x0][0x388] ;  /* 0x0000e200ff0c7b82 */ /* 0x000ea20000000a00 */
[----:B------:R-:W3:Y:S01]  /*37060*/  LDCU.64 UR8, c[0x0][0x398] ;  /* 0x00007300ff0877ac */ /* 0x000ee20008000a00 */
[----:B------:R-:W-:-:S05]  /*37070*/  UMOV UR4, URZ ;  /* 0x000000ff00047c82 */ /* 0x000fca0008000000 */
.L_x_425:
        /* <DEDUP_REMOVED lines=70> */
.L_x_424:
        /* <DEDUP_REMOVED lines=46> */
.L_x_427:
        /* <DEDUP_REMOVED lines=30> */
.L_x_428:
        /* <DEDUP_REMOVED lines=13> */
.L_x_426:
[----:B0-----:R0:W5:Y:S01]  /*37a70*/  LDG.E R23, desc[UR6][R10.64+0x158] ;  /* 0x000158060a177981 */ /* 0x001162000c1e1900 */
[----:B------:R-:W-:-:S03]  /*37a80*/  IMAD.MOV.U32 R0, RZ, RZ, RZ ;  /* 0x000000ffff007224 */ /* 0x000fc600078e00ff */
[----:B------:R0:W-:Y:S01]  /*37a90*/  STG.E desc[UR6][R10.64+0x154], R21 ;  /* 0x000154150a007986 */ /* 0x0001e2000c101906 */
[----:B------:R-:W-:Y:S05]  /*37aa0*/  @!P1 BRA `(.L_x_429) ;  /* 0x0000000400249947 */ /* 0x000fea0003800000 */
[----:B------:R-:W2:Y:S01]  /*37ab0*/  LDC.64 R12, c[0x0][0x388] ;  /* 0x0000e200ff0c7b82 */ /* 0x000ea20000000a00 */
[----:B------:R-:W3:Y:S01]  /*37ac0*/  LDCU.64 UR8, c[0x0][0x398] ;  /* 0x00007300ff0877ac */ /* 0x000ee20008000a00 */
[----:B------:R-:W-:-:S05]  /*37ad0*/  UMOV UR4, URZ ;  /* 0x000000ff00047c82 */ /* 0x000fca0008000000 */
.L_x_430:
        /* <DEDUP_REMOVED lines=70> */
.L_x_429:
        /* <DEDUP_REMOVED lines=46> */
.L_x_432:
        /* <DEDUP_REMOVED lines=30> */
.L_x_433:
        /* <DEDUP_REMOVED lines=13> */
.L_x_431:
[----:B0-----:R0:W5:Y:S01]  /*384d0*/  LDG.E R21, desc[UR6][R10.64+0x15c] ;  /* 0x00015c060a157981 */ /* 0x001162000c1e1900 */
[----:B------:R-:W-:-:S03]  /*384e0*/  IMAD.MOV.U32 R0, RZ, RZ, RZ ;  /* 0x000000ffff007224 */ /* 0x000fc600078e00ff */
[----:B-----5:R0:W-:Y:S01]  /*384f0*/  STG.E desc[UR6][R10.64+0x158], R23 ;  /* 0x000158170a007986 */ /* 0x0201e2000c101906 */
[----:B------:R-:W-:Y:S05]  /*38500*/  @!P1 BRA `(.L_x_434) ;  /* 0x0000000400249947 */ /* 0x000fea0003800000 */
[----:B------:R-:W2:Y:S01]  /*38510*/  LDC.64 R12, c[0x0][0x388] ;  /* 0x0000e200ff0c7b82 */ /* 0x000ea20000000a00 */
[----:B------:R-:W3:Y:S01]  /*38520*/  LDCU.64 UR8, c[0x0][0x398] ;  /* 0x00007300ff0877ac */ /* 0x000ee20008000a00 */
[----:B------:R-:W-:-:S05]  /*38530*/  UMOV UR4, URZ ;  /* 0x000000ff00047c82 */ /* 0x000fca0008000000 */
.L_x_435:
        /* <DEDUP_REMOVED lines=70> */
.L_x_434:
        /* <DEDUP_REMOVED lines=46> */
.L_x_437:
        /* <DEDUP_REMOVED lines=30> */
.L_x_438:
        /* <DEDUP_REMOVED lines=13> */
.L_x_436:
[----:B0-----:R0:W5:Y:S01]  /*38f30*/  LDG.E R23, desc[UR6][R10.64+0x160] ;  /* 0x000160060a177981 */ /* 0x001162000c1e1900 */
[----:B------:R-:W-:-:S03]  /*38f40*/  IMAD.MOV.U32 R0, RZ, RZ, RZ ;  /* 0x000000ffff007224 */ /* 0x000fc600078e00ff */
[----:B------:R0:W-:Y:S01]  /*38f50*/  STG.E desc[UR6][R10.64+0x15c], R21 ;  /* 0x00015c150a007986 */ /* 0x0001e2000c101906 */
[----:B------:R-:W-:Y:S05]  /*38f60*/  @!P1 BRA `(.L_x_439) ;  /* 0x0000000400249947 */ /* 0x000fea0003800000 */
[----:B------:R-:W2:Y:S01]  /*38f70*/  LDC.64 R12, c[0x0][0x388] ;  /* 0x0000e200ff0c7b82 */ /* 0x000ea20000000a00 */
[----:B------:R-:W3:Y:S01]  /*38f80*/  LDCU.64 UR8, c[0x0][0x398] ;  /* 0x00007300ff0877ac */ /* 0x000ee20008000a00 */
[----:B------:R-:W-:-:S05]  /*38f90*/  UMOV UR4, URZ ;  /* 0x000000ff00047c82 */ /* 0x000fca0008000000 */
.L_x_440:
        /* <DEDUP_REMOVED lines=70> */
.L_x_439:
        /* <DEDUP_REMOVED lines=46> */
.L_x_442:
        /* <DEDUP_REMOVED lines=30> */
.L_x_443:
        /* <DEDUP_REMOVED lines=13> */
.L_x_441:
[----:B0-----:R0:W5:Y:S01]  /*39990*/  LDG.E R21, desc[UR6][R10.64+0x164] ;  /* 0x000164060a157981 */ /* 0x001162000c1e1900 */
[----:B------:R-:W-:-:S03]  /*399a0*/  IMAD.MOV.U32 R0, RZ, RZ, RZ ;  /* 0x000000ffff007224 */ /* 0x000fc600078e00ff */
[----:B-----5:R0:W-:Y:S01]  /*399b0*/  STG.E desc[UR6][R10.64+0x160], R23 ;  /* 0x000160170a007986 */ /* 0x0201e2000c101906 */
[----:B------:R-:W-:Y:S05]  /*399c0*/  @!P1 BRA `(.L_x_444) ;  /* 0x0000000400249947 */ /* 0x000fea0003800000 */
[----:B------:R-:W2:Y:S01]  /*399d0*/  LDC.64 R12, c[0x0][0x388] ;  /* 0x0000e200ff0c7b82 */ /* 0x000ea20000000a00 */
[----:B------:R-:W3:Y:S01]  /*399e0*/  LDCU.64 UR8, c[0x0][0x398] ;  /* 0x00007300ff0877ac */ /* 0x000ee20008000a00 */
[----:B------:R-:W-:-:S05]  /*399f0*/  UMOV UR4, URZ ;  /* 0x000000ff00047c82 */ /* 0x000fca0008000000 */
.L_x_445:
        /* <DEDUP_REMOVED lines=70> */
.L_x_444:
        /* <DEDUP_REMOVED lines=46> */
.L_x_447:
        /* <DEDUP_REMOVED lines=30> */
.L_x_448:
        /* <DEDUP_REMOVED lines=13> */
.L_x_446:
[----:B0-----:R0:W5:Y:S01]  /*3a3f0*/  LDG.E R23, desc[UR6][R10.64+0x168] ;  /* 0x000168060a177981 */ /* 0x001162000c1e1900 */
[----:B------:R-:W-:-:S03]  /*3a400*/  IMAD.MOV.U32 R0, RZ, RZ, RZ ;  /* 0x000000ffff007224 */ /* 0x000fc600078e00ff */
[----:B------:R0:W-:Y:S01]  /*3a410*/  STG.E desc[UR6][R10.64+0x164], R21 ;  /* 0x000164150a007986 */ /* 0x0001e2000c101906 */
[----:B------:R-:W-:Y:S05]  /*3a420*/  @!P1 BRA `(.L_x_449) ;  /* 0x0000000400249947 */ /* 0x000fea0003800000 */
[----:B------:R-:W2:Y:S01]  /*3a430*/  LDC.64 R12, c[0x0][0x388] ;  /* 0x0000e200ff0c7b82 */ /* 0x000ea20000000a00 */
[----:B------:R-:W3:Y:S01]  /*3a440*/  LDCU.64 UR8, c[0x0][0x398] ;  /* 0x00007300ff0877ac */ /* 0x000ee20008000a00 */
[----:B------:R-:W-:-:S05]  /*3a450*/  UMOV UR4, URZ ;  /* 0x000000ff00047c82 */ /* 0x000fca0008000000 */
.L_x_450:
        /* <DEDUP_REMOVED lines=70> */
.L_x_449:
        /* <DEDUP_REMOVED lines=46> */
.L_x_452:
        /* <DEDUP_REMOVED lines=30> */
.L_x_453:
        /* <DEDUP_REMOVED lines=13> */
.L_x_451:
[----:B0-----:R0:W5:Y:S01]  /*3ae50*/  LDG.E R21, desc[UR6][R10.64+0x16c] ;  /* 0x00016c060a157981 */ /* 0x001162000c1e1900 */
[----:B------:R-:W-:-:S03]  /*3ae60*/  IMAD.MOV.U32 R0, RZ, RZ, RZ ;  /* 0x000000ffff007224 */ /* 0x000fc600078e00ff */
[----:B-----5:R0:W-:Y:S01]  /*3ae70*/  STG.E desc[UR6][R10.64+0x168], R23 ;  /* 0x000168170a007986 */ /* 0x0201e2000c101906 */
[----:B------:R-:W-:Y:S05]  /*3ae80*/  @!P1 BRA `(.L_x_454) ;  /* 0x0000000400249947 */ /* 0x000fea0003800000 */
[----:B------:R-:W2:Y:S01]  /*3ae90*/  LDC.64 R12, c[0x0][0x388] ;  /* 0x0000e200ff0c7b82 */ /* 0x000ea20000000a00 */
[----:B------:R-:W3:Y:S01]  /*3aea0*/  LDCU.64 UR8, c[0x0][0x398] ;  /* 0x00007300ff0877ac */ /* 0x000ee20008000a00 */
[----:B------:R-:W-:-:S05]  /*3aeb0*/  UMOV UR4, URZ ;  /* 0x000000ff00047c82 */ /* 0x000fca0008000000 */
.L_x_455:
        /* <DEDUP_REMOVED lines=70> */
.L_x_454:
        /* <DEDUP_REMOVED lines=46> */
.L_x_457:
        /* <DEDUP_REMOVED lines=30> */
.L_x_458:
        /* <DEDUP_REMOVED lines=13> */
.L_x_456:
[----:B0-----:R0:W5:Y:S01]  /*3b8b0*/  LDG.E R23, desc[UR6][R10.64+0x170] ;  /* 0x000170060a177981 */ /* 0x001162000c1e1900 */
[----:B------:R-:W-:-:S03]  /*3b8c0*/  IMAD.MOV.U32 R0, RZ, RZ, RZ ;  /* 0x000000ffff007224 */ /* 0x000fc600078e00ff */
[----:B------:R0:W-:Y:S01]  /*3b8d0*/  STG.E desc[UR6][R10.64+0x16c], R21 ;  /* 0x00016c150a007986 */ /* 0x0001e2000c101906 */
[----:B------:R-:W-:Y:S05]  /*3b8e0*/  @!P1 BRA `(.L_x_459) ;  /* 0x0000000400249947 */ /* 0x000fea0003800000 */
[----:B------:R-:W2:Y:S01]  /*3b8f0*/  LDC.64 R12, c[0x0][0x388] ;  /* 0x0000e200ff0c7b82 */ /* 0x000ea20000000a00 */
[----:B------:R-:W3:Y:S01]  /*3b900*/  LDCU.64 UR8, c[0x0][0x398] ;  /* 0x00007300ff0877ac */ /* 0x000ee20008000a00 */
[----:B------:R-:W-:-:S05]  /*3b910*/  UMOV UR4, URZ ;  /* 0x000000ff00047c82 */ /* 0x000fca0008000000 */
.L_x_460:
        /* <DEDUP_REMOVED lines=70> */
.L_x_459:
        /* <DEDUP_REMOVED lines=46> */
.L_x_462:
        /* <DEDUP_REMOVED lines=30> */
.L_x_463:
        /* <DEDUP_REMOVED lines=13> */
.L_x_461:
[----:B0-----:R0:W5:Y:S01]  /*3c310*/  LDG.E R21, desc[UR6][R10.64+0x174] ;  /* 0x000174060a157981 */ /* 0x001162000c1e1900 */
[----:B------:R-:W-:-:S03]  /*3c320*/  IMAD.MOV.U32 R0, RZ, RZ, RZ ;  /* 0x000000ffff007224 */ /* 0x000fc600078e00ff */
[----:B-----5:R0:W-:Y:S01]  /*3c330*/  STG.E desc[UR6][R10.64+0x170], R23 ;  /* 0x000170170a007986 */ /* 0x0201e2000c101906 */
[----:B------:R-:W-:Y:S05]  /*3c340*/  @!P1 BRA `(.L_x_464) ;  /* 0x0000000400249947 */ /* 0x000fea0003800000 */
[----:B------:R-:W2:Y:S01]  /*3c350*/  LDC.64 R12, c[0x0][0x388] ;  /* 0x0000e200ff0c7b82 */ /* 0x000ea20000000a00 */
[----:B------:R-:W3:Y:S01]  /*3c360*/  LDCU.64 UR8, c[0x0][0x398] ;  /* 0x00007300ff0877ac */ /* 0x000ee20008000a00 */
[----:B------:R-:W-:-:S05]  /*3c370*/  UMOV UR4, URZ ;  /* 0x000000ff00047c82 */ /* 0x000fca0008000000 */
.L_x_465:
        /* <DEDUP_REMOVED lines=70> */
.L_x_464:
        /* <DEDUP_REMOVED lines=46> */
.L_x_467:
        /* <DEDUP_REMOVED lines=30> */
.L_x_468:
        /* <DEDUP_REMOVED lines=13> */
.L_x_466:
[----:B0-----:R0:W5:Y:S01]  /*3cd70*/  LDG.E R23, desc[UR6][R10.64+0x178] ;  /* 0x000178060a177981 */ /* 0x001162000c1e1900 */
[----:B------:R-:W-:-:S03]  /*3cd80*/  IMAD.MOV.U32 R0, RZ, RZ, RZ ;  /* 0x000000ffff007224 */ /* 0x000fc600078e00ff */
[----:B------:R0:W-:Y:S01]  /*3cd90*/  STG.E desc[UR6][R10.64+0x174], R21 ;  /* 0x000174150a007986 */ /* 0x0001e2000c101906 */
[----:B------:R-:W-:Y:S05]  /*3cda0*/  @!P1 BRA `(.L_x_469) ;  /* 0x0000000400249947 */ /* 0x000fea0003800000 */
[----:B------:R-:W2:Y:S01]  /*3cdb0*/  LDC.64 R12, c[0x0][0x388] ;  /* 0x0000e200ff0c7b82 */ /* 0x000ea20000000a00 */
[----:B------:R-:W3:Y:S01]  /*3cdc0*/  LDCU.64 UR8, c[0x0][0x398] ;  /* 0x00007300ff0877ac */ /* 0x000ee20008000a00 */
[----:B------:R-:W-:-:S05]  /*3cdd0*/  UMOV UR4, URZ ;  /* 0x000000ff00047c82 */ /* 0x000fca0008000000 */
.L_x_470:
        /* <DEDUP_REMOVED lines=70> */
.L_x_469:
        /* <DEDUP_REMOVED lines=46> */
.L_x_472:
        /* <DEDUP_REMOVED lines=30> */
.L_x_473:
        /* <DEDUP_REMOVED lines=13> */
.L_x_471:
[----:B0-----:R0:W5:Y:S01]  /*3d7d0*/  LDG.E R21, desc[UR6][R10.64+0x17c] ;  /* 0x00017c060a157981 */ /* 0x001162000c1e1900 */
[----:B------:R-:W-:-:S03]  /*3d7e0*/  IMAD.MOV.U32 R0, RZ, RZ, RZ ;  /* 0x000000ffff007224 */ /* 0x000fc600078e00ff */
[----:B-----5:R0:W-:Y:S01]  /*3d7f0*/  STG.E desc[UR6][R10.64+0x178], R23 ;  /* 0x000178170a007986 */ /* 0x0201e2000c101906 */
[----:B------:R-:W-:Y:S05]  /*3d800*/  @!P1 BRA `(.L_x_474) ;  /* 0x0000000400249947 */ /* 0x000fea0003800000 */
[----:B------:R-:W2:Y:S01]  /*3d810*/  LDC.64 R12, c[0x0][0x388] ;  /* 0x0000e200ff0c7b82 */ /* 0x000ea20000000a00 */
[----:B------:R-:W3:Y:S01]  /*3d820*/  LDCU.64 UR8, c[0x0][0x398] ;  /* 0x00007300ff0877ac */ /* 0x000ee20008000a00 */
[----:B------:R-:W-:-:S05]  /*3d830*/  UMOV UR4, URZ ;  /* 0x000000ff00047c82 */ /* 0x000fca0008000000 */
.L_x_475:
        /* <DEDUP_REMOVED lines=70> */
.L_x_474:
        /* <DEDUP_REMOVED lines=46> */
.L_x_477:
        /* <DEDUP_REMOVED lines=30> */
.L_x_478:
        /* <DEDUP_REMOVED lines=13> */
.L_x_476:
[----:B0-----:R0:W5:Y:S01]  /*3e230*/  LDG.E R23, desc[UR6][R10.64+0x180] ;  /* 0x000180060a177981 */ /* 0x001162000c1e1900 */
[----:B------:R-:W-:-:S03]  /*3e240*/  IMAD.MOV.U32 R0, RZ, RZ, RZ ;  /* 0x000000ffff007224 */ /* 0x000fc600078e00ff */
[----:B------:R0:W-:Y:S01]  /*3e250*/  STG.E desc[UR6][R10.64+0x17c], R21 ;  /* 0x00017c150a007986 */ /* 0x0001e2000c101906 */
[----:B------:R-:W-:Y:S05]  /*3e260*/  @!P1 BRA `(.L_x_479) ;  /* 0x0000000400249947 */ /* 0x000fea0003800000 */
[----:B------:R-:W2:Y:S01]  /*3e270*/  LDC.64 R12, c[0x0][0x388] ;  /* 0x0000e200ff0c7b82 */ /* 0x000ea20000000a00 */
[----:B------:R-:W3:Y:S01]  /*3e280*/  LDCU.64 UR8, c[0x0][0x398] ;  /* 0x00007300ff0877ac */ /* 0x000ee20008000a00 */
[----:B------:R-:W-:-:S05]  /*3e290*/  UMOV UR4, URZ ;  /* 0x000000ff00047c82 */ /* 0x000fca0008000000 */
.L_x_480:
        /* <DEDUP_REMOVED lines=70> */
.L_x_479:
        /* <DEDUP_REMOVED lines=46> */
.L_x_482:
        /* <DEDUP_REMOVED lines=30> */
.L_x_483:
        /* <DEDUP_REMOVED lines=13> */
.L_x_481:
[----:B0-----:R0:W5:Y:S01]  /*3ec90*/  LDG.E R21, desc[UR6][R10.64+0x184] ;  /* 0x000184060a157981 */ /* 0x001162000c1e1900 */
[----:B------:R-:W-:-:S03]  /*3eca0*/  IMAD.MOV.U32 R0, RZ, RZ, RZ ;  /* 0x000000ffff007224 */ /* 0x000fc600078e00ff */
[----:B-----5:R0:W-:Y:S01]  /*3ecb0*/  STG.E desc[UR6][R10.64+0x180], R23 ;  /* 0x000180170a007986 */ /* 0x0201e2000c101906 */
[----:B------:R-:W-:Y:S05]  /*3ecc0*/  @!P1 BRA `(.L_x_484) ;  /* 0x0000000400249947 */ /* 0x000fea0003800000 */
[----:B------:R-:W2:Y:S01]  /*3ecd0*/  LDC.64 R12, c[0x0][0x388] ;  /* 0x0000e200ff0c7b82 */ /* 0x000ea20000000a00 */
[----:B------:R-:W3:Y:S01]  /*3ece0*/  LDCU.64 UR8, c[0x0][0x398] ;  /* 0x00007300ff0877ac */ /* 0x000ee20008000a00 */
[----:B------:R-:W-:-:S05]  /*3ecf0*/  UMOV UR4, URZ ;  /* 0x000000ff00047c82 */ /* 0x000fca0008000000 */
.L_x_485:
        /* <DEDUP_REMOVED lines=70> */
.L_x_484:
        /* <DEDUP_REMOVED lines=46> */
.L_x_487:
        /* <DEDUP_REMOVED lines=30> */
.L_x_488:
        /* <DEDUP_REMOVED lines=13> */
.L_x_486:
[----:B0-----:R0:W5:Y:S01]  /*3f6f0*/  LDG.E R23, desc[UR6][R10.64+0x188] ;  /* 0x000188060a177981 */ /* 0x001162000c1e1900 */
[----:B------:R-:W-:-:S03]  /*3f700*/  IMAD.MOV.U32 R0, RZ, RZ, RZ ;  /* 0x000000ffff007224 */ /* 0x000fc600078e00ff */
[----:B------:R0:W-:Y:S01]  /*3f710*/  STG.E desc[UR6][R10.64+0x184], R21 ;  /* 0x000184150a007986 */ /* 0x0001e2000c101906 */
[----:B------:R-:W-:Y:S05]  /*3f720*/  @!P1 BRA `(.L_x_489) ;  /* 0x0000000400249947 */ /* 0x000fea0003800000 */
[----:B------:R-:W2:Y:S01]  /*3f730*/  LDC.64 R12, c[0x0][0x388] ;  /* 0x0000e200ff0c7b82 */ /* 0x000ea20000000a00 */
[----:B------:R-:W3:Y:S01]  /*3f740*/  LDCU.64 UR8, c[0x0][0x398] ;  /* 0x00007300ff0877ac */ /* 0x000ee20008000a00 */
[----:B------:R-:W-:-:S05]  /*3f750*/  UMOV UR4, URZ ;  /* 0x000000ff00047c82 */ /* 0x000fca0008000000 */
.L_x_490:
        /* <DEDUP_REMOVED lines=70> */
.L_x_489:
        /* <DEDUP_REMOVED lines=46> */
.L_x_492:
        /* <DEDUP_REMOVED lines=30> */
.L_x_493:
        /* <DEDUP_REMOVED lines=13> */
.L_x_491:
[----:B0-----:R0:W5:Y:S01]  /*40150*/  LDG.E R21, desc[UR6][R10.64+0x18c] ;  /* 0x00018c060a157981 */ /* 0x001162000c1e1900 */
[----:B------:R-:W-:-:S03]  /*40160*/  IMAD.MOV.U32 R0, RZ, RZ, RZ ;  /* 0x000000ffff007224 */ /* 0x000fc600078e00ff */
[----:B-----5:R0:W-:Y:S01]  /*40170*/  STG.E desc[UR6][R10.64+0x188], R23 ;  /* 0x000188170a007986 */ /* 0x0201e2000c101906 */
[----:B------:R-:W-:Y:S05]  /*40180*/  @!P1 BRA `(.L_x_494) ;  /* 0x0000000400249947 */ /* 0x000fea0003800000 */
[----:B------:R-:W2:Y:S01]  /*40190*/  LDC.64 R12, c[0x0][0x388] ;  /* 0x0000e200ff0c7b82 */ /* 0x000ea20000000a00 */
[----:B------:R-:W3:Y:S01]  /*401a0*/  LDCU.64 UR8, c[0x0][0x398] ;  /* 0x00007300ff0877ac */ /* 0x000ee20008000a00 */
[----:B------:R-:W-:-:S05]  /*401b0*/  UMOV UR4, URZ ;  /* 0x000000ff00047c82 */ /* 0x000fca0008000000 */
.L_x_495:
        /* <DEDUP_REMOVED lines=70> */
.L_x_494:
        /* <DEDUP_REMOVED lines=46> */
.L_x_497:
        /* <DEDUP_REMOVED lines=30> */
.L_x_498:
        /* <DEDUP_REMOVED lines=13> */
.L_x_496:
[----:B0-----:R0:W5:Y:S01]  /*40bb0*/  LDG.E R23, desc[UR6][R10.64+0x190] ;  /* 0x000190060a177981 */ /* 0x001162000c1e1900 */
[----:B------:R-:W-:-:S03]  /*40bc0*/  IMAD.MOV.U32 R0, RZ, RZ, RZ ;  /* 0x000000ffff007224 */ /* 0x000fc600078e00ff */
[----:B------:R0:W-:Y:S01]  /*40bd0*/  STG.E desc[UR6][R10.64+0x18c], R21 ;  /* 0x00018c150a007986 */ /* 0x0001e2000c101906 */
[----:B------:R-:W-:Y:S05]  /*40be0*/  @!P1 BRA `(.L_x_499) ;  /* 0x0000000400249947 */ /* 0x000fea0003800000 */
[----:B------:R-:W2:Y:S01]  /*40bf0*/  LDC.64 R12, c[0x0][0x388] ;  /* 0x0000e200ff0c7b82 */ /* 0x000ea20000000a00 */
[----:B------:R-:W3:Y:S01]  /*40c00*/  LDCU.64 UR8, c[0x0][0x398] ;  /* 0x00007300ff0877ac */ /* 0x000ee20008000a00 */
[----:B------:R-:W-:-:S05]  /*40c10*/  UMOV UR4, URZ ;  /* 0x000000ff00047c82 */ /* 0x000fca0008000000 */
.L_x_500:
        /* <DEDUP_REMOVED lines=70> */
.L_x_499:
        /* <DEDUP_REMOVED lines=46> */
.L_x_502:
        /* <DEDUP_REMOVED lines=30> */
.L_x_503:
        /* <DEDUP_REMOVED lines=13> */
.L_x_501:
[----:B0-----:R0:W5:Y:S01]  /*41610*/  LDG.E R21, desc[UR6][R10.64+0x194] ;  /* 0x000194060a157981 */ /* 0x001162000c1e1900 */
[----:B------:R-:W-:-:S03]  /*41620*/  IMAD.MOV.U32 R0, RZ, RZ, RZ ;  /* 0x000000ffff007224 */ /* 0x000fc600078e00ff */
[----:B-----5:R0:W-:Y:S01]  /*41630*/  STG.E desc[UR6][R10.64+0x190], R23 ;  /* 0x000190170a007986 */ /* 0x0201e2000c101906 */
[----:B------:R-:W-:Y:S05]  /*41640*/  @!P1 BRA `(.L_x_504) ;  /* 0x0000000400249947 */ /* 0x000fea0003800000 */
[----:B------:R-:W2:Y:S01]  /*41650*/  LDC.64 R12, c[0x0][0x388] ;  /* 0x0000e200ff0c7b82 */ /* 0x000ea20000000a00 */
[----:B------:R-:W3:Y:S01]  /*41660*/  LDCU.64 UR8, c[0x0][0x398] ;  /* 0x00007300ff0877ac */ /* 0x000ee20008000a00 */
[----:B------:R-:W-:-:S05]  /*41670*/  UMOV UR4, URZ ;  /* 0x000000ff00047c82 */ /* 0x000fca0008000000 */
.L_x_505:
        /* <DEDUP_REMOVED lines=70> */
.L_x_504:
        /* <DEDUP_REMOVED lines=46> */
.L_x_507:
        /* <DEDUP_REMOVED lines=30> */
.L_x_508:
        /* <DEDUP_REMOVED lines=13> */
.L_x_506:
[----:B0-----:R0:W5:Y:S01]  /*42070*/  LDG.E R23, desc[UR6][R10.64+0x198] ;  /* 0x000198060a177981 */ /* 0x001162000c1e1900 */
[----:B------:R-:W-:-:S03]  /*42080*/  IMAD.MOV.U32 R0, RZ, RZ, RZ ;  /* 0x000000ffff007224 */ /* 0x000fc600078e00ff */
[----:B------:R0:W-:Y:S01]  /*42090*/  STG.E desc[UR6][R10.64+0x194], R21 ;  /* 0x000194150a007986 */ /* 0x0001e2000c101906 */
[----:B------:R-:W-:Y:S05]  /*420a0*/  @!P1 BRA `(.L_x_509) ;  /* 0x0000000400249947 */ /* 0x000fea0003800000 */
[----:B------:R-:W2:Y:S01]  /*420b0*/  LDC.64 R12, c[0x0][0x388] ;  /* 0x0000e200ff0c7b82 */ /* 0x000ea20000000a00 */
[----:B------:R-:W3:Y:S01]  /*420c0*/  LDCU.64 UR8, c[0x0][0x398] ;  /* 0x00007300ff0877ac */ /* 0x000ee20008000a00 */
[----:B------:R-:W-:-:S05]  /*420d0*/  UMOV UR4, URZ ;  /* 0x000000ff00047c82 */ /* 0x000fca0008000000 */
.L_x_510:
        /* <DEDUP_REMOVED lines=70> */
.L_x_509:
        /* <DEDUP_REMOVED lines=46> */
.L_x_512:
        /* <DEDUP_REMOVED lines=30> */
.L_x_513:
        /* <DEDUP_REMOVED lines=13> */
.L_x_511:
[----:B0-----:R0:W5:Y:S01]  /*42ad0*/  LDG.E R21, desc[UR6][R10.64+0x19c] ;  /* 0x00019c060a157981 */ /* 0x001162000c1e1900 */
[----:B------:R-:W-:-:S03]  /*42ae0*/  IMAD.MOV.U32 R0, RZ, RZ, RZ ;  /* 0x000000ffff007224 */ /* 0x000fc600078e00ff */
[----:B-----5:R0:W-:Y:S01]  /*42af0*/  STG.E desc[UR6][R10.64+0x198], R23 ;  /* 0x000198170a007986 */ /* 0x0201e2000c101906 */
[----:B------:R-:W-:Y:S05]  /*42b00*/  @!P1 BRA `(.L_x_514) ;  /* 0x0000000400249947 */ /* 0x000fea0003800000 */
[----:B------:R-:W2:Y:S01]  /*42b10*/  LDC.64 R12, c[0x0][0x388] ;  /* 0x0000e200ff0c7b82 */ /* 0x000ea20000000a00 */
[----:B------:R-:W3:Y:S01]  /*42b20*/  LDCU.64 UR8, c[0x0][0x398] ;  /* 0x00007300ff0877ac */ /* 0x000ee20008000a00 */
[----:B------:R-:W-:-:S05]  /*42b30*/  UMOV UR4, URZ ;  /* 0x000000ff00047c82 */ /* 0x000fca0008000000 */
.L_x_515:
        /* <DEDUP_REMOVED lines=70> */
.L_x_514:
        /* <DEDUP_REMOVED lines=46> */
.L_x_517:
        /* <DEDUP_REMOVED lines=30> */
.L_x_518:
        /* <DEDUP_REMOVED lines=13> */
.L_x_516:
[----:B0-----:R0:W5:Y:S01]  /*43530*/  LDG.E R23, desc[UR6][R10.64+0x1a0] ;  /* 0x0001a0060a177981 */ /* 0x001162000c1e1900 */
[----:B------:R-:W-:-:S03]  /*43540*/  IMAD.MOV.U32 R0, RZ, RZ, RZ ;  /* 0x000000ffff007224 */ /* 0x000fc600078e00ff */
[----:B------:R0:W-:Y:S01]  /*43550*/  STG.E desc[UR6][R10.64+0x19c], R21 ;  /* 0x00019c150a007986 */ /* 0x0001e2000c101906 */
[----:B------:R-:W-:Y:S05]  /*43560*/  @!P1 BRA `(.L_x_519) ;  /* 0x0000000400249947 */ /* 0x000fea0003800000 */
[----:B------:R-:W2:Y:S01]  /*43570*/  LDC.64 R12, c[0x0][0x388] ;  /* 0x0000e200ff0c7b82 */ /* 0x000ea20000000a00 */
[----:B------:R-:W3:Y:S01]  /*43580*/  LDCU.64 UR8, c[0x0][0x398] ;  /* 0x00007300ff0877ac */ /* 0x000ee20008000a00 */
[----:B------:R-:W-:-:S05]  /*43590*/  UMOV UR4, URZ ;  /* 0x000000ff00047c82 */ /* 0x000fca0008000000 */
.L_x_520:
        /* <DEDUP_REMOVED lines=70> */
.L_x_519:
        /* <DEDUP_REMOVED lines=46> */
.L_x_522:
        /* <DEDUP_REMOVED lines=30> */
.L_x_523:
        /* <DEDUP_REMOVED lines=13> */
.L_x_521:
[----:B0-----:R0:W5:Y:S01]  /*43f90*/  LDG.E R21, desc[UR6][R10.64+0x1a4] ;  /* 0x0001a4060a157981 */ /* 0x001162000c1e1900 */
[----:B------:R-:W-:-:S03]  /*43fa0*/  IMAD.MOV.U32 R0, RZ, RZ, RZ ;  /* 0x000000ffff007224 */ /* 0x000fc600078e00ff */
[----:B-----5:R0:W-:Y:S01]  /*43fb0*/  STG.E desc[UR6][R10.64+0x1a0], R23 ;  /* 0x0001a0170a007986 */ /* 0x0201e2000c101906 */
[----:B------:R-:W-:Y:S05]  /*43fc0*/  @!P1 BRA `(.L_x_524) ;  /* 0x0000000400249947 */ /* 0x000fea0003800000 */
[----:B------:R-:W2:Y:S01]  /*43fd0*/  LDC.64 R12, c[0x0][0x388] ;  /* 0x0000e200ff0c7b82 */ /* 0x000ea20000000a00 */
[----:B------:R-:W3:Y:S01]  /*43fe0*/  LDCU.64 UR8, c[0x0][0x398] ;  /* 0x00007300ff0877ac */ /* 0x000ee20008000a00 */
[----:B------:R-:W-:-:S05]  /*43ff0*/  UMOV UR4, URZ ;  /* 0x000000ff00047c82 */ /* 0x000fca0008000000 */
.L_x_525:
        /* <DEDUP_REMOVED lines=70> */
.L_x_524:
        /* <DEDUP_REMOVED lines=46> */
.L_x_527:
        /* <DEDUP_REMOVED lines=30> */
.L_x_528:
        /* <DEDUP_REMOVED lines=13> */
.L_x_526:
[----:B0-----:R0:W5:Y:S01]  /*449f0*/  LDG.E R23, desc[UR6][R10.64+0x1a8] ;  /* 0x0001a8060a177981 */ /* 0x001162000c1e1900 */
[----:B------:R-:W-:-:S03]  /*44a00*/  IMAD.MOV.U32 R0, RZ, RZ, RZ ;  /* 0x000000ffff007224 */ /* 0x000fc600078e00ff */
[----:B------:R0:W-:Y:S01]  /*44a10*/  STG.E desc[UR6][R10.64+0x1a4], R21 ;  /* 0x0001a4150a007986 */ /* 0x0001e2000c101906 */
[----:B------:R-:W-:Y:S05]  /*44a20*/  @!P1 BRA `(.L_x_529) ;  /* 0x0000000400249947 */ /* 0x000fea0003800000 */
[----:B------:R-:W2:Y:S01]  /*44a30*/  LDC.64 R12, c[0x0][0x388] ;  /* 0x0000e200ff0c7b82 */ /* 0x000ea20000000a00 */
[----:B------:R-:W3:Y:S01]  /*44a40*/  LDCU.64 UR8, c[0x0][0x398] ;  /* 0x00007300ff0877ac */ /* 0x000ee20008000a00 */
[----:B------:R-:W-:-:S05]  /*44a50*/  UMOV UR4, URZ ;  /* 0x000000ff00047c82 */ /* 0x000fca0008000000 */
.L_x_530:
        /* <DEDUP_REMOVED lines=70> */
.L_x_529:
        /* <DEDUP_REMOVED lines=46> */
.L_x_532:
        /* <DEDUP_REMOVED lines=30> */
.L_x_533:
        /* <DEDUP_REMOVED lines=13> */
.L_x_531:
[----:B0-----:R0:W5:Y:S01]  /*45450*/  LDG.E R21, desc[UR6][R10.64+0x1ac] ;  /* 0x0001ac060a157981 */ /* 0x001162000c1e1900 */
[----:B------:R-:W-:-:S03]  /*45460*/  IMAD.MOV.U32 R0, RZ, RZ, RZ ;  /* 0x000000ffff007224 */ /* 0x000fc600078e00ff */
[----:B-----5:R0:W-:Y:S01]  /*45470*/  STG.E desc[UR6][R10.64+0x1a8], R23 ;  /* 0x0001a8170a007986 */ /* 0x0201e2000c101906 */
[----:B------:R-:W-:Y:S05]  /*45480*/  @!P1 BRA `(.L_x_534) ;  /* 0x0000000400249947 */ /* 0x000fea0003800000 */
[----:B------:R-:W2:Y:S01]  /*45490*/  LDC.64 R12, c[0x0][0x388] ;  /* 0x0000e200ff0c7b82 */ /* 0x000ea20000000a00 */
[----:B------:R-:W3:Y:S01]  /*454a0*/  LDCU.64 UR8, c[0x0][0x398] ;  /* 0x00007300ff0877ac */ /* 0x000ee20008000a00 */
[----:B------:R-:W-:-:S05]  /*454b0*/  UMOV UR4, URZ ;  /* 0x000000ff00047c82 */ /* 0x000fca0008000000 */
.L_x_535:
        /* <DEDUP_REMOVED lines=70> */
.L_x_534:
        /* <DEDUP_REMOVED lines=46> */
.L_x_537:
        /* <DEDUP_REMOVED lines=30> */
.L_x_538:
        /* <DEDUP_REMOVED lines=13> */
.L_x_536:
[----:B0-----:R0:W5:Y:S01]  /*45eb0*/  LDG.E R23, desc[UR6][R10.64+0x1b0] ;  /* 0x0001b0060a177981 */ /* 0x001162000c1e1900 */
[----:B------:R-:W-:-:S03]  /*45ec0*/  IMAD.MOV.U32 R0, RZ, RZ, RZ ;  /* 0x000000ffff007224 */ /* 0x000fc600078e00ff */
[----:B------:R0:W-:Y:S01]  /*45ed0*/  STG.E desc[UR6][R10.64+0x1ac], R21 ;  /* 0x0001ac150a007986 */ /* 0x0001e2000c101906 */
[----:B------:R-:W-:Y:S05]  /*45ee0*/  @!P1 BRA `(.L_x_539) ;  /* 0x0000000400249947 */ /* 0x000fea0003800000 */
[----:B------:R-:W2:Y:S01]  /*45ef0*/  LDC.64 R12, c[0x0][0x388] ;  /* 0x0000e200ff0c7b82 */ /* 0x000ea20000000a00 */
[----:B------:R-:W3:Y:S01]  /*45f00*/  LDCU.64 UR8, c[0x0][0x398] ;  /* 0x00007300ff0877ac */ /* 0x000ee20008000a00 */
[----:B------:R-:W-:-:S05]  /*45f10*/  UMOV UR4, URZ ;  /* 0x000000ff00047c82 */ /* 0x000fca0008000000 */
.L_x_540:
        /* <DEDUP_REMOVED lines=70> */
.L_x_539:
        /* <DEDUP_REMOVED lines=46> */
.L_x_542:
        /* <DEDUP_REMOVED lines=30> */
.L_x_543:
        /* <DEDUP_REMOVED lines=13> */
.L_x_541:
[----:B0-----:R0:W5:Y:S01]  /*46910*/  LDG.E R21, desc[UR6][R10.64+0x1b4] ;  /* 0x0001b4060a157981 */ /* 0x001162000c1e1900 */
[----:B------:R-:W-:-:S03]  /*46920*/  IMAD.MOV.U32 R0, RZ, RZ, RZ ;  /* 0x000000ffff007224 */ /* 0x000fc600078e00ff */
[----:B-----5:R0:W-:Y:S01]  /*46930*/  STG.E desc[UR6][R10.64+0x1b0], R23 ;  /* 0x0001b0170a007986 */ /* 0x0201e2000c101906 */
[----:B------:R-:W-:Y:S05]  /*46940*/  @!P1 BRA `(.L_x_544) ;  /* 0x0000000400249947 */ /* 0x000fea0003800000 */
[----:B------:R-:W2:Y:S01]  /*46950*/  LDC.64 R12, c[0x0][0x388] ;  /* 0x0000e200ff0c7b82 */ /* 0x000ea20000000a00 */
[----:B------:R-:W3:Y:S01]  /*46960*/  LDCU.64 UR8, c[0x0][0x398] ;  /* 0x00007300ff0877ac */ /* 0x000ee20008000a00 */
[----:B------:R-:W-:-:S05]  /*46970*/  UMOV UR4, URZ ;  /* 0x000000ff00047c82 */ /* 0x000fca0008000000 */
.L_x_545:
        /* <DEDUP_REMOVED lines=70> */
.L_x_544:
        /* <DEDUP_REMOVED lines=46> */
.L_x_547:
        /* <DEDUP_REMOVED lines=30> */
.L_x_548:
        /* <DEDUP_REMOVED lines=13> */
.L_x_546:
[----:B0-----:R0:W5:Y:S01]  /*47370*/  LDG.E R23, desc[UR6][R10.64+0x1b8] ;  /* 0x0001b8060a177981 */ /* 0x001162000c1e1900 */
[----:B------:R-:W-:-:S03]  /*47380*/  IMAD.MOV.U32 R0, RZ, RZ, RZ ;  /* 0x000000ffff007224 */ /* 0x000fc600078e00ff */
[----:B------:R0:W-:Y:S01]  /*47390*/  STG.E desc[UR6][R10.64+0x1b4], R21 ;  /* 0x0001b4150a007986 */ /* 0x0001e2000c101906 */
[----:B------:R-:W-:Y:S05]  /*473a0*/  @!P1 BRA `(.L_x_549) ;  /* 0x0000000400249947 */ /* 0x000fea0003800000 */
[----:B------:R-:W2:Y:S01]  /*473b0*/  LDC.64 R12, c[0x0][0x388] ;  /* 0x0000e200ff0c7b82 */ /* 0x000ea20000000a00 */
[----:B------:R-:W3:Y:S01]  /*473c0*/  LDCU.64 UR8, c[0x0][0x398] ;  /* 0x00007300ff0877ac */ /* 0x000ee20008000a00 */
[----:B------:R-:W-:-:S05]  /*473d0*/  UMOV UR4, URZ ;  /* 0x000000ff00047c82 */ /* 0x000fca0008000000 */
.L_x_550:
        /* <DEDUP_REMOVED lines=70> */
.L_x_549:
        /* <DEDUP_REMOVED lines=46> */
.L_x_552:
        /* <DEDUP_REMOVED lines=30> */
.L_x_553:
        /* <DEDUP_REMOVED lines=13> */
.L_x_551:
[----:B0-----:R0:W5:Y:S01]  /*47dd0*/  LDG.E R21, desc[UR6][R10.64+0x1bc] ;  /* 0x0001bc060a157981 */ /* 0x001162000c1e1900 */
[----:B------:R-:W-:-:S03]  /*47de0*/  IMAD.MOV.U32 R0, RZ, RZ, RZ ;  /* 0x000000ffff007224 */ /* 0x000fc600078e00ff */
[----:B-----5:R0:W-:Y:S01]  /*47df0*/  STG.E desc[UR6][R10.64+0x1b8], R23 ;  /* 0x0001b8170a007986 */ /* 0x0201e2000c101906 */
[----:B------:R-:W-:Y:S05]  /*47e00*/  @!P1 BRA `(.L_x_554) ;  /* 0x0000000400249947 */ /* 0x000fea0003800000 */
[----:B------:R-:W2:Y:S01]  /*47e10*/  LDC.64 R12, c[0x0][0x388] ;  /* 0x0000e200ff0c7b82 */ /* 0x000ea20000000a00 */
[----:B------:R-:W3:Y:S01]  /*47e20*/  LDCU.64 UR8, c[0x0][0x398] ;  /* 0x00007300ff0877ac */ /* 0x000ee20008000a00 */
[----:B------:R-:W-:-:S05]  /*47e30*/  UMOV UR4, URZ ;  /* 0x000000ff00047c82 */ /* 0x000fca0008000000 */
.L_x_555:
        /* <DEDUP_REMOVED lines=70> */
.L_x_554:
        /* <DEDUP_REMOVED lines=46> */
.L_x_557:
        /* <DEDUP_REMOVED lines=30> */
.L_x_558:
        /* <DEDUP_REMOVED lines=13> */
.L_x_556:
[----:B0-----:R0:W5:Y:S01]  /*48830*/  LDG.E R23, desc[UR6][R10.64+0x1c0] ;  /* 0x0001c0060a177981 */ /* 0x001162000c1e1900 */
[----:B------:R-:W-:-:S03]  /*48840*/  IMAD.MOV.U32 R0, RZ, RZ, RZ ;  /* 0x000000ffff007224 */ /* 0x000fc600078e00ff */
[----:B------:R0:W-:Y:S01]  /*48850*/  STG.E desc[UR6][R10.64+0x1bc], R21 ;  /* 0x0001bc150a007986 */ /* 0x0001e2000c101906 */
[----:B------:R-:W-:Y:S05]  /*48860*/  @!P1 BRA `(.L_x_559) ;  /* 0x0000000400249947 */ /* 0x000fea0003800000 */
[----:B------:R-:W2:Y:S01]  /*48870*/  LDC.64 R12, c[0x0][0x388] ;  /* 0x0000e200ff0c7b82 */ /* 0x000ea20000000a00 */
[----:B------:R-:W3:Y:S01]  /*48880*/  LDCU.64 UR8, c[0x0][0x398] ;  /* 0x00007300ff0877ac */ /* 0x000ee20008000a00 */
[----:B------:R-:W-:-:S05]  /*48890*/  UMOV UR4, URZ ;  /* 0x000000ff00047c82 */ /* 0x000fca0008000000 */
.L_x_560:
        /* <DEDUP_REMOVED lines=70> */
.L_x_559:
        /* <DEDUP_REMOVED lines=46> */
.L_x_562:
        /* <DEDUP_REMOVED lines=30> */
.L_x_563:
        /* <DEDUP_REMOVED lines=13> */
.L_x_561:
[----:B0-----:R0:W5:Y:S01]  /*49290*/  LDG.E R21, desc[UR6][R10.64+0x1c4] ;  /* 0x0001c4060a157981 */ /* 0x001162000c1e1900 */
[----:B------:R-:W-:-:S03]  /*492a0*/  IMAD.MOV.U32 R0, RZ, RZ, RZ ;  /* 0x000000ffff007224 */ /* 0x000fc600078e00ff */
[----:B-----5:R0:W-:Y:S01]  /*492b0*/  STG.E desc[UR6][R10.64+0x1c0], R23 ;  /* 0x0001c0170a007986 */ /* 0x0201e2000c101906 */
[----:B------:R-:W-:Y:S05]  /*492c0*/  @!P1 BRA `(.L_x_564) ;  /* 0x0000000400249947 */ /* 0x000fea0003800000 */
[----:B------:R-:W2:Y:S01]  /*492d0*/  LDC.64 R12, c[0x0][0x388] ;  /* 0x0000e200ff0c7b82 */ /* 0x000ea20000000a00 */
[----:B------:R-:W3:Y:S01]  /*492e0*/  LDCU.64 UR8, c[0x0][0x398] ;  /* 0x00007300ff0877ac */ /* 0x000ee20008000a00 */
[----:B------:R-:W-:-:S05]  /*492f0*/  UMOV UR4, URZ ;  /* 0x000000ff00047c82 */ /* 0x000fca0008000000 */
.L_x_565:
        /* <DEDUP_REMOVED lines=70> */
.L_x_564:
        /* <DEDUP_REMOVED lines=46> */
.L_x_567:
        /* <DEDUP_REMOVED lines=30> */
.L_x_568:
        /* <DEDUP_REMOVED lines=13> */
.L_x_566:
[----:B0-----:R0:W5:Y:S01]  /*49cf0*/  LDG.E R23, desc[UR6][R10.64+0x1c8] ;  /* 0x0001c8060a177981 */ /* 0x001162000c1e1900 */
[----:B------:R-:W-:-:S03]  /*49d00*/  IMAD.MOV.U32 R0, RZ, RZ, RZ ;  /* 0x000000ffff007224 */ /* 0x000fc600078e00ff */
[----:B------:R0:W-:Y:S01]  /*49d10*/  STG.E desc[UR6][R10.64+0x1c4], R21 ;  /* 0x0001c4150a007986 */ /* 0x0001e2000c101906 */
[----:B------:R-:W-:Y:S05]  /*49d20*/  @!P1 BRA `(.L_x_569) ;  /* 0x0000000400249947 */ /* 0x000fea0003800000 */
[----:B------:R-:W2:Y:S01]  /*49d30*/  LDC.64 R12, c[0x0][0x388] ;  /* 0x0000e200ff0c7b82 */ /* 0x000ea20000000a00 */
[----:B------:R-:W3:Y:S01]  /*49d40*/  LDCU.64 UR8, c[0x0][0x398] ;  /* 0x00007300ff0877ac */ /* 0x000ee20008000a00 */
[----:B------:R-:W-:-:S05]  /*49d50*/  UMOV UR4, URZ ;  /* 0x000000ff00047c82 */ /* 0x000fca0008000000 */
.L_x_570:
        /* <DEDUP_REMOVED lines=70> */
.L_x_569:
        /* <DEDUP_REMOVED lines=46> */
.L_x_572:
        /* <DEDUP_REMOVED lines=30> */
.L_x_573:
        /* <DEDUP_REMOVED lines=13> */
.L_x_571:
[----:B0-----:R0:W5:Y:S01]  /*4a750*/  LDG.E R21, desc[UR6][R10.64+0x1cc] ;  /* 0x0001cc060a157981 */ /* 0x001162000c1e1900 */
[----:B------:R-:W-:-:S03]  /*4a760*/  IMAD.MOV.U32 R0, RZ, RZ, RZ ;  /* 0x000000ffff007224 */ /* 0x000fc600078e00ff */
[----:B-----5:R0:W-:Y:S01]  /*4a770*/  STG.E desc[UR6][R10.64+0x1c8], R23 ;  /* 0x0001c8170a007986 */ /* 0x0201e2000c101906 */
[----:B------:R-:W-:Y:S05]  /*4a780*/  @!P1 BRA `(.L_x_574) ;  /* 0x0000000400249947 */ /* 0x000fea0003800000 */
[----:B------:R-:W2:Y:S01]  /*4a790*/  LDC.64 R12, c[0x0][0x388] ;  /* 0x0000e200ff0c7b82 */ /* 0x000ea20000000a00 */
[----:B------:R-:W3:Y:S01]  /*4a7a0*/  LDCU.64 UR8, c[0x0][0x398] ;  /* 0x00007300ff0877ac */ /* 0x000ee20008000a00 */
[----:B------:R-:W-:-:S05]  /*4a7b0*/  UMOV UR4, URZ ;  /* 0x000000ff00047c82 */ /* 0x000fca0008000000 */
.L_x_575:
        /* <DEDUP_REMOVED lines=70> */
.L_x_574:
        /* <DEDUP_REMOVED lines=46> */
.L_x_577:
        /* <DEDUP_REMOVED lines=30> */
.L_x_578:
        /* <DEDUP_REMOVED lines=13> */
.L_x_576:
[----:B0-----:R0:W5:Y:S01]  /*4b1b0*/  LDG.E R23, desc[UR6][R10.64+0x1d0] ;  /* 0x0001d0060a177981 */ /* 0x001162000c1e1900 */
[----:B------:R-:W-:-:S03]  /*4b1c0*/  IMAD.MOV.U32 R0, RZ, RZ, RZ ;  /* 0x000000ffff007224 */ /* 0x000fc600078e00ff */
[----:B------:R0:W-:Y:S01]  /*4b1d0*/  STG.E desc[UR6][R10.64+0x1cc], R21 ;  /* 0x0001cc150a007986 */ /* 0x0001e2000c101906 */
[----:B------:R-:W-:Y:S05]  /*4b1e0*/  @!P1 BRA `(.L_x_579) ;  /* 0x0000000400249947 */ /* 0x000fea0003800000 */
[----:B------:R-:W2:Y:S01]  /*4b1f0*/  LDC.64 R12, c[0x0][0x388] ;  /* 0x0000e200ff0c7b82 */ /* 0x000ea20000000a00 */
[----:B------:R-:W3:Y:S01]  /*4b200*/  LDCU.64 UR8, c[0x0][0x398] ;  /* 0x00007300ff0877ac */ /* 0x000ee20008000a00 */
[----:B------:R-:W-:-:S05]  /*4b210*/  UMOV UR4, URZ ;  /* 0x000000ff00047c82 */ /* 0x000fca0008000000 */
.L_x_580:
        /* <DEDUP_REMOVED lines=70> */
.L_x_579:
        /* <DEDUP_REMOVED lines=46> */
.L_x_582:
        /* <DEDUP_REMOVED lines=30> */
.L_x_583:
        /* <DEDUP_REMOVED lines=13> */
.L_x_581:
[----:B0-----:R0:W5:Y:S01]  /*4bc10*/  LDG.E R21, desc[UR6][R10.64+0x1d4] ;  /* 0x0001d4060a157981 */ /* 0x001162000c1e1900 */
[----:B------:R-:W-:-:S03]  /*4bc20*/  IMAD.MOV.U32 R0, RZ, RZ, RZ ;  /* 0x000000ffff007224 */ /* 0x000fc600078e00ff */
[----:B-----5:R0:W-:Y:S01]  /*4bc30*/  STG.E desc[UR6][R10.64+0x1d0], R23 ;  /* 0x0001d0170a007986 */ /* 0x0201e2000c101906 */
[----:B------:R-:W-:Y:S05]  /*4bc40*/  @!P1 BRA `(.L_x_584) ;  /* 0x0000000400249947 */ /* 0x000fea0003800000 */
[----:B------:R-:W2:Y:S01]  /*4bc50*/  LDC.64 R12, c[0x0][0x388] ;  /* 0x0000e200ff0c7b82 */ /* 0x000ea20000000a00 */
[----:B------:R-:W3:Y:S01]  /*4bc60*/  LDCU.64 UR8, c[0x0][0x398] ;  /* 0x00007300ff0877ac */ /* 0x000ee20008000a00 */
[----:B------:R-:W-:-:S05]  /*4bc70*/  UMOV UR4, URZ ;  /* 0x000000ff00047c82 */ /* 0x000fca0008000000 */
.L_x_585:
        /* <DEDUP_REMOVED lines=70> */
.L_x_584:
        /* <DEDUP_REMOVED lines=46> */
.L_x_587:
        /* <DEDUP_REMOVED lines=30> */
.L_x_588:
        /* <DEDUP_REMOVED lines=13> */
.L_x_586:
[----:B0-----:R0:W5:Y:S01]  /*4c670*/  LDG.E R23, desc[UR6][R10.64+0x1d8] ;  /* 0x0001d8060a177981 */ /* 0x001162000c1e1900 */
[----:B------:R-:W-:-:S03]  /*4c680*/  IMAD.MOV.U32 R0, RZ, RZ, RZ ;  /* 0x000000ffff007224 */ /* 0x000fc600078e00ff */
[----:B------:R0:W-:Y:S01]  /*4c690*/  STG.E desc[UR6][R10.64+0x1d4], R21 ;  /* 0x0001d4150a007986 */ /* 0x0001e2000c101906 */
[----:B------:R-:W-:Y:S05]  /*4c6a0*/  @!P1 BRA `(.L_x_589) ;  /* 0x0000000400249947 */ /* 0x000fea0003800000 */
[----:B------:R-:W2:Y:S01]  /*4c6b0*/  LDC.64 R12, c[0x0][0x388] ;  /* 0x0000e200ff0c7b82 */ /* 0x000ea20000000a00 */
[----:B------:R-:W3:Y:S01]  /*4c6c0*/  LDCU.64 UR8, c[0x0][0x398] ;  /* 0x00007300ff0877ac */ /* 0x000ee20008000a00 */
[----:B------:R-:W-:-:S05]  /*4c6d0*/  UMOV UR4, URZ ;  /* 0x000000ff00047c82 */ /* 0x000fca0008000000 */
.L_x_590:
        /* <DEDUP_REMOVED lines=70> */
.L_x_589:
        /* <DEDUP_REMOVED lines=46> */
.L_x_592:
        /* <DEDUP_REMOVED lines=30> */
.L_x_593:
        /* <DEDUP_REMOVED lines=13> */
.L_x_591:
[----:B0-----:R0:W5:Y:S01]  /*4d0d0*/  LDG.E R21, desc[UR6][R10.64+0x1dc] ;  /* 0x0001dc060a157981 */ /* 0x001162000c1e1900 */
[----:B------:R-:W-:-:S03]  /*4d0e0*/  IMAD.MOV.U32 R0, RZ, RZ, RZ ;  /* 0x000000ffff007224 */ /* 0x000fc600078e00ff */
[----:B-----5:R0:W-:Y:S01]  /*4d0f0*/  STG.E desc[UR6][R10.64+0x1d8], R23 ;  /* 0x0001d8170a007986 */ /* 0x0201e2000c101906 */
[----:B------:R-:W-:Y:S05]  /*4d100*/  @!P1 BRA `(.L_x_594) ;  /* 0x0000000400249947 */ /* 0x000fea0003800000 */
[----:B------:R-:W2:Y:S01]  /*4d110*/  LDC.64 R12, c[0x0][0x388] ;  /* 0x0000e200ff0c7b82 */ /* 0x000ea20000000a00 */
[----:B------:R-:W3:Y:S01]  /*4d120*/  LDCU.64 UR8, c[0x0][0x398] ;  /* 0x00007300ff0877ac */ /* 0x000ee20008000a00 */
[----:B------:R-:W-:-:S05]  /*4d130*/  UMOV UR4, URZ ;  /* 0x000000ff00047c82 */ /* 0x000fca0008000000 */
.L_x_595:
        /* <DEDUP_REMOVED lines=70> */
.L_x_594:
        /* <DEDUP_REMOVED lines=46> */
.L_x_597:
        /* <DEDUP_REMOVED lines=30> */
.L_x_598:
        /* <DEDUP_REMOVED lines=13> */
.L_x_596:
[----:B0-----:R0:W5:Y:S01]  /*4db30*/  LDG.E R23, desc[UR6][R10.64+0x1e0] ;  /* 0x0001e0060a177981 */ /* 0x001162000c1e1900 */
[----:B------:R-:W-:-:S03]  /*4db40*/  IMAD.MOV.U32 R0, RZ, RZ, RZ ;  /* 0x000000ffff007224 */ /* 0x000fc600078e00ff */
[----:B------:R0:W-:Y:S01]  /*4db50*/  STG.E desc[UR6][R10.64+0x1dc], R21 ;  /* 0x0001dc150a007986 */ /* 0x0001e2000c101906 */
[----:B------:R-:W-:Y:S05]  /*4db60*/  @!P1 BRA `(.L_x_599) ;  /* 0x0000000400249947 */ /* 0x000fea0003800000 */
[----:B------:R-:W2:Y:S01]  /*4db70*/  LDC.64 R12, c[0x0][0x388] ;  /* 0x0000e200ff0c7b82 */ /* 0x000ea20000000a00 */
[----:B------:R-:W3:Y:S01]  /*4db80*/  LDCU.64 UR8, c[0x0][0x398] ;  /* 0x00007300ff0877ac */ /* 0x000ee20008000a00 */
[----:B------:R-:W-:-:S05]  /*4db90*/  UMOV UR4, URZ ;  /* 0x000000ff00047c82 */ /* 0x000fca0008000000 */
.L_x_600:
        /* <DEDUP_REMOVED lines=70> */
.L_x_599:
        /* <DEDUP_REMOVED lines=46> */
.L_x_602:
        /* <DEDUP_REMOVED lines=30> */
.L_x_603:
        /* <DEDUP_REMOVED lines=13> */
.L_x_601:
[----:B0-----:R0:W5:Y:S01]  /*4e590*/  LDG.E R21, desc[UR6][R10.64+0x1e4] ;  /* 0x0001e4060a157981 */ /* 0x001162000c1e1900 */
[----:B------:R-:W-:-:S03]  /*4e5a0*/  IMAD.MOV.U32 R0, RZ, RZ, RZ ;  /* 0x000000ffff007224 */ /* 0x000fc600078e00ff */
[----:B-----5:R0:W-:Y:S01]  /*4e5b0*/  STG.E desc[UR6][R10.64+0x1e0], R23 ;  /* 0x0001e0170a007986 */ /* 0x0201e2000c101906 */
[----:B------:R-:W-:Y:S05]  /*4e5c0*/  @!P1 BRA `(.L_x_604) ;  /* 0x0000000400249947 */ /* 0x000fea0003800000 */
[----:B------:R-:W2:Y:S01]  /*4e5d0*/  LDC.64 R12, c[0x0][0x388] ;  /* 0x0000e200ff0c7b82 */ /* 0x000ea20000000a00 */
[----:B------:R-:W3:Y:S01]  /*4e5e0*/  LDCU.64 UR8, c[0x0][0x398] ;  /* 0x00007300ff0877ac */ /* 0x000ee20008000a00 */
[----:B------:R-:W-:-:S05]  /*4e5f0*/  UMOV UR4, URZ ;  /* 0x000000ff00047c82 */ /* 0x000fca0008000000 */
.L_x_605:
        /* <DEDUP_REMOVED lines=70> */
.L_x_604:
        /* <DEDUP_REMOVED lines=46> */
.L_x_607:
        /* <DEDUP_REMOVED lines=30> */
.L_x_608:
        /* <DEDUP_REMOVED lines=13> */
.L_x_606:
[----:B0-----:R0:W5:Y:S01]  /*4eff0*/  LDG.E R23, desc[UR6][R10.64+0x1e8] ;  /* 0x0001e8060a177981 */ /* 0x001162000c1e1900 */
[----:B------:R-:W-:-:S03]  /*4f000*/  IMAD.MOV.U32 R0, RZ, RZ, RZ ;  /* 0x000000ffff007224 */ /* 0x000fc600078e00ff */
[----:B------:R0:W-:Y:S01]  /*4f010*/  STG.E desc[UR6][R10.64+0x1e4], R21 ;  /* 0x0001e4150a007986 */ /* 0x0001e2000c101906 */
[----:B------:R-:W-:Y:S05]  /*4f020*/  @!P1 BRA `(.L_x_609) ;  /* 0x0000000400249947 */ /* 0x000fea0003800000 */
[----:B------:R-:W2:Y:S01]  /*4f030*/  LDC.64 R12, c[0x0][0x388] ;  /* 0x0000e200ff0c7b82 */ /* 0x000ea20000000a00 */
[----:B------:R-:W3:Y:S01]  /*4f040*/  LDCU.64 UR8, c[0x0][0x398] ;  /* 0x00007300ff0877ac */ /* 0x000ee20008000a00 */
[----:B------:R-:W-:-:S05]  /*4f050*/  UMOV UR4, URZ ;  /* 0x000000ff00047c82 */ /* 0x000fca0008000000 */
.L_x_610:
        /* <DEDUP_REMOVED lines=70> */
.L_x_609:
        /* <DEDUP_REMOVED lines=46> */
.L_x_612:
        /* <DEDUP_REMOVED lines=30> */
.L_x_613:
        /* <DEDUP_REMOVED lines=13> */
.L_x_611:
[----:B0-----:R0:W5:Y:S01]  /*4fa50*/  LDG.E R21, desc[UR6][R10.64+0x1ec] ;  /* 0x0001ec060a157981 */ /* 0x001162000c1e1900 */
[----:B------:R-:W-:-:S03]  /*4fa60*/  IMAD.MOV.U32 R0, RZ, RZ, RZ ;  /* 0x000000ffff007224 */ /* 0x000fc600078e00ff */
[----:B-----5:R0:W-:Y:S01]  /*4fa70*/  STG.E desc[UR6][R10.64+0x1e8], R23 ;  /* 0x0001e8170a007986 */ /* 0x0201e2000c101906 */
[----:B------:R-:W-:Y:S05]  /*4fa80*/  @!P1 BRA `(.L_x_614) ;  /* 0x0000000400249947 */ /* 0x000fea0003800000 */
[----:B------:R-:W2:Y:S01]  /*4fa90*/  LDC.64 R12, c[0x0][0x388] ;  /* 0x0000e200ff0c7b82 */ /* 0x000ea20000000a00 */
[----:B------:R-:W3:Y:S01]  /*4faa0*/  LDCU.64 UR8, c[0x0][0x398] ;  /* 0x00007300ff0877ac */ /* 0x000ee20008000a00 */
[----:B------:R-:W-:-:S05]  /*4fab0*/  UMOV UR4, URZ ;  /* 0x000000ff00047c82 */ /* 0x000fca0008000000 */
.L_x_615:
        /* <DEDUP_REMOVED lines=70> */
.L_x_614:
        /* <DEDUP_REMOVED lines=46> */
.L_x_617:
        /* <DEDUP_REMOVED lines=30> */
.L_x_618:
        /* <DEDUP_REMOVED lines=13> */
.L_x_616:
[----:B0-----:R0:W5:Y:S01]  /*504b0*/  LDG.E R23, desc[UR6][R10.64+0x1f0] ;  /* 0x0001f0060a177981 */ /* 0x001162000c1e1900 */
[----:B------:R-:W-:-:S03]  /*504c0*/  IMAD.MOV.U32 R0, RZ, RZ, RZ ;  /* 0x000000ffff007224 */ /* 0x000fc600078e00ff */
[----:B------:R0:W-:Y:S01]  /*504d0*/  STG.E desc[UR6][R10.64+0x1ec], R21 ;  /* 0x0001ec150a007986 */ /* 0x0001e2000c101906 */
[----:B------:R-:W-:Y:S05]  /*504e0*/  @!P1 BRA `(.L_x_619) ;  /* 0x0000000400249947 */ /* 0x000fea0003800000 */
[----:B------:R-:W2:Y:S01]  /*504f0*/  LDC.64 R12, c[0x0][0x388] ;  /* 0x0000e200ff0c7b82 */ /* 0x000ea20000000a00 */
[----:B------:R-:W3:Y:S01]  /*50500*/  LDCU.64 UR8, c[0x0][0x398] ;  /* 0x00007300ff0877ac */ /* 0x000ee20008000a00 */
[----:B------:R-:W-:-:S05]  /*50510*/  UMOV UR4, URZ ;  /* 0x000000ff00047c82 */ /* 0x000fca0008000000 */
.L_x_620:
        /* <DEDUP_REMOVED lines=70> */
.L_x_619:
        /* <DEDUP_REMOVED lines=46> */
.L_x_622:
        /* <DEDUP_REMOVED lines=30> */
.L_x_623:
        /* <DEDUP_REMOVED lines=13> */
.L_x_621:
[----:B0-----:R0:W5:Y:S01]  /*50f10*/  LDG.E R21, desc[UR6][R10.64+0x1f4] ;  /* 0x0001f4060a157981 */ /* 0x001162000c1e1900 */
[----:B------:R-:W-:-:S03]  /*50f20*/  IMAD.MOV.U32 R0, RZ, RZ, RZ ;  /* 0x000000ffff007224 */ /* 0x000fc600078e00ff */
[----:B-----5:R0:W-:Y:S01]  /*50f30*/  STG.E desc[UR6][R10.64+0x1f0], R23 ;  /* 0x0001f0170a007986 */ /* 0x0201e2000c101906 */
[----:B------:R-:W-:Y:S05]  /*50f40*/  @!P1 BRA `(.L_x_624) ;  /* 0x0000000400249947 */ /* 0x000fea0003800000 */
[----:B------:R-:W2:Y:S01]  /*50f50*/  LDC.64 R12, c[0x0][0x388] ;  /* 0x0000e200ff0c7b82 */ /* 0x000ea20000000a00 */
[----:B------:R-:W3:Y:S01]  /*50f60*/  LDCU.64 UR8, c[0x0][0x398] ;  /* 0x00007300ff0877ac */ /* 0x000ee20008000a00 */
[----:B------:R-:W-:-:S05]  /*50f70*/  UMOV UR4, URZ ;  /* 0x000000ff00047c82 */ /* 0x000fca0008000000 */
.L_x_625:
        /* <DEDUP_REMOVED lines=70> */
.L_x_624:
        /* <DEDUP_REMOVED lines=46> */
.L_x_627:
        /* <DEDUP_REMOVED lines=30> */
.L_x_628:
        /* <DEDUP_REMOVED lines=13> */
.L_x_626:
[----:B0-----:R0:W5:Y:S01]  /*51970*/  LDG.E R23, desc[UR6][R10.64+0x1f8] ;  /* 0x0001f8060a177981 */ /* 0x001162000c1e1900 */
[----:B------:R-:W-:-:S03]  /*51980*/  IMAD.MOV.U32 R0, RZ, RZ, RZ ;  /* 0x000000ffff007224 */ /* 0x000fc600078e00ff */
[----:B------:R0:W-:Y:S01]  /*51990*/  STG.E desc[UR6][R10.64+0x1f4], R21 ;  /* 0x0001f4150a007986 */ /* 0x0001e2000c101906 */
[----:B------:R-:W-:Y:S05]  /*519a0*/  @!P1 BRA `(.L_x_629) ;  /* 0x0000000400249947 */ /* 0x000fea0003800000 */
[----:B------:R-:W2:Y:S01]  /*519b0*/  LDC.64 R12, c[0x0][0x388] ;  /* 0x0000e200ff0c7b82 */ /* 0x000ea20000000a00 */
[----:B------:R-:W3:Y:S01]  /*519c0*/  LDCU.64 UR8, c[0x0][0x398] ;  /* 0x00007300ff0877ac */ /* 0x000ee20008000a00 */
[----:B------:R-:W-:-:S05]  /*519d0*/  UMOV UR4, URZ ;  /* 0x000000ff00047c82 */ /* 0x000fca0008000000 */
.L_x_630:
        /* <DEDUP_REMOVED lines=70> */
.L_x_629:
        /* <DEDUP_REMOVED lines=46> */
.L_x_632:
        /* <DEDUP_REMOVED lines=30> */
.L_x_633:
        /* <DEDUP_REMOVED lines=13> */
.L_x_631:
[----:B0-----:R0:W5:Y:S01]  /*523d0*/  LDG.E R21, desc[UR6][R10.64+0x1fc] ;  /* 0x0001fc060a157981 */ /* 0x001162000c1e1900 */
[----:B------:R-:W-:-:S03]  /*523e0*/  IMAD.MOV.U32 R0, RZ, RZ, RZ ;  /* 0x000000ffff007224 */ /* 0x000fc600078e00ff */
[----:B-----5:R0:W-:Y:S01]  /*523f0*/  STG.E desc[UR6][R10.64+0x1f8], R23 ;  /* 0x0001f8170a007986 */ /* 0x0201e2000c101906 */
[----:B------:R-:W-:Y:S05]  /*52400*/  @!P1 BRA `(.L_x_634) ;  /* 0x0000000400249947 */ /* 0x000fea0003800000 */
[----:B------:R-:W2:Y:S01]  /*52410*/  LDC.64 R12, c[0x0][0x388] ;  /* 0x0000e200ff0c7b82 */ /* 0x000ea20000000a00 */
[----:B------:R-:W3:Y:S01]  /*52420*/  LDCU.64 UR8, c[0x0][0x398] ;  /* 0x00007300ff0877ac */ /* 0x000ee20008000a00 */
[----:B------:R-:W-:-:S05]  /*52430*/  UMOV UR4, URZ ;  /* 0x000000ff00047c82 */ /* 0x000fca0008000000 */
.L_x_635:
        /* <DEDUP_REMOVED lines=70> */
.L_x_634:
        /* <DEDUP_REMOVED lines=46> */
.L_x_637:
        /* <DEDUP_REMOVED lines=30> */
.L_x_638:
[----:B------:R-:W-:Y:S05]  /*52d60*/  @!P0 BRA `(.L_x_636) ;  /* 0x0000000000308947 */ /* 0x000fea0003800000 */
[----:B------:R-:W2:Y:S01]  /*52d70*/  LDC.64 R12, c[0x0][0x388] ;  /* 0x0000e200ff0c7b82 */ /* 0x000ea20000000a00 */
[----:B------:R-:W3:Y:S01]  /*52d80*/  LDCU.64 UR4, c[0x0][0x398] ;  /* 0x00007300ff0477ac */ /* 0x000ee20008000a00 */
[----:B------:R-:W-:Y:S02]  /*52d90*/  IMAD R24, R0, R24, RZ ;  /* 0x0000001800187224 */ /* 0x000fe400078e02ff */
[----:B------:R-:W-:-:S03]  /*52da0*/  IMAD.IADD R25, R25, 0x1, R0 ;  /* 0x0000000119197824 */ /* 0x000fc600078e0200 */
[----:B------:R-:W-:-:S04]  /*52db0*/  IADD3 R15, P0, PT, R7, R24, RZ ;  /* 0x00000018070f7210 */ /* 0x000fc80007f1e0ff */
[----:B------:R-:W-:Y:S02]  /*52dc0*/  LEA.HI.X.SX32 R24, R24, RZ, 0x1, P0 ;  /* 0x000000ff18187211 */ /* 0x000fe400000f0eff */
[----:B---3--:R-:W-:-:S04]  /*52dd0*/  LEA R14, P0, R15, UR4, 0x2 ;  /* 0x000000040f0e7c11 */ /* 0x008fc8000f8010ff */
[----:B------:R-:W-:Y:S01]  /*52de0*/  LEA.HI.X R15, R15, UR5, R24, 0x2, P0 ;  /* 0x000000050f0f7c11 */ /* 0x000fe200080f1418 */
[----:B--2---:R-:W-:-:S04]  /*52df0*/  IMAD.WIDE.U32 R12, R25, 0x4, R12 ;  /* 0x00000004190c7825 */ /* 0x004fc800078e000c */
[----:B------:R-:W2:Y:S04]  /*52e00*/  LDG.E R14, desc[UR6][R14.64+0x1fc] ;  /* 0x0001fc060e0e7981 */ /* 0x000ea8000c1e1900 */
[----:B------:R-:W2:Y:S02]  /*52e10*/  LDG.E R12, desc[UR6][R12.64] ;  /* 0x000000060c0c7981 */ /* 0x000ea4000c1e1900 */
[----:B--2---:R-:W-:-:S07]  /*52e20*/  FFMA R21, R12, R14, R21 ;  /* 0x0000000e0c157223 */ /* 0x004fce0000000015 */
.L_x_636:
[----:B------:R2:W-:Y:S01]  /*52e30*/  STG.E desc[UR6][R10.64+0x1fc], R21 ;  /* 0x0001fc150a007986 */ /* 0x0005e2000c101906 */
[----:B------:R-:W-:Y:S01]  /*52e40*/  UPLOP3.LUT UP0, UPT, UPT, UPT, UPT, 0x40, 0x4 ;  /* 0x000000000004789c */ /* 0x000fe20003f0e870 */
[----:B------:R-:W-:Y:S01]  /*52e50*/  UMOV UR4, 0x1 ;  /* 0x0000000100047882 */ /* 0x000fe20000000000 */
[----:B------:R-:W-:Y:S09]  /*52e60*/  BRA.U UP1, `(.L_x_639) ;  /* 0xfffffad101a87547 */ /* 0x000ff2000b83ffff */
[----:B------:R-:W-:Y:S05]  /*52e70*/  EXIT ;  /* 0x000000000000794d */ /* 0x000fea0003800000 */
.L_x_640:
[----:B------:R-:W-:-:S00]  /*52e80*/  BRA `(.L_x_640) ;  /* 0xfffffffc00fc7947 */ /* 0x000fc0000383ffff */
[----:B------:R-:W-:-:S00]  /*52e90*/  NOP ;  /* 0x0000000000007918 */ /* 0x000fc00000000000 */
        /* <DEDUP_REMOVED lines=14> */
.L_x_641:


//--------------------- .nv.shared.reserved.0     --------------------------
	.section	.nv.shared.reserved.0,"aw",@nobits
	.weak		__nv_reservedSMEM_offset_0_alias
	.size		__nv_reservedSMEM_offset_0_alias, 0, 64
	.other		__nv_reservedSMEM_offset_0_alias,@"STO_CUDA_RESERVED_SHARED STV_DEFAULT"
__nv_reservedSMEM_offset_0_alias:
	.zero		0
	.zero		64


//--------------------- .nv.constant0._Z14MatMulKernelABiiPfiiS_iiS_ff --------------------------
	.section	.nv.constant0._Z14MatMulKernelABiiPfiiS_iiS_ff,"a",@progbits
	.sectionflags	@""
	.align	4
.nv.constant0._Z14MatMulKernelABiiPfiiS_iiS_ff:
	.zero		952


//--------------------- SYMBOLS --------------------------

	.type		.nv.reservedSmem.offset0,@object
	.size		.nv.reservedSmem.offset0,0x4
